	.target	sm_90a

	.elftype	@"ET_EXEC"


//--------------------- .note.nv.tkinfo           --------------------------
	.section	.note.nv.tkinfo,"",@"SHT_NOTE"
	.sectionflags	@"SHF_NOTE_NV_TKINFO"
	.tkinfo
        /*0018*/ 	.word	0x00000002
        /*0030*/ 	.string	""
        /*0030*/ 	.string	"ptxas"
        /*0030*/ 	.string	"Cuda compilation tools, release 13.0, V13.0.88"
        /*0030*/ 	.string	"Build cuda_13.0.r13.0/compiler.36424714_0"
        /*0030*/ 	.string	"-v  -suppress-debug-info  -lineinfo  -arch sm_90a "



//--------------------- .note.nv.cuinfo           --------------------------
	.section	.note.nv.cuinfo,"",@"SHT_NOTE"
	.sectionflags	@"SHF_NOTE_NV_CUINFO"
        /*0018*/ 	.short	0x0002
        /*001a*/ 	.short	0x005a
        /*001c*/ 	.short	0x0082
	.zero		2


//--------------------- .nv.info                  --------------------------
	.section	.nv.info,"",@"SHT_CUDA_INFO"
	.align	4


	//----- nvinfo : EIATTR_REGCOUNT
	.align		4
        /*0000*/ 	.byte	0x04, 0x2f
        /*0002*/ 	.short	(.L_1 - .L_0)
	.align		4
.L_0:
        /*0004*/ 	.word	index@(matmul_kernel)
        /*0008*/ 	.word	0x000000ff


	//----- nvinfo : EIATTR_FRAME_SIZE
	.align		4
.L_1:
        /*000c*/ 	.byte	0x04, 0x11
        /*000e*/ 	.short	(.L_3 - .L_2)
	.align		4
.L_2:
        /*0010*/ 	.word	index@(matmul_kernel)
        /*0014*/ 	.word	0x000042e8


	//----- nvinfo : EIATTR_MIN_STACK_SIZE
	.align		4
.L_3:
        /*0018*/ 	.byte	0x04, 0x12
        /*001a*/ 	.short	(.L_5 - .L_4)
	.align		4
.L_4:
        /*001c*/ 	.word	index@(matmul_kernel)
        /*0020*/ 	.word	0x000042e8
.L_5:


//--------------------- .nv.compat                --------------------------
	.section	.nv.compat,"",@"SHT_CUDA_COMPAT_INFO"
	.align	4
        /*0000*/ 	.byte	0x02, 0x09, 0x01, 0x00, 0x02, 0x02, 0x04, 0x00, 0x02, 0x05, 0x05, 0x00, 0x03, 0x07, 0x01, 0x01
        /*0010*/ 	.byte	0x02, 0x03, 0x00, 0x00, 0x02, 0x06, 0x01, 0x00, 0x04, 0x0b, 0x08, 0x00, 0x00, 0x00, 0x00, 0x00
        /*0020*/ 	.byte	0x00, 0x00, 0x00, 0x00


//--------------------- .nv.info.matmul_kernel    --------------------------
	.section	.nv.info.matmul_kernel,"",@"SHT_CUDA_INFO"
	.sectionflags	@""
	.align	4


	//----- nvinfo : EIATTR_CUDA_API_VERSION
	.align		4
        /*0000*/ 	.byte	0x04, 0x37
        /*0002*/ 	.short	(.L_7 - .L_6)
.L_6:
        /*0004*/ 	.word	0x00000082


	//----- nvinfo : EIATTR_KPARAM_INFO
	.align		4
.L_7:
        /*0008*/ 	.byte	0x04, 0x17
        /*000a*/ 	.short	(.L_9 - .L_8)
.L_8:
        /*000c*/ 	.word	0x00000000
        /*0010*/ 	.short	0x000d
        /*0012*/ 	.short	0x0048
        /*0014*/ 	.byte	0x00, 0xf4, 0x21, 0x00


	//----- nvinfo : EIATTR_KPARAM_INFO
	.align		4
.L_9:
        /*0018*/ 	.byte	0x04, 0x17
        /*001a*/ 	.short	(.L_11 - .L_10)
.L_10:
        /*001c*/ 	.word	0x00000000
        /*0020*/ 	.short	0x000c
        /*0022*/ 	.short	0x0040
        /*0024*/ 	.byte	0x00, 0xf4, 0x21, 0x00


	//----- nvinfo : EIATTR_KPARAM_INFO
	.align		4
.L_11:
        /*0028*/ 	.byte	0x04, 0x17
        /*002a*/ 	.short	(.L_13 - .L_12)
.L_12:
        /*002c*/ 	.word	0x00000000
        /*0030*/ 	.short	0x000b
        /*0032*/ 	.short	0x0038
        /*0034*/ 	.byte	0x00, 0xf0, 0x11, 0x00


	//----- nvinfo : EIATTR_KPARAM_INFO
	.align		4
.L_13:
        /*0038*/ 	.byte	0x04, 0x17
        /*003a*/ 	.short	(.L_15 - .L_14)
.L_14:
        /*003c*/ 	.word	0x00000000
        /*0040*/ 	.short	0x000a
        /*0042*/ 	.short	0x0034
        /*0044*/ 	.byte	0x00, 0xf0, 0x11, 0x00


	//----- nvinfo : EIATTR_KPARAM_INFO
	.align		4
.L_15:
        /*0048*/ 	.byte	0x04, 0x17
        /*004a*/ 	.short	(.L_17 - .L_16)
.L_16:
        /*004c*/ 	.word	0x00000000
        /*0050*/ 	.short	0x0009
        /*0052*/ 	.short	0x0030
        /*0054*/ 	.byte	0x00, 0xf0, 0x11, 0x00


	//----- nvinfo : EIATTR_KPARAM_INFO
	.align		4
.L_17:
        /*0058*/ 	.byte	0x04, 0x17
        /*005a*/ 	.short	(.L_19 - .L_18)
.L_18:
        /*005c*/ 	.word	0x00000000
        /*0060*/ 	.short	0x0008
        /*0062*/ 	.short	0x002c
        /*0064*/ 	.byte	0x00, 0xf0, 0x11, 0x00


	//----- nvinfo : EIATTR_KPARAM_INFO
	.align		4
.L_19:
        /*0068*/ 	.byte	0x04, 0x17
        /*006a*/ 	.short	(.L_21 - .L_20)
.L_20:
        /*006c*/ 	.word	0x00000000
        /*0070*/ 	.short	0x0007
        /*0072*/ 	.short	0x0028
        /*0074*/ 	.byte	0x00, 0xf0, 0x11, 0x00


	//----- nvinfo : EIATTR_KPARAM_INFO
	.align		4
.L_21:
        /*0078*/ 	.byte	0x04, 0x17
        /*007a*/ 	.short	(.L_23 - .L_22)
.L_22:
        /*007c*/ 	.word	0x00000000
        /*0080*/ 	.short	0x0006
        /*0082*/ 	.short	0x0024
        /*0084*/ 	.byte	0x00, 0xf0, 0x11, 0x00


	//----- nvinfo : EIATTR_KPARAM_INFO
	.align		4
.L_23:
        /*0088*/ 	.byte	0x04, 0x17
        /*008a*/ 	.short	(.L_25 - .L_24)
.L_24:
        /*008c*/ 	.word	0x00000000
        /*0090*/ 	.short	0x0005
        /*0092*/ 	.short	0x0020
        /*0094*/ 	.byte	0x00, 0xf0, 0x11, 0x00


	//----- nvinfo : EIATTR_KPARAM_INFO
	.align		4
.L_25:
        /*0098*/ 	.byte	0x04, 0x17
        /*009a*/ 	.short	(.L_27 - .L_26)
.L_26:
        /*009c*/ 	.word	0x00000000
        /*00a0*/ 	.short	0x0004
        /*00a2*/ 	.short	0x001c
        /*00a4*/ 	.byte	0x00, 0xf0, 0x11, 0x00


	//----- nvinfo : EIATTR_KPARAM_INFO
	.align		4
.L_27:
        /*00a8*/ 	.byte	0x04, 0x17
        /*00aa*/ 	.short	(.L_29 - .L_28)
.L_28:
        /*00ac*/ 	.word	0x00000000
        /*00b0*/ 	.short	0x0003
        /*00b2*/ 	.short	0x0018
        /*00b4*/ 	.byte	0x00, 0xf0, 0x11, 0x00


	//----- nvinfo : EIATTR_KPARAM_INFO
	.align		4
.L_29:
        /*00b8*/ 	.byte	0x04, 0x17
        /*00ba*/ 	.short	(.L_31 - .L_30)
.L_30:
        /*00bc*/ 	.word	0x00000000
        /*00c0*/ 	.short	0x0002
        /*00c2*/ 	.short	0x0010
        /*00c4*/ 	.byte	0x00, 0xf4, 0x21, 0x00


	//----- nvinfo : EIATTR_KPARAM_INFO
	.align		4
.L_31:
        /*00c8*/ 	.byte	0x04, 0x17
        /*00ca*/ 	.short	(.L_33 - .L_32)
.L_32:
        /*00cc*/ 	.word	0x00000000
        /*00d0*/ 	.short	0x0001
        /*00d2*/ 	.short	0x0008
        /*00d4*/ 	.byte	0x00, 0xf4, 0x21, 0x00


	//----- nvinfo : EIATTR_KPARAM_INFO
	.align		4
.L_33:
        /*00d8*/ 	.byte	0x04, 0x17
        /*00da*/ 	.short	(.L_35 - .L_34)
.L_34:
        /*00dc*/ 	.word	0x00000000
        /*00e0*/ 	.short	0x0000
        /*00e2*/ 	.short	0x0000
        /*00e4*/ 	.byte	0x00, 0xf4, 0x21, 0x00


	//----- nvinfo : EIATTR_SPARSE_MMA_MASK
	.align		4
.L_35:
        /*00e8*/ 	.byte	0x03, 0x50
        /*00ea*/ 	.short	0x0000


	//----- nvinfo : EIATTR_MAXREG_COUNT
	.align		4
        /*00ec*/ 	.byte	0x03, 0x1b
        /*00ee*/ 	.short	0x00ff


	//----- nvinfo : EIATTR_NUM_BARRIERS
	.align		4
        /*00f0*/ 	.byte	0x02, 0x4c
        /*00f2*/ 	.byte	0x01
	.zero		1


	//----- nvinfo : EIATTR_ANNOTATIONS
	.align		4
        /*00f4*/ 	.byte	0x04, 0x55
        /*00f6*/ 	.short	(.L_37 - .L_36)


	//   ....[0]....
.L_36:
        /*00f8*/ 	.word	0x00000001
        /*00fc*/ 	.byte	0x80, 0x00, 0x00, 0x00, 0x01, 0x00, 0x00, 0x00, 0x10, 0x06, 0x00, 0x00, 0x01, 0x00, 0x00, 0x00
        /* <DEDUP_REMOVED lines=472> */
        /*1e8c*/ 	.byte	0x70, 0x99, 0x01, 0x00


	//----- nvinfo : EIATTR_MERCURY_ISA_VERSION
	.align		4
.L_37:
        /*1e90*/ 	.byte	0x03, 0x5f
        /*1e92*/ 	.short	0x0101


	//----- nvinfo : EIATTR_EXIT_INSTR_OFFSETS
	.align		4
        /*1e94*/ 	.byte	0x04, 0x1c
        /*1e96*/ 	.short	(.L_39 - .L_38)


	//   ....[0]....
.L_38:
        /*1e98*/ 	.word	0x000afa90


	//   ....[1]....
        /*1e9c*/ 	.word	0x000afab0


	//----- nvinfo : EIATTR_REQNTID
	.align		4
.L_39:
        /*1ea0*/ 	.byte	0x04, 0x10
        /*1ea2*/ 	.short	(.L_41 - .L_40)
.L_40:
        /*1ea4*/ 	.word	0x00000080
        /*1ea8*/ 	.word	0x00000001
        /*1eac*/ 	.word	0x00000001


	//----- nvinfo : EIATTR_CBANK_PARAM_SIZE
	.align		4
.L_41:
        /*1eb0*/ 	.byte	0x03, 0x19
        /*1eb2*/ 	.short	0x0050


	//----- nvinfo : EIATTR_PARAM_CBANK
	.align		4
        /*1eb4*/ 	.byte	0x04, 0x0a
        /*1eb6*/ 	.short	(.L_43 - .L_42)
	.align		4
.L_42:
        /*1eb8*/ 	.word	index@(.nv.constant0.matmul_kernel)
        /*1ebc*/ 	.short	0x0210
        /*1ebe*/ 	.short	0x0050


	//----- nvinfo : EIATTR_SW_WAR
	.align		4
.L_43:
        /*1ec0*/ 	.byte	0x04, 0x36
        /*1ec2*/ 	.short	(.L_45 - .L_44)
.L_44:
        /*1ec4*/ 	.word	0x00000008
.L_45:


//--------------------- .nv.callgraph             --------------------------
	.section	.nv.callgraph,"",@"SHT_CUDA_CALLGRAPH"
	.align	4
	.sectionentsize	8
	.align		4
        /*0000*/ 	.word	0x00000000
	.align		4
        /*0004*/ 	.word	0xffffffff
	.align		4
        /*0008*/ 	.word	0x00000000
	.align		4
        /*000c*/ 	.word	0xfffffffe
	.align		4
        /*0010*/ 	.word	0x00000000
	.align		4
        /*0014*/ 	.word	0xfffffffd
	.align		4
        /*0018*/ 	.word	0x00000000
	.align		4
        /*001c*/ 	.word	0xfffffffc


//--------------------- .text.matmul_kernel       --------------------------
	.section	.text.matmul_kernel,"ax",@progbits
	.align	128
        .global         matmul_kernel
        .type           matmul_kernel,@function
        .size           matmul_kernel,(.L_x_3 - matmul_kernel)
        .other          matmul_kernel,@"STO_CUDA_ENTRY STV_DEFAULT"
matmul_kernel:
.text.matmul_kernel:
[----:B------:R-:W1:Y:S08]  /*0000*/  LDC R1, c[0x0][0x28] ;  /* 0x00000a00ff017b82 */ /* 0x000e700000000800 */
[----:B------:R-:W2:Y:S01]  /*0010*/  LDC.64 R2, c[0x0][0x228] ;  /* 0x00008a00ff027b82 */ /* 0x000ea20000000a00 */
[----:B-1----:R-:W-:Y:S01]  /*0020*/  VIADD R1, R1, 0xffffbd18 ;  /* 0xffffbd1801017836 */ /* 0x002fe20000000000 */
[----:B------:R-:W1:Y:S01]  /*0030*/  S2R R5, SR_CTAID.X ;  /* 0x0000000000057919 */ /* 0x000e620000002500 */
[----:B------:R-:W-:Y:S01]  /*0040*/  ULDC UR4, c[0x0][0x234] ;  /* 0x00008d0000047ab9 */ /* 0x000fe20000000800 */
[----:B------:R-:W-:Y:S01]  /*0050*/  ULDC.64 UR6, c[0x0][0x210] ;  /* 0x0000840000067ab9 */ /* 0x000fe20000000a00 */
[----:B------:R-:W-:Y:S01]  /*0060*/  ULDC.64 UR8, c[0x0][0x218] ;  /* 0x0000860000087ab9 */ /* 0x000fe20000000a00 */
[----:B--2---:R-:W-:Y:S01]  /*0070*/  IMAD.MOV.U32 R15, RZ, RZ, R3 ;  /* 0x000000ffff0f7224 */ /* 0x004fe200078e0003 */
[----:B------:R2:W-:Y:S01]  /*0080*/  STL.64 [R1+0x3170], R2 ;  /* 0x0031700201007387 */ /* 0x0005e20000100a00 */
[----:B------:R-:W-:-:S02]  /*0090*/  IMAD.MOV.U32 R14, RZ, RZ, R2 ;  /* 0x000000ffff0e7224 */ /* 0x000fc400078e0002 */
[----:B------:R-:W-:Y:S01]  /*00a0*/  VIADD R0, R15, 0x1ff ;  /* 0x000001ff0f007836 */ /* 0x000fe20000000000 */
[----:B-1----:R-:W-:-:S04]  /*00b0*/  IABS R8, R5 ;  /* 0x0000000500087213 */ /* 0x002fc80000000000 */
[----:B--2---:R-:W-:-:S04]  /*00c0*/  SHF.R.S32.HI R3, RZ, 0x1f, R0 ;  /* 0x0000001fff037819 */ /* 0x004fc80000011400 */
[----:B------:R-:W-:-:S04]  /*00d0*/  LEA.HI R3, R3, R0, RZ, 0x9 ;  /* 0x0000000003037211 */ /* 0x000fc800078f48ff */
[----:B------:R-:W-:-:S04]  /*00e0*/  SHF.R.S32.HI R4, RZ, 0x9, R3 ;  /* 0x00000009ff047819 */ /* 0x000fc80000011403 */
[-C--:B------:R-:W-:Y:S02]  /*00f0*/  IABS R7, R4.reuse ;  /* 0x0000000400077213 */ /* 0x080fe40000000000 */
[----:B------:R-:W-:Y:S02]  /*0100*/  IABS R10, R4 ;  /* 0x00000004000a7213 */ /* 0x000fe40000000000 */
[----:B------:R-:W1:Y:S08]  /*0110*/  I2F.RP R0, R7 ;  /* 0x0000000700007306 */ /* 0x000e700000209400 */
[----:B-1----:R-:W1:Y:S02]  /*0120*/  MUFU.RCP R0, R0 ;  /* 0x0000000000007308 */ /* 0x002e640000001000 */
[----:B-1----:R-:W-:-:S02]  /*0130*/  VIADD R2, R0, 0xffffffe ;  /* 0x0ffffffe00027836 */ /* 0x002fc40000000000 */
[----:B------:R-:W-:-:S04]  /*0140*/  IMAD.MOV R0, RZ, RZ, -R10 ;  /* 0x000000ffff007224 */ /* 0x000fc800078e0a0a */
[----:B------:R1:W2:Y:S02]  /*0150*/  F2I.FTZ.U32.TRUNC.NTZ R3, R2 ;  /* 0x0000000200037305 */ /* 0x0002a4000021f000 */
[----:B-1----:R-:W-:Y:S02]  /*0160*/  IMAD.MOV.U32 R2, RZ, RZ, RZ ;  /* 0x000000ffff027224 */ /* 0x002fe400078e00ff */
[----:B--2---:R-:W-:-:S04]  /*0170*/  IMAD.MOV R6, RZ, RZ, -R3 ;  /* 0x000000ffff067224 */ /* 0x004fc800078e0a03 */
[----:B------:R-:W-:Y:S02]  /*0180*/  IMAD R9, R6, R7, RZ ;  /* 0x0000000706097224 */ /* 0x000fe400078e02ff */
[----:B------:R-:W-:Y:S02]  /*0190*/  IMAD.MOV.U32 R6, RZ, RZ, R8 ;  /* 0x000000ffff067224 */ /* 0x000fe400078e0008 */
[----:B------:R-:W-:-:S06]  /*01a0*/  IMAD.HI.U32 R3, R3, R9, R2 ;  /* 0x0000000903037227 */ /* 0x000fcc00078e0002 */
[----:B------:R-:W-:-:S04]  /*01b0*/  IMAD.HI.U32 R3, R3, R6, RZ ;  /* 0x0000000603037227 */ /* 0x000fc800078e00ff */
[----:B------:R-:W-:-:S05]  /*01c0*/  IMAD R0, R3, R0, R6 ;  /* 0x0000000003007224 */ /* 0x000fca00078e0206 */
[----:B------:R-:W-:-:S13]  /*01d0*/  ISETP.GT.U32.AND P1, PT, R7, R0, PT ;  /* 0x000000000700720c */ /* 0x000fda0003f24070 */
[----:B------:R-:W-:Y:S02]  /*01e0*/  @!P1 IMAD.IADD R0, R0, 0x1, -R7 ;  /* 0x0000000100009824 */ /* 0x000fe400078e0a07 */
[----:B------:R-:W-:Y:S01]  /*01f0*/  @!P1 VIADD R3, R3, 0x1 ;  /* 0x0000000103039836 */ /* 0x000fe20000000000 */
[----:B------:R-:W-:Y:S02]  /*0200*/  ISETP.NE.AND P1, PT, R4, RZ, PT ;  /* 0x000000ff0400720c */ /* 0x000fe40003f25270 */
[----:B------:R-:W-:Y:S02]  /*0210*/  ISETP.GE.U32.AND P0, PT, R0, R7, PT ;  /* 0x000000070000720c */ /* 0x000fe40003f06070 */
[----:B------:R-:W-:-:S04]  /*0220*/  LOP3.LUT R0, R5, R4, RZ, 0x3c, !PT ;  /* 0x0000000405007212 */ /* 0x000fc800078e3cff */
[----:B------:R-:W-:Y:S01]  /*0230*/  ISETP.GE.AND P2, PT, R0, RZ, PT ;  /* 0x000000ff0000720c */ /* 0x000fe20003f46270 */
[----:B------:R-:W-:-:S06]  /*0240*/  VIADD R0, R14, 0x1ff ;  /* 0x000001ff0e007836 */ /* 0x000fcc0000000000 */
[----:B------:R-:W-:-:S04]  /*0250*/  @P0 VIADD R3, R3, 0x1 ;  /* 0x0000000103030836 */ /* 0x000fc80000000000 */
[----:B------:R-:W-:Y:S01]  /*0260*/  IMAD.MOV.U32 R11, RZ, RZ, R3 ;  /* 0x000000ffff0b7224 */ /* 0x000fe200078e0003 */
[----:B------:R-:W-:-:S03]  /*0270*/  SHF.R.S32.HI R3, RZ, 0x1f, R0 ;  /* 0x0000001fff037819 */ /* 0x000fc60000011400 */
[----:B------:R-:W-:Y:S01]  /*0280*/  @!P2 IMAD.MOV R11, RZ, RZ, -R11 ;  /* 0x000000ffff0ba224 */ /* 0x000fe200078e0a0b */
[----:B------:R-:W-:Y:S02]  /*0290*/  LEA.HI R3, R3, R0, RZ, 0x9 ;  /* 0x0000000003037211 */ /* 0x000fe400078f48ff */
[----:B------:R-:W-:-:S04]  /*02a0*/  @!P1 LOP3.LUT R11, RZ, R4, RZ, 0x33, !PT ;  /* 0x00000004ff0b9212 */ /* 0x000fc800078e33ff */
[----:B------:R-:W-:Y:S01]  /*02b0*/  LEA.HI.SX32 R3, R3, -R11, 0x17 ;  /* 0x8000000b03037211 */ /* 0x000fe200078fbaff */
[----:B------:R-:W-:-:S03]  /*02c0*/  IMAD.MOV R6, RZ, RZ, -R11 ;  /* 0x000000ffff067224 */ /* 0x000fc600078e0a0b */
[----:B------:R-:W-:Y:S01]  /*02d0*/  VIMNMX R13, R3, 0x1, PT ;  /* 0x00000001030d7848 */ /* 0x000fe20003fe0100 */
[----:B------:R-:W-:Y:S01]  /*02e0*/  IMAD R12, R4, R6, R5 ;  /* 0x00000006040c7224 */ /* 0x000fe200078e0205 */
[----:B------:R-:W-:Y:S02]  /*02f0*/  IABS R6, R15 ;  /* 0x0000000f00067213 */ /* 0x000fe40000000000 */
[-C--:B------:R-:W-:Y:S02]  /*0300*/  IABS R7, R13.reuse ;  /* 0x0000000d00077213 */ /* 0x080fe40000000000 */
[----:B------:R-:W-:Y:S02]  /*0310*/  IABS R4, R13 ;  /* 0x0000000d00047213 */ /* 0x000fe40000000000 */
[----:B------:R-:W1:Y:S03]  /*0320*/  I2F.RP R0, R7 ;  /* 0x0000000700007306 */ /* 0x000e660000209400 */
[----:B------:R-:W-:-:S05]  /*0330*/  IMAD.MOV R4, RZ, RZ, -R4 ;  /* 0x000000ffff047224 */ /* 0x000fca00078e0a04 */
[----:B-1----:R-:W1:Y:S02]  /*0340*/  MUFU.RCP R0, R0 ;  /* 0x0000000000007308 */ /* 0x002e640000001000 */
[----:B-1----:R-:W-:Y:S01]  /*0350*/  VIADD R2, R0, 0xffffffe ;  /* 0x0ffffffe00027836 */ /* 0x002fe20000000000 */
[----:B------:R-:W-:-:S05]  /*0360*/  IABS R0, R12 ;  /* 0x0000000c00007213 */ /* 0x000fca0000000000 */
[----:B------:R1:W2:Y:S02]  /*0370*/  F2I.FTZ.U32.TRUNC.NTZ R3, R2 ;  /* 0x0000000200037305 */ /* 0x0002a4000021f000 */
[----:B-1----:R-:W-:Y:S02]  /*0380*/  IMAD.MOV.U32 R2, RZ, RZ, RZ ;  /* 0x000000ffff027224 */ /* 0x002fe400078e00ff */
[----:B--2---:R-:W-:-:S04]  /*0390*/  IMAD.MOV R8, RZ, RZ, -R3 ;  /* 0x000000ffff087224 */ /* 0x004fc800078e0a03 */
[----:B------:R-:W-:Y:S01]  /*03a0*/  IMAD R5, R8, R7, RZ ;  /* 0x0000000708057224 */ /* 0x000fe200078e02ff */
[----:B------:R-:W-:Y:S02]  /*03b0*/  IABS R8, R14 ;  /* 0x0000000e00087213 */ /* 0x000fe40000000000 */
[----:B------:R-:W1:Y:S01]  /*03c0*/  S2R R14, SR_TID.X ;  /* 0x00000000000e7919 */ /* 0x000e620000002100 */
[----:B------:R-:W-:-:S04]  /*03d0*/  IMAD.HI.U32 R3, R3, R5, R2 ;  /* 0x0000000503037227 */ /* 0x000fc800078e0002 */
[----:B------:R-:W-:Y:S02]  /*03e0*/  IMAD.MOV.U32 R2, RZ, RZ, R6 ;  /* 0x000000ffff027224 */ /* 0x000fe400078e0006 */
[----:B------:R-:W-:Y:S02]  /*03f0*/  IMAD.HI.U32 R3, R3, R0, RZ ;  /* 0x0000000003037227 */ /* 0x000fe400078e00ff */
[----:B------:R-:W2:Y:S02]  /*0400*/  I2F.RP R5, R2 ;  /* 0x0000000200057306 */ /* 0x000ea40000209400 */
[----:B------:R-:W-:-:S05]  /*0410*/  IMAD R0, R3, R4, R0 ;  /* 0x0000000403007224 */ /* 0x000fca00078e0200 */
[----:B------:R-:W-:Y:S01]  /*0420*/  ISETP.GT.U32.AND P1, PT, R7, R0, PT ;  /* 0x000000000700720c */ /* 0x000fe20003f24070 */
[----:B------:R-:W3:Y:S08]  /*0430*/  I2F.RP R4, R8 ;  /* 0x0000000800047306 */ /* 0x000ef00000209400 */
[----:B--2---:R-:W2:Y:S04]  /*0440*/  MUFU.RCP R5, R5 ;  /* 0x0000000500057308 */ /* 0x004ea80000001000 */
[----:B------:R-:W-:-:S02]  /*0450*/  @!P1 IMAD.IADD R0, R0, 0x1, -R7 ;  /* 0x0000000100009824 */ /* 0x000fc400078e0a07 */
[----:B------:R-:W-:Y:S01]  /*0460*/  @!P1 VIADD R3, R3, 0x1 ;  /* 0x0000000103039836 */ /* 0x000fe20000000000 */
[----:B------:R-:W-:Y:S01]  /*0470*/  ISETP.NE.AND P1, PT, R13, RZ, PT ;  /* 0x000000ff0d00720c */ /* 0x000fe20003f25270 */
[----:B---3--:R-:W3:Y:S01]  /*0480*/  MUFU.RCP R4, R4 ;  /* 0x0000000400047308 */ /* 0x008ee20000001000 */
[----:B------:R-:W-:Y:S02]  /*0490*/  ISETP.GE.U32.AND P0, PT, R0, R7, PT ;  /* 0x000000070000720c */ /* 0x000fe40003f06070 */
[----:B------:R-:W-:-:S04]  /*04a0*/  LOP3.LUT R0, R12, R13, RZ, 0x3c, !PT ;  /* 0x0000000d0c007212 */ /* 0x000fc800078e3cff */
[----:B------:R-:W-:Y:S01]  /*04b0*/  ISETP.GE.AND P2, PT, R0, RZ, PT ;  /* 0x000000ff0000720c */ /* 0x000fe20003f46270 */
[----:B--2---:R-:W-:Y:S01]  /*04c0*/  VIADD R6, R5, 0xffffffe ;  /* 0x0ffffffe05067836 */ /* 0x004fe20000000000 */
[----:B-1----:R-:W-:-:S03]  /*04d0*/  SHF.R.S32.HI R0, RZ, 0x6, R14 ;  /* 0x00000006ff007819 */ /* 0x002fc6000001140e */
[----:B------:R1:W2:Y:S02]  /*04e0*/  F2I.FTZ.U32.TRUNC.NTZ R7, R6 ;  /* 0x0000000600077305 */ /* 0x0002a4000021f000 */
[----:B------:R-:W-:Y:S01]  /*04f0*/  @P0 VIADD R3, R3, 0x1 ;  /* 0x0000000103030836 */ /* 0x000fe20000000000 */
[----:B------:R-:W-:Y:S01]  /*0500*/  SGXT R0, R0, 0x1 ;  /* 0x000000010000781a */ /* 0x000fe20000000200 */
[----:B---3--:R-:W-:Y:S02]  /*0510*/  VIADD R5, R4, 0xffffffe ;  /* 0x0ffffffe04057836 */ /* 0x008fe40000000000 */
[----:B------:R-:W-:Y:S01]  /*0520*/  IMAD.MOV.U32 R10, RZ, RZ, R3 ;  /* 0x000000ffff0a7224 */ /* 0x000fe200078e0003 */
[----:B------:R-:W-:Y:S01]  /*0530*/  SHF.R.U32.HI R3, RZ, 0x6, R14 ;  /* 0x00000006ff037819 */ /* 0x000fe2000001160e */
[----:B------:R-:W-:Y:S01]  /*0540*/  IMAD.SHL.U32 R4, R14, 0x4, RZ ;  /* 0x000000040e047824 */ /* 0x000fe200078e00ff */
[----:B------:R-:W-:Y:S01]  /*0550*/  LOP3.LUT R9, R0, 0x90, RZ, 0xc0, !PT ;  /* 0x0000009000097812 */ /* 0x000fe200078ec0ff */
[----:B------:R-:W3:Y:S01]  /*0560*/  F2I.FTZ.U32.TRUNC.NTZ R5, R5 ;  /* 0x0000000500057305 */ /* 0x000ee2000021f000 */
[----:B------:R-:W-:Y:S01]  /*0570*/  @!P2 IMAD.MOV R10, RZ, RZ, -R10 ;  /* 0x000000ffff0aa224 */ /* 0x000fe200078e0a0a */
[----:B------:R-:W-:Y:S01]  /*0580*/  @!P1 LOP3.LUT R10, RZ, R13, RZ, 0x33, !PT ;  /* 0x0000000dff0a9212 */ /* 0x000fe200078e33ff */
[----:B-1----:R-:W-:Y:S01]  /*0590*/  IMAD.MOV.U32 R6, RZ, RZ, RZ ;  /* 0x000000ffff067224 */ /* 0x002fe200078e00ff */
[----:B------:R-:W-:Y:S01]  /*05a0*/  SGXT.U32 R3, R3, 0x1 ;  /* 0x000000010303781a */ /* 0x000fe20000000000 */
[----:B--2---:R-:W-:Y:S01]  /*05b0*/  IMAD.MOV R15, RZ, RZ, -R7 ;  /* 0x000000ffff0f7224 */ /* 0x004fe200078e0a07 */
[----:B------:R-:W-:Y:S01]  /*05c0*/  LOP3.LUT R16, R9, 0x7c, R4, 0x78, !PT ;  /* 0x0000007c09107812 */ /* 0x000fe200078e7804 */
[----:B------:R-:W-:Y:S01]  /*05d0*/  IMAD.MOV R0, RZ, RZ, -R10 ;  /* 0x000000ffff007224 */ /* 0x000fe200078e0a0a */
[----:B------:R-:W-:Y:S01]  /*05e0*/  LOP3.LUT R14, R14, 0x7f, RZ, 0xc0, !PT ;  /* 0x0000007f0e0e7812 */ /* 0x000fe200078ec0ff */
[----:B------:R-:W-:-:S02]  /*05f0*/  IMAD.SHL.U32 R10, R10, 0x200, RZ ;  /* 0x000002000a0a7824 */ /* 0x000fc400078e00ff */
[----:B------:R-:W-:Y:S01]  /*0600*/  IMAD R9, R15, R2, RZ ;  /* 0x000000020f097224 */ /* 0x000fe200078e02ff */
[----:B------:R1:W-:Y:S01]  /*0610*/  STL [R1+0x7c], R16 ;  /* 0x00007c1001007387 */ /* 0x0003e20000100800 */
[----:B------:R-:W-:Y:S01]  /*0620*/  IMAD R0, R13, R0, R12 ;  /* 0x000000000d007224 */ /* 0x000fe200078e020c */
[----:B------:R-:W-:Y:S01]  /*0630*/  LOP3.LUT R242, R10, R3, RZ, 0xfc, !PT ;  /* 0x000000030af27212 */ /* 0x000fe200078efcff */
[----:B---3--:R-:W-:Y:S01]  /*0640*/  IMAD.MOV R4, RZ, RZ, -R5 ;  /* 0x000000ffff047224 */ /* 0x008fe200078e0a05 */
[----:B------:R-:W-:Y:S01]  /*0650*/  STL [R1+0x31a0], R10 ;  /* 0x0031a00a01007387 */ /* 0x000fe20000100800 */
[----:B------:R-:W-:Y:S01]  /*0660*/  IMAD.HI.U32 R3, R7, R9, R6 ;  /* 0x0000000907037227 */ /* 0x000fe200078e0006 */
[----:B------:R-:W-:Y:S02]  /*0670*/  IABS R6, R242 ;  /* 0x000000f200067213 */ /* 0x000fe40000000000 */
[C---:B------:R-:W-:Y:S01]  /*0680*/  LOP3.LUT R9, R242.reuse, 0x1fe, RZ, 0xfc, !PT ;  /* 0x000001fef2097812 */ /* 0x040fe200078efcff */
[----:B------:R-:W-:Y:S01]  /*0690*/  IMAD.MOV.U32 R7, RZ, RZ, R4 ;  /* 0x000000ffff077224 */ /* 0x000fe200078e0004 */
[----:B------:R-:W-:Y:S01]  /*06a0*/  LOP3.LUT R18, R242, 0x8, RZ, 0xfc, !PT ;  /* 0x00000008f2127812 */ /* 0x000fe200078efcff */
[----:B------:R-:W-:Y:S01]  /*06b0*/  IMAD.IADD R0, R11, 0x1, R0 ;  /* 0x000000010b007824 */ /* 0x000fe200078e0200 */
[----:B------:R-:W-:Y:S01]  /*06c0*/  IABS R250, R9 ;  /* 0x0000000900fa7213 */ /* 0x000fe20000000000 */
[----:B------:R-:W-:Y:S01]  /*06d0*/  IMAD.MOV.U32 R4, RZ, RZ, RZ ;  /* 0x000000ffff047224 */ /* 0x000fe200078e00ff */
[----:B------:R-:W-:Y:S01]  /*06e0*/  ISETP.GE.AND P2, PT, R9, RZ, PT ;  /* 0x000000ff0900720c */ /* 0x000fe20003f46270 */
[----:B------:R-:W-:Y:S01]  /*06f0*/  IMAD R7, R7, R8, RZ ;  /* 0x0000000807077224 */ /* 0x000fe200078e02ff */
[----:B------:R-:W-:Y:S01]  /*0700*/  IABS R17, R18 ;  /* 0x0000001200117213 */ /* 0x000fe20000000000 */
[----:B------:R-:W-:Y:S01]  /*0710*/  IMAD R11, R0, 0x200, R14 ;  /* 0x00000200000b7824 */ /* 0x000fe200078e020e */
[C---:B------:R-:W-:Y:S01]  /*0720*/  LOP3.LUT R19, R242.reuse, 0x10, RZ, 0xfc, !PT ;  /* 0x00000010f2137812 */ /* 0x040fe200078efcff */
[----:B------:R-:W-:Y:S01]  /*0730*/  IMAD.HI.U32 R0, R3, R6, RZ ;  /* 0x0000000603007227 */ /* 0x000fe200078e00ff */
[----:B------:R-:W-:-:S02]  /*0740*/  LOP3.LUT R21, R242, 0x1e, RZ, 0xfc, !PT ;  /* 0x0000001ef2157812 */ /* 0x000fc400078efcff */
[----:B------:R-:W-:Y:S01]  /*0750*/  IABS R245, R11 ;  /* 0x0000000b00f57213 */ /* 0x000fe20000000000 */
[----:B------:R-:W-:Y:S01]  /*0760*/  IMAD.HI.U32 R4, R5, R7, R4 ;  /* 0x0000000705047227 */ /* 0x000fe200078e0004 */
[C---:B------:R-:W-:Y:S02]  /*0770*/  LOP3.LUT R20, R242.reuse, 0x1c, RZ, 0xfc, !PT ;  /* 0x0000001cf2147812 */ /* 0x040fe400078efcff */
[C---:B------:R-:W-:Y:S01]  /*0780*/  LOP3.LUT R25, R242.reuse, 0x2e, RZ, 0xfc, !PT ;  /* 0x0000002ef2197812 */ /* 0x040fe200078efcff */
[C---:B------:R-:W-:Y:S01]  /*0790*/  VIADD R12, R11.reuse, 0x80 ;  /* 0x000000800b0c7836 */ /* 0x040fe20000000000 */
[C---:B------:R-:W-:Y:S01]  /*07a0*/  LOP3.LUT R26, R242.reuse, 0x30, RZ, 0xfc, !PT ;  /* 0x00000030f21a7812 */ /* 0x040fe200078efcff */
[----:B------:R-:W-:Y:S01]  /*07b0*/  IMAD.MOV R7, RZ, RZ, -R0 ;  /* 0x000000ffff077224 */ /* 0x000fe200078e0a00 */
[----:B------:R-:W-:Y:S01]  /*07c0*/  LOP3.LUT R27, R242, 0x32, RZ, 0xfc, !PT ;  /* 0x00000032f21b7812 */ /* 0x000fe200078efcff */
[----:B------:R-:W-:Y:S01]  /*07d0*/  IMAD.HI.U32 R0, R4, R245, RZ ;  /* 0x000000f504007227 */ /* 0x000fe200078e00ff */
[----:B------:R-:W-:Y:S01]  /*07e0*/  IABS R247, R12 ;  /* 0x0000000c00f77213 */ /* 0x000fe20000000000 */
[----:B------:R-:W-:Y:S01]  /*07f0*/  STL [R1+0x31dc], R12 ;  /* 0x0031dc0c01007387 */ /* 0x000fe20000100800 */
[----:B------:R-:W-:Y:S01]  /*0800*/  LOP3.LUT R29, R242, 0x36, RZ, 0xfc, !PT ;  /* 0x00000036f21d7812 */ /* 0x000fe200078efcff */
[----:B------:R-:W-:Y:S01]  /*0810*/  IMAD R7, R2, R7, R6 ;  /* 0x0000000702077224 */ /* 0x000fe200078e0206 */
[----:B------:R-:W-:Y:S01]  /*0820*/  LOP3.LUT R28, R242, 0x34, RZ, 0xfc, !PT ;  /* 0x00000034f21c7812 */ /* 0x000fe200078efcff */
[----:B------:R-:W-:Y:S01]  /*0830*/  VIADD R14, R11, 0x180 ;  /* 0x000001800b0e7836 */ /* 0x000fe20000000000 */
[----:B------:R-:W-:Y:S01]  /*0840*/  IABS R24, R29 ;  /* 0x0000001d00187213 */ /* 0x000fe20000000000 */
[----:B------:R-:W-:Y:S01]  /*0850*/  IMAD.HI.U32 R6, R3, R250, RZ ;  /* 0x000000fa03067227 */ /* 0x000fe200078e00ff */
[----:B------:R-:W-:-:S02]  /*0860*/  IABS R23, R28 ;  /* 0x0000001c00177213 */ /* 0x000fc40000000000 */
[----:B-1----:R-:W-:Y:S01]  /*0870*/  IABS R16, R14 ;  /* 0x0000000e00107213 */ /* 0x002fe20000000000 */
[----:B------:R-:W-:Y:S01]  /*0880*/  VIADD R13, R11, 0x100 ;  /* 0x000001000b0d7836 */ /* 0x000fe20000000000 */
[----:B------:R-:W-:Y:S01]  /*0890*/  LOP3.LUT R30, R242, 0x38, RZ, 0xfc, !PT ;  /* 0x00000038f21e7812 */ /* 0x000fe200078efcff */
[----:B------:R-:W-:Y:S01]  /*08a0*/  IMAD.HI.U32 R5, R4, R247, RZ ;  /* 0x000000f704057227 */ /* 0x000fe200078e00ff */
[C---:B------:R-:W-:Y:S02]  /*08b0*/  LOP3.LUT R31, R242.reuse, 0x3a, RZ, 0xfc, !PT ;  /* 0x0000003af21f7812 */ /* 0x040fe400078efcff */
[----:B------:R-:W-:Y:S01]  /*08c0*/  IABS R9, R13 ;  /* 0x0000000d00097213 */ /* 0x000fe20000000000 */
[----:B------:R-:W-:Y:S01]  /*08d0*/  IMAD.MOV R0, RZ, RZ, -R0 ;  /* 0x000000ffff007224 */ /* 0x000fe200078e0a00 */
[----:B------:R-:W-:Y:S01]  /*08e0*/  STL [R1+0x31e0], R13 ;  /* 0x0031e00d01007387 */ /* 0x000fe20000100800 */
[----:B------:R-:W-:Y:S01]  /*08f0*/  IMAD.MOV R15, RZ, RZ, -R6 ;  /* 0x000000ffff0f7224 */ /* 0x000fe200078e0a06 */
[----:B------:R-:W-:Y:S01]  /*0900*/  LOP3.LUT R33, R242, 0x46, RZ, 0xfc, !PT ;  /* 0x00000046f2217812 */ /* 0x000fe200078efcff */
[----:B------:R-:W-:Y:S01]  /*0910*/  IMAD.MOV R5, RZ, RZ, -R5 ;  /* 0x000000ffff057224 */ /* 0x000fe200078e0a05 */
[----:B------:R-:W-:Y:S01]  /*0920*/  STL [R1+0x31e4], R11 ;  /* 0x0031e40b01007387 */ /* 0x000fe20000100800 */
[----:B------:R-:W-:Y:S01]  /*0930*/  IMAD R245, R8, R0, R245 ;  /* 0x0000000008f57224 */ /* 0x000fe200078e02f5 */
[----:B------:R-:W-:Y:S01]  /*0940*/  LOP3.LUT R0, R242, 0x2, RZ, 0xfc, !PT ;  /* 0x00000002f2007812 */ /* 0x000fe200078efcff */
[----:B------:R-:W-:Y:S01]  /*0950*/  IMAD R250, R2, R15, R250 ;  /* 0x0000000f02fa7224 */ /* 0x000fe200078e02fa */
[----:B------:R-:W-:Y:S01]  /*0960*/  STL [R1+0x31e8], R14 ;  /* 0x0031e80e01007387 */ /* 0x000fe20000100800 */
[----:B------:R-:W-:Y:S01]  /*0970*/  IMAD.MOV.U32 R15, RZ, RZ, R16 ;  /* 0x000000ffff0f7224 */ /* 0x000fe200078e0010 */
[C---:B------:R-:W-:Y:S01]  /*0980*/  ISETP.GT.U32.AND P0, PT, R8.reuse, R245, PT ;  /* 0x000000f50800720c */ /* 0x040fe20003f04070 */
[----:B------:R-:W-:Y:S01]  /*0990*/  IMAD R247, R8, R5, R247 ;  /* 0x0000000508f77224 */ /* 0x000fe200078e02f7 */
[----:B------:R-:W-:Y:S01]  /*09a0*/  ISETP.GT.U32.AND P3, PT, R2, R250, PT ;  /* 0x000000fa0200720c */ /* 0x000fe20003f64070 */
[----:B------:R-:W-:Y:S01]  /*09b0*/  IMAD.HI.U32 R6, R4, R9, RZ ;  /* 0x0000000904067227 */ /* 0x000fe200078e00ff */
[----:B------:R-:W-:-:S02]  /*09c0*/  IABS R5, R0 ;  /* 0x0000000000057213 */ /* 0x000fc40000000000 */
[----:B------:R-:W-:Y:S01]  /*09d0*/  ISETP.GT.U32.AND P5, PT, R8, R247, PT ;  /* 0x000000f70800720c */ /* 0x000fe20003fa4070 */
[----:B------:R-:W-:Y:S01]  /*09e0*/  IMAD.HI.U32 R4, R4, R15, RZ ;  /* 0x0000000f04047227 */ /* 0x000fe200078e00ff */
[----:B------:R-:W-:Y:S02]  /*09f0*/  ISETP.GE.AND P1, PT, R0, RZ, PT ;  /* 0x000000ff0000720c */ /* 0x000fe40003f26270 */
[C---:B------:R-:W-:Y:S01]  /*0a00*/  LOP3.LUT R16, R242.reuse, 0x6, RZ, 0xfc, !PT ;  /* 0x00000006f2107812 */ /* 0x040fe200078efcff */
[----:B------:R-:W-:Y:S01]  /*0a10*/  IMAD.MOV R6, RZ, RZ, -R6 ;  /* 0x000000ffff067224 */ /* 0x000fe200078e0a06 */
[C---:B------:R-:W-:Y:S01]  /*0a20*/  LOP3.LUT R35, R242.reuse, 0x48, RZ, 0xfc, !PT ;  /* 0x00000048f2237812 */ /* 0x040fe200078efcff */
[----:B------:R-:W-:Y:S01]  /*0a30*/  IMAD.MOV R4, RZ, RZ, -R4 ;  /* 0x000000ffff047224 */ /* 0x000fe200078e0a04 */
[----:B------:R-:W-:Y:S01]  /*0a40*/  LOP3.LUT R36, R242, 0x4a, RZ, 0xfc, !PT ;  /* 0x0000004af2247812 */ /* 0x000fe200078efcff */
[----:B------:R-:W-:Y:S01]  /*0a50*/  IMAD R246, R8, R6, R9 ;  /* 0x0000000608f67224 */ /* 0x000fe200078e0209 */
[----:B------:R-:W-:Y:S01]  /*0a60*/  LOP3.LUT R6, R242, 0x4, RZ, 0xfc, !PT ;  /* 0x00000004f2067812 */ /* 0x000fe200078efcff */
[----:B------:R-:W-:Y:S01]  /*0a70*/  IMAD R248, R8, R4, R15 ;  /* 0x0000000408f87224 */ /* 0x000fe200078e020f */
[----:B------:R-:W-:Y:S01]  /*0a80*/  IABS R15, R16 ;  /* 0x00000010000f7213 */ /* 0x000fe20000000000 */
[--C-:B------:R-:W-:Y:S01]  /*0a90*/  @!P0 IMAD.IADD R245, R245, 0x1, -R8.reuse ;  /* 0x00000001f5f58824 */ /* 0x100fe200078e0a08 */
[----:B------:R-:W-:Y:S01]  /*0aa0*/  ISETP.GT.U32.AND P0, PT, R2, R7, PT ;  /* 0x000000070200720c */ /* 0x000fe20003f04070 */
[----:B------:R-:W-:Y:S01]  /*0ab0*/  @!P5 IMAD.IADD R247, R247, 0x1, -R8 ;  /* 0x00000001f7f7d824 */ /* 0x000fe200078e0a08 */
[C---:B------:R-:W-:Y:S01]  /*0ac0*/  ISETP.GT.U32.AND P6, PT, R8.reuse, R246, PT ;  /* 0x000000f60800720c */ /* 0x040fe20003fc4070 */
[----:B------:R-:W-:Y:S01]  /*0ad0*/  IMAD.HI.U32 R0, R3, R5, RZ ;  /* 0x0000000503007227 */ /* 0x000fe200078e00ff */
[----:B------:R-:W-:-:S02]  /*0ae0*/  ISETP.GT.U32.AND P4, PT, R8, R248, PT ;  /* 0x000000f80800720c */ /* 0x000fc40003f84070 */
[----:B------:R-:W-:Y:S01]  /*0af0*/  ISETP.GT.U32.AND P5, PT, R8, R245, PT ;  /* 0x000000f50800720c */ /* 0x000fe20003fa4070 */
[----:B------:R-:W-:Y:S01]  /*0b00*/  IMAD.MOV R0, RZ, RZ, -R0 ;  /* 0x000000ffff007224 */ /* 0x000fe200078e0a00 */
[----:B------:R-:W-:Y:S01]  /*0b10*/  IABS R9, R6 ;  /* 0x0000000600097213 */ /* 0x000fe20000000000 */
[--C-:B------:R-:W-:Y:S01]  /*0b20*/  @!P3 IMAD.IADD R250, R250, 0x1, -R2.reuse ;  /* 0x00000001fafab824 */ /* 0x100fe200078e0a02 */
[----:B------:R-:W-:Y:S01]  /*0b30*/  LOP3.LUT R37, R242, 0x4c, RZ, 0xfc, !PT ;  /* 0x0000004cf2257812 */ /* 0x000fe200078efcff */
[C---:B------:R-:W-:Y:S01]  /*0b40*/  IMAD R5, R2.reuse, R0, R5 ;  /* 0x0000000002057224 */ /* 0x040fe200078e0205 */
[----:B------:R-:W-:Y:S01]  /*0b50*/  IABS R32, R36 ;  /* 0x0000002400207213 */ /* 0x000fe20000000000 */
[----:B------:R-:W-:Y:S01]  /*0b60*/  @!P0 IMAD.IADD R7, R7, 0x1, -R2 ;  /* 0x0000000107078824 */ /* 0x000fe200078e0a02 */
[----:B------:R-:W-:Y:S01]  /*0b70*/  ISETP.GT.U32.AND P0, PT, R2, R250, PT ;  /* 0x000000fa0200720c */ /* 0x000fe20003f04070 */
[--C-:B------:R-:W-:Y:S01]  /*0b80*/  @!P6 IMAD.IADD R246, R246, 0x1, -R8.reuse ;  /* 0x00000001f6f6e824 */ /* 0x100fe200078e0a08 */
[----:B------:R-:W-:Y:S01]  /*0b90*/  ISETP.GT.U32.AND P6, PT, R8, R247, PT ;  /* 0x000000f70800720c */ /* 0x000fe20003fc4070 */
[--C-:B------:R-:W-:Y:S01]  /*0ba0*/  @!P4 IMAD.IADD R248, R248, 0x1, -R8.reuse ;  /* 0x00000001f8f8c824 */ /* 0x100fe200078e0a08 */
[----:B------:R-:W-:Y:S01]  /*0bb0*/  IABS R34, R37 ;  /* 0x0000002500227213 */ /* 0x000fe20000000000 */
[----:B------:R-:W-:Y:S01]  /*0bc0*/  @!P5 IMAD.IADD R245, R245, 0x1, -R8 ;  /* 0x00000001f5f5d824 */ /* 0x000fe200078e0a08 */
[----:B------:R-:W-:Y:S01]  /*0bd0*/  ISETP.GT.U32.AND P5, PT, R2, R7, PT ;  /* 0x000000070200720c */ /* 0x000fe20003fa4070 */
[----:B------:R-:W-:Y:S01]  /*0be0*/  IMAD.HI.U32 R4, R3, R15, RZ ;  /* 0x0000000f03047227 */ /* 0x000fe200078e00ff */
[----:B------:R-:W-:-:S02]  /*0bf0*/  ISETP.GT.U32.AND P3, PT, R8, R248, PT ;  /* 0x000000f80800720c */ /* 0x000fc40003f64070 */
[----:B------:R-:W-:Y:S01]  /*0c00*/  ISETP.GT.U32.AND P4, PT, R8, R246, PT ;  /* 0x000000f60800720c */ /* 0x000fe20003f84070 */
[----:B------:R-:W-:Y:S01]  /*0c10*/  IMAD.HI.U32 R0, R3, R9, RZ ;  /* 0x0000000903007227 */ /* 0x000fe200078e00ff */
[----:B------:R-:W-:Y:S01]  /*0c20*/  STL [R1+0x31b8], R245 ;  /* 0x0031b8f501007387 */ /* 0x000fe20000100800 */
[C---:B------:R-:W-:Y:S02]  /*0c30*/  LOP3.LUT R39, R242.reuse, 0x52, RZ, 0xfc, !PT ;  /* 0x00000052f2277812 */ /* 0x040fe400078efcff */
[----:B------:R-:W-:Y:S01]  /*0c40*/  IMAD.MOV R4, RZ, RZ, -R4 ;  /* 0x000000ffff047224 */ /* 0x000fe200078e0a04 */
[C---:B------:R-:W-:Y:S01]  /*0c50*/  LOP3.LUT R40, R242.reuse, 0x54, RZ, 0xfc, !PT ;  /* 0x00000054f2287812 */ /* 0x040fe200078efcff */
[----:B------:R-:W-:Y:S01]  /*0c60*/  IMAD.MOV R0, RZ, RZ, -R0 ;  /* 0x000000ffff007224 */ /* 0x000fe200078e0a00 */
[----:B------:R-:W-:Y:S01]  /*0c70*/  LOP3.LUT R41, R242, 0x56, RZ, 0xfc, !PT ;  /* 0x00000056f2297812 */ /* 0x000fe200078efcff */
[----:B------:R-:W-:Y:S01]  /*0c80*/  IMAD R15, R2, R4, R15 ;  /* 0x00000004020f7224 */ /* 0x000fe200078e020f */
[----:B------:R-:W-:Y:S01]  /*0c90*/  LOP3.LUT R42, R242, 0x58, RZ, 0xfc, !PT ;  /* 0x00000058f22a7812 */ /* 0x000fe200078efcff */
[C---:B------:R-:W-:Y:S01]  /*0ca0*/  IMAD R9, R2.reuse, R0, R9 ;  /* 0x0000000002097224 */ /* 0x040fe200078e0209 */
[----:B------:R-:W-:Y:S01]  /*0cb0*/  IABS R38, R41 ;  /* 0x0000002900267213 */ /* 0x000fe20000000000 */
[----:B------:R-:W-:Y:S01]  /*0cc0*/  @!P6 IMAD.IADD R247, R247, 0x1, -R8 ;  /* 0x00000001f7f7e824 */ /* 0x000fe200078e0a08 */
[C---:B------:R-:W-:Y:S01]  /*0cd0*/  ISETP.GT.U32.AND P6, PT, R2.reuse, R5, PT ;  /* 0x000000050200720c */ /* 0x040fe20003fc4070 */
[----:B------:R-:W-:Y:S01]  /*0ce0*/  @!P5 IMAD.IADD R7, R7, 0x1, -R2 ;  /* 0x000000010707d824 */ /* 0x000fe200078e0a02 */
[----:B------:R-:W-:Y:S01]  /*0cf0*/  ISETP.GT.U32.AND P5, PT, R2, R15, PT ;  /* 0x0000000f0200720c */ /* 0x000fe20003fa4070 */
[--C-:B------:R-:W-:Y:S01]  /*0d00*/  @!P3 IMAD.IADD R248, R248, 0x1, -R8.reuse ;  /* 0x00000001f8f8b824 */ /* 0x100fe200078e0a08 */
[----:B------:R-:W-:Y:S01]  /*0d10*/  ISETP.GT.U32.AND P3, PT, R2, R9, PT ;  /* 0x000000090200720c */ /* 0x000fe20003f64070 */
[----:B------:R-:W-:Y:S01]  /*0d20*/  @!P4 IMAD.IADD R246, R246, 0x1, -R8 ;  /* 0x00000001f6f6c824 */ /* 0x000fe200078e0a08 */
[----:B------:R-:W-:Y:S01]  /*0d30*/  LOP3.LUT R8, R242, 0xa, RZ, 0xfc, !PT ;  /* 0x0000000af2087812 */ /* 0x000fe200078efcff */
[----:B------:R-:W-:Y:S01]  /*0d40*/  IMAD.HI.U32 R0, R3, R17, RZ ;  /* 0x0000001103007227 */ /* 0x000fe200078e00ff */
[----:B------:R-:W-:Y:S01]  /*0d50*/  STL [R1+0x31bc], R247 ;  /* 0x0031bcf701007387 */ /* 0x000fe20000100800 */
[----:B------:R-:W-:-:S02]  /*0d60*/  ISETP.GE.AND P4, PT, R6, RZ, PT ;  /* 0x000000ff0600720c */ /* 0x000fc40003f86270 */
[--C-:B------:R-:W-:Y:S01]  /*0d70*/  @!P0 IMAD.IADD R250, R250, 0x1, -R2.reuse ;  /* 0x00000001fafa8824 */ /* 0x100fe200078e0a02 */
[----:B------:R-:W-:Y:S01]  /*0d80*/  IABS R4, R8 ;  /* 0x0000000800047213 */ /* 0x000fe20000000000 */
[--C-:B------:R-:W-:Y:S01]  /*0d90*/  @!P6 IMAD.IADD R5, R5, 0x1, -R2.reuse ;  /* 0x000000010505e824 */ /* 0x100fe200078e0a02 */
[----:B------:R-:W-:Y:S01]  /*0da0*/  STL [R1+0x31c0], R246 ;  /* 0x0031c0f601007387 */ /* 0x000fe20000100800 */
[----:B------:R-:W-:Y:S01]  /*0db0*/  @!P5 IMAD.IADD R15, R15, 0x1, -R2 ;  /* 0x000000010f0fd824 */ /* 0x000fe200078e0a02 */
[----:B------:R-:W-:Y:S01]  /*0dc0*/  ISETP.GE.AND P6, PT, R242, RZ, PT ;  /* 0x000000fff200720c */ /* 0x000fe20003fc6270 */
[----:B------:R-:W-:Y:S01]  /*0dd0*/  IMAD.MOV R0, RZ, RZ, -R0 ;  /* 0x000000ffff007224 */ /* 0x000fe200078e0a00 */
[----:B------:R-:W-:Y:S01]  /*0de0*/  STL [R1+0x31c4], R248 ;  /* 0x0031c4f801007387 */ /* 0x000fe20000100800 */
[----:B------:R-:W-:Y:S01]  /*0df0*/  @!P3 IMAD.IADD R9, R9, 0x1, -R2 ;  /* 0x000000010909b824 */ /* 0x000fe200078e0a02 */
[C---:B------:R-:W-:Y:S01]  /*0e00*/  ISETP.GT.U32.AND P3, PT, R2.reuse, R5, PT ;  /* 0x000000050200720c */ /* 0x040fe20003f64070 */
[----:B------:R-:W-:Y:S01]  /*0e10*/  @!P2 IMAD.MOV R250, RZ, RZ, -R250 ;  /* 0x000000fffffaa224 */ /* 0x000fe200078e0afa */
[C---:B------:R-:W-:Y:S01]  /*0e20*/  ISETP.GT.U32.AND P5, PT, R2.reuse, R15, PT ;  /* 0x0000000f0200720c */ /* 0x040fe20003fa4070 */
[----:B------:R-:W-:Y:S01]  /*0e30*/  IMAD R17, R2, R0, R17 ;  /* 0x0000000002117224 */ /* 0x000fe200078e0211 */
[----:B------:R-:W-:Y:S01]  /*0e40*/  ISETP.GE.AND P0, PT, R16, RZ, PT ;  /* 0x000000ff1000720c */ /* 0x000fe20003f06270 */
[----:B------:R-:W-:Y:S01]  /*0e50*/  IMAD.HI.U32 R0, R3, R4, RZ ;  /* 0x0000000403007227 */ /* 0x000fe200078e00ff */
[----:B------:R1:W-:Y:S01]  /*0e60*/  STL [R1+0x31d8], R250 ;  /* 0x0031d8fa01007387 */ /* 0x0003e20000100800 */
[----:B------:R-:W-:-:S02]  /*0e70*/  ISETP.GT.U32.AND P2, PT, R2, R9, PT ;  /* 0x000000090200720c */ /* 0x000fc40003f44070 */
[C---:B------:R-:W-:Y:S02]  /*0e80*/  LOP3.LUT R16, R242.reuse, 0xc, RZ, 0xfc, !PT ;  /* 0x0000000cf2107812 */ /* 0x040fe400078efcff */
[----:B------:R-:W-:Y:S02]  /*0e90*/  LOP3.LUT R43, R242, 0x5a, RZ, 0xfc, !PT ;  /* 0x0000005af22b7812 */ /* 0x000fe400078efcff */
[--C-:B------:R-:W-:Y:S01]  /*0ea0*/  @!P3 IMAD.IADD R5, R5, 0x1, -R2.reuse ;  /* 0x000000010505b824 */ /* 0x100fe200078e0a02 */
[----:B------:R-:W-:Y:S01]  /*0eb0*/  ISETP.GT.U32.AND P3, PT, R2, R17, PT ;  /* 0x000000110200720c */ /* 0x000fe20003f64070 */
[----:B------:R-:W-:Y:S01]  /*0ec0*/  @!P5 IMAD.IADD R15, R15, 0x1, -R2 ;  /* 0x000000010f0fd824 */ /* 0x000fe200078e0a02 */
[----:B------:R-:W-:Y:S01]  /*0ed0*/  IABS R6, R16 ;  /* 0x0000001000067213 */ /* 0x000fe20000000000 */
[----:B-1----:R-:W-:Y:S01]  /*0ee0*/  IMAD.MOV.U32 R250, RZ, RZ, R7 ;  /* 0x000000fffffa7224 */ /* 0x002fe200078e0007 */
[C---:B------:R-:W-:Y:S01]  /*0ef0*/  LOP3.LUT R44, R242.reuse, 0x5c, RZ, 0xfc, !PT ;  /* 0x0000005cf22c7812 */ /* 0x040fe200078efcff */
[----:B------:R-:W-:Y:S01]  /*0f00*/  IMAD.MOV R7, RZ, RZ, -R0 ;  /* 0x000000ffff077224 */ /* 0x000fe200078e0a00 */
[----:B------:R-:W-:Y:S01]  /*0f10*/  LOP3.LUT R45, R242, 0x5e, RZ, 0xfc, !PT ;  /* 0x0000005ef22d7812 */ /* 0x000fe200078efcff */
[----:B------:R-:W-:Y:S01]  /*0f20*/  @!P6 IMAD.MOV R250, RZ, RZ, -R250 ;  /* 0x000000fffffae224 */ /* 0x000fe200078e0afa */
[----:B------:R-:W-:Y:S01]  /*0f30*/  ISETP.GE.AND P6, PT, R18, RZ, PT ;  /* 0x000000ff1200720c */ /* 0x000fe20003fc6270 */
[----:B------:R-:W-:Y:S01]  /*0f40*/  IMAD R7, R2, R7, R4 ;  /* 0x0000000702077224 */ /* 0x000fe200078e0204 */
[----:B------:R-:W-:Y:S01]  /*0f50*/  LOP3.LUT R18, R242, 0xe, RZ, 0xfc, !PT ;  /* 0x0000000ef2127812 */ /* 0x000fe200078efcff */
[----:B------:R-:W-:Y:S01]  /*0f60*/  IMAD.HI.U32 R0, R3, R6, RZ ;  /* 0x0000000603007227 */ /* 0x000fe200078e00ff */
[----:B------:R-:W-:Y:S01]  /*0f70*/  IABS R4, R19 ;  /* 0x0000001300047213 */ /* 0x000fe20000000000 */
[----:B------:R-:W-:Y:S01]  /*0f80*/  STL [R1+0x31ec], R250 ;  /* 0x0031ecfa01007387 */ /* 0x000fe20000100800 */
[----:B------:R-:W-:Y:S01]  /*0f90*/  ISETP.GT.U32.AND P5, PT, R2, R7, PT ;  /* 0x000000070200720c */ /* 0x000fe20003fa4070 */
[----:B------:R-:W-:Y:S01]  /*0fa0*/  IMAD.MOV.U32 R10, RZ, RZ, R5 ;  /* 0x000000ffff0a7224 */ /* 0x000fe200078e0005 */
[----:B------:R-:W-:Y:S01]  /*0fb0*/  LOP3.LUT R46, R242, 0x60, RZ, 0xfc, !PT ;  /* 0x00000060f22e7812 */ /* 0x000fe200078efcff */
[--C-:B------:R-:W-:Y:S01]  /*0fc0*/  @!P3 IMAD.IADD R17, R17, 0x1, -R2.reuse ;  /* 0x000000011111b824 */ /* 0x100fe200078e0a02 */
[----:B------:R-:W-:Y:S01]  /*0fd0*/  ISETP.GE.AND P3, PT, R16, RZ, PT ;  /* 0x000000ff1000720c */ /* 0x000fe20003f66270 */
[----:B------:R-:W-:Y:S01]  /*0fe0*/  @!P2 IMAD.IADD R9, R9, 0x1, -R2 ;  /* 0x000000010909a824 */ /* 0x000fe200078e0a02 */
[----:B------:R-:W-:Y:S01]  /*0ff0*/  ISETP.GE.AND P2, PT, R8, RZ, PT ;  /* 0x000000ff0800720c */ /* 0x000fe20003f46270 */
[----:B------:R-:W-:Y:S01]  /*1000*/  IMAD.MOV R5, RZ, RZ, -R0 ;  /* 0x000000ffff057224 */ /* 0x000fe200078e0a00 */
[----:B------:R-:W-:Y:S01]  /*1010*/  IABS R8, R18 ;  /* 0x0000001200087213 */ /* 0x000fe20000000000 */
[----:B------:R-:W-:Y:S01]  /*1020*/  @!P1 IMAD.MOV R10, RZ, RZ, -R10 ;  /* 0x000000ffff0a9224 */ /* 0x000fe200078e0a0a */
[C---:B------:R-:W-:Y:S01]  /*1030*/  ISETP.GT.U32.AND P1, PT, R2.reuse, R17, PT ;  /* 0x000000110200720c */ /* 0x040fe20003f24070 */
[----:B------:R-:W-:Y:S01]  /*1040*/  IMAD R5, R2, R5, R6 ;  /* 0x0000000502057224 */ /* 0x000fe200078e0206 */
[----:B------:R-:W-:Y:S01]  /*1050*/  LOP3.LUT R16, R242, 0x14, RZ, 0xfc, !PT ;  /* 0x00000014f2107812 */ /* 0x000fe200078efcff */
[----:B------:R-:W-:Y:S01]  /*1060*/  @!P5 IMAD.IADD R7, R7, 0x1, -R2 ;  /* 0x000000010707d824 */ /* 0x000fe200078e0a02 */
[----:B------:R1:W-:Y:S01]  /*1070*/  STL [R1+0x38], R10 ;  /* 0x0000380a01007387 */ /* 0x0003e20000100800 */
[----:B------:R-:W-:Y:S01]  /*1080*/  @!P4 IMAD.MOV R9, RZ, RZ, -R9 ;  /* 0x000000ffff09c224 */ /* 0x000fe200078e0a09 */
[C---:B------:R-:W-:Y:S01]  /*1090*/  ISETP.GT.U32.AND P4, PT, R2.reuse, R5, PT ;  /* 0x000000050200720c */ /* 0x040fe20003f84070 */
[----:B------:R-:W-:Y:S01]  /*10a0*/  IMAD.HI.U32 R0, R3, R8, RZ ;  /* 0x0000000803007227 */ /* 0x000fe200078e00ff */
[----:B------:R-:W-:-:S02]  /*10b0*/  ISETP.GT.U32.AND P5, PT, R2, R7, PT ;  /* 0x000000070200720c */ /* 0x000fc40003fa4070 */
[----:B------:R2:W-:Y:S01]  /*10c0*/  STL [R1+0x34], R9 ;  /* 0x0000340901007387 */ /* 0x0005e20000100800 */
[----:B------:R-:W-:Y:S01]  /*10d0*/  IMAD.MOV.U32 R6, RZ, RZ, R4 ;  /* 0x000000ffff067224 */ /* 0x000fe200078e0004 */
[C---:B------:R-:W-:Y:S01]  /*10e0*/  LOP3.LUT R52, R242.reuse, 0x68, RZ, 0xfc, !PT ;  /* 0x00000068f2347812 */ /* 0x040fe200078efcff */
[----:B------:R-:W-:Y:S01]  /*10f0*/  @!P1 IMAD.IADD R17, R17, 0x1, -R2 ;  /* 0x0000000111119824 */ /* 0x000fe200078e0a02 */
[----:B------:R-:W-:Y:S01]  /*1100*/  ISETP.GE.AND P1, PT, R19, RZ, PT ;  /* 0x000000ff1300720c */ /* 0x000fe20003f26270 */
[----:B------:R-:W-:Y:S01]  /*1110*/  IMAD.HI.U32 R4, R3, R6, RZ ;  /* 0x0000000603047227 */ /* 0x000fe200078e00ff */
[C---:B------:R-:W-:Y:S02]  /*1120*/  LOP3.LUT R19, R242.reuse, 0x1a, RZ, 0xfc, !PT ;  /* 0x0000001af2137812 */ /* 0x040fe400078efcff */
[C---:B------:R-:W-:Y:S01]  /*1130*/  LOP3.LUT R49, R242.reuse, 0x66, RZ, 0xfc, !PT ;  /* 0x00000066f2317812 */ /* 0x040fe200078efcff */
[----:B-1----:R-:W-:Y:S01]  /*1140*/  IMAD.MOV.U32 R10, RZ, RZ, R15 ;  /* 0x000000ffff0a7224 */ /* 0x002fe200078e000f */
[----:B------:R-:W-:Y:S01]  /*1150*/  IABS R48, R52 ;  /* 0x0000003400307213 */ /* 0x000fe20000000000 */
[----:B--2---:R-:W-:Y:S01]  /*1160*/  IMAD.MOV R9, RZ, RZ, -R0 ;  /* 0x000000ffff097224 */ /* 0x004fe200078e0a00 */
[C---:B------:R-:W-:Y:S01]  /*1170*/  LOP3.LUT R53, R242.reuse, 0x6a, RZ, 0xfc, !PT ;  /* 0x0000006af2357812 */ /* 0x040fe200078efcff */
[----:B------:R-:W-:Y:S01]  /*1180*/  IMAD.MOV R15, RZ, RZ, -R4 ;  /* 0x000000ffff0f7224 */ /* 0x000fe200078e0a04 */
[----:B------:R-:W-:Y:S01]  /*1190*/  LOP3.LUT R4, R242, 0x12, RZ, 0xfc, !PT ;  /* 0x00000012f2047812 */ /* 0x000fe200078efcff */
[----:B------:R-:W-:Y:S01]  /*11a0*/  IMAD R9, R2, R9, R8 ;  /* 0x0000000902097224 */ /* 0x000fe200078e0208 */
[----:B------:R-:W-:Y:S01]  /*11b0*/  IABS R8, R16 ;  /* 0x0000001000087213 */ /* 0x000fe20000000000 */
[----:B------:R-:W-:Y:S01]  /*11c0*/  @!P5 IMAD.IADD R7, R7, 0x1, -R2 ;  /* 0x000000010707d824 */ /* 0x000fe200078e0a02 */
[----:B------:R-:W-:Y:S01]  /*11d0*/  LOP3.LUT R54, R242, 0x6c, RZ, 0xfc, !PT ;  /* 0x0000006cf2367812 */ /* 0x000fe200078efcff */
[C---:B------:R-:W-:Y:S01]  /*11e0*/  IMAD R15, R2.reuse, R15, R6 ;  /* 0x0000000f020f7224 */ /* 0x040fe200078e0206 */
[----:B------:R-:W-:Y:S01]  /*11f0*/  ISETP.GT.U32.AND P5, PT, R2, R9, PT ;  /* 0x000000090200720c */ /* 0x000fe20003fa4070 */
[----:B------:R-:W-:Y:S01]  /*1200*/  IMAD.MOV.U32 R11, RZ, RZ, R17 ;  /* 0x000000ffff0b7224 */ /* 0x000fe200078e0011 */
[----:B------:R-:W-:Y:S01]  /*1210*/  IABS R6, R4 ;  /* 0x0000000400067213 */ /* 0x000fe20000000000 */
[----:B------:R-:W-:Y:S01]  /*1220*/  @!P4 IMAD.IADD R5, R5, 0x1, -R2 ;  /* 0x000000010505c824 */ /* 0x000fe200078e0a02 */
[----:B------:R-:W-:Y:S01]  /*1230*/  LOP3.LUT R55, R242, 0x6e, RZ, 0xfc, !PT ;  /* 0x0000006ef2377812 */ /* 0x000fe200078efcff */
[----:B------:R-:W-:Y:S01]  /*1240*/  @!P6 IMAD.MOV R11, RZ, RZ, -R11 ;  /* 0x000000ffff0be224 */ /* 0x000fe200078e0a0b */
[C---:B------:R-:W-:Y:S01]  /*1250*/  ISETP.GT.U32.AND P6, PT, R2.reuse, R15, PT ;  /* 0x0000000f0200720c */ /* 0x040fe20003fc4070 */
[----:B------:R-:W-:Y:S01]  /*1260*/  @!P0 IMAD.MOV R10, RZ, RZ, -R10 ;  /* 0x000000ffff0a8224 */ /* 0x000fe200078e0a0a */
[----:B------:R-:W-:Y:S01]  /*1270*/  ISETP.GT.U32.AND P4, PT, R2, R5, PT ;  /* 0x000000050200720c */ /* 0x000fe20003f84070 */
[----:B------:R-:W-:Y:S01]  /*1280*/  IMAD.HI.U32 R0, R3, R6, RZ ;  /* 0x0000000603007227 */ /* 0x000fe200078e00ff */
[----:B------:R-:W-:-:S02]  /*1290*/  ISETP.GE.AND P0, PT, R18, RZ, PT ;  /* 0x000000ff1200720c */ /* 0x000fc40003f06270 */
[----:B------:R1:W-:Y:S01]  /*12a0*/  STL [R1+0x30], R10 ;  /* 0x0000300a01007387 */ /* 0x0003e20000100800 */
[--C-:B------:R-:W-:Y:S01]  /*12b0*/  @!P5 IMAD.IADD R9, R9, 0x1, -R2.reuse ;  /* 0x000000010909d824 */ /* 0x100fe200078e0a02 */
[C---:B------:R-:W-:Y:S02]  /*12c0*/  LOP3.LUT R18, R242.reuse, 0x16, RZ, 0xfc, !PT ;  /* 0x00000016f2127812 */ /* 0x040fe400078efcff */
[----:B------:R-:W-:Y:S01]  /*12d0*/  STL [R1+0x2c], R11 ;  /* 0x00002c0b01007387 */ /* 0x000fe20000100800 */
[----:B------:R-:W-:Y:S02]  /*12e0*/  LOP3.LUT R56, R242, 0x70, RZ, 0xfc, !PT ;  /* 0x00000070f2387812 */ /* 0x000fe400078efcff */
[C---:B------:R-:W-:Y:S01]  /*12f0*/  ISETP.GT.U32.AND P5, PT, R2.reuse, R9, PT ;  /* 0x000000090200720c */ /* 0x040fe20003fa4070 */
[--C-:B------:R-:W-:Y:S01]  /*1300*/  @!P6 IMAD.IADD R15, R15, 0x1, -R2.reuse ;  /* 0x000000010f0fe824 */ /* 0x100fe200078e0a02 */
[----:B------:R-:W-:Y:S01]  /*1310*/  IABS R17, R18 ;  /* 0x0000001200117213 */ /* 0x000fe20000000000 */
[----:B-1----:R-:W-:Y:S01]  /*1320*/  IMAD.MOV.U32 R10, RZ, RZ, R7 ;  /* 0x000000ffff0a7224 */ /* 0x002fe200078e0007 */
[----:B------:R-:W-:Y:S01]  /*1330*/  IABS R50, R55 ;  /* 0x0000003700327213 */ /* 0x000fe20000000000 */
[----:B------:R-:W-:Y:S01]  /*1340*/  @!P4 IMAD.IADD R5, R5, 0x1, -R2 ;  /* 0x000000010505c824 */ /* 0x000fe200078e0a02 */
[----:B------:R-:W-:Y:S01]  /*1350*/  ISETP.GT.U32.AND P6, PT, R2, R15, PT ;  /* 0x0000000f0200720c */ /* 0x000fe20003fc4070 */
[----:B------:R-:W-:Y:S01]  /*1360*/  @!P2 IMAD.MOV R10, RZ, RZ, -R10 ;  /* 0x000000ffff0aa224 */ /* 0x000fe200078e0a0a */
[----:B------:R-:W-:Y:S01]  /*1370*/  ISETP.GE.AND P2, PT, R4, RZ, PT ;  /* 0x000000ff0400720c */ /* 0x000fe20003f46270 */
[----:B------:R-:W-:Y:S01]  /*1380*/  IMAD.MOV R7, RZ, RZ, -R0 ;  /* 0x000000ffff077224 */ /* 0x000fe200078e0a00 */
[----:B------:R-:W-:Y:S01]  /*1390*/  ISETP.GE.AND P4, PT, R16, RZ, PT ;  /* 0x000000ff1000720c */ /* 0x000fe20003f86270 */
[----:B------:R-:W-:Y:S01]  /*13a0*/  IMAD.HI.U32 R0, R3, R8, RZ ;  /* 0x0000000803007227 */ /* 0x000fe200078e00ff */
[----:B------:R1:W-:Y:S01]  /*13b0*/  STL [R1+0x28], R10 ;  /* 0x0000280a01007387 */ /* 0x0003e20000100800 */
[----:B------:R-:W-:-:S02]  /*13c0*/  IABS R16, R20 ;  /* 0x0000001400107213 */ /* 0x000fc40000000000 */
[----:B------:R-:W-:Y:S01]  /*13d0*/  @!P5 IMAD.IADD R9, R9, 0x1, -R2 ;  /* 0x000000010909d824 */ /* 0x000fe200078e0a02 */
[----:B------:R-:W-:Y:S01]  /*13e0*/  IABS R51, R56 ;  /* 0x0000003800337213 */ /* 0x000fe20000000000 */
[----:B------:R-:W-:Y:S01]  /*13f0*/  IMAD.HI.U32 R4, R3, R17, RZ ;  /* 0x0000001103047227 */ /* 0x000fe200078e00ff */
[C---:B------:R-:W-:Y:S02]  /*1400*/  LOP3.LUT R63, R242.reuse, 0x80, RZ, 0xfc, !PT ;  /* 0x00000080f23f7812 */ /* 0x040fe400078efcff */
[----:B------:R-:W-:Y:S01]  /*1410*/  LOP3.LUT R62, R242, 0x7e, RZ, 0xfc, !PT ;  /* 0x0000007ef23e7812 */ /* 0x000fe200078efcff */
[----:B------:R-:W-:Y:S01]  /*1420*/  IMAD R7, R2, R7, R6 ;  /* 0x0000000702077224 */ /* 0x000fe200078e0206 */
[C---:B------:R-:W-:Y:S01]  /*1430*/  LOP3.LUT R64, R242.reuse, 0x82, RZ, 0xfc, !PT ;  /* 0x00000082f2407812 */ /* 0x040fe200078efcff */
[----:B-1----:R-:W-:Y:S01]  /*1440*/  IMAD.MOV.U32 R10, RZ, RZ, R5 ;  /* 0x000000ffff0a7224 */ /* 0x002fe200078e0005 */
[----:B------:R-:W-:Y:S01]  /*1450*/  LOP3.LUT R65, R242, 0x84, RZ, 0xfc, !PT ;  /* 0x00000084f2417812 */ /* 0x000fe200078efcff */
[----:B------:R-:W-:Y:S01]  /*1460*/  IMAD.MOV R5, RZ, RZ, -R0 ;  /* 0x000000ffff057224 */ /* 0x000fe200078e0a00 */
[----:B------:R-:W-:Y:S01]  /*1470*/  ISETP.GT.U32.AND P5, PT, R2, R7, PT ;  /* 0x000000070200720c */ /* 0x000fe20003fa4070 */
[----:B------:R-:W-:Y:S01]  /*1480*/  @!P3 IMAD.MOV R10, RZ, RZ, -R10 ;  /* 0x000000ffff0ab224 */ /* 0x000fe200078e0a0a */
[----:B------:R-:W-:Y:S01]  /*1490*/  LOP3.LUT R0, R242, 0x18, RZ, 0xfc, !PT ;  /* 0x00000018f2007812 */ /* 0x000fe200078efcff */
[----:B------:R-:W-:Y:S01]  /*14a0*/  IMAD R5, R2, R5, R8 ;  /* 0x0000000502057224 */ /* 0x000fe200078e0208 */
[----:B------:R-:W-:Y:S01]  /*14b0*/  IABS R8, R19 ;  /* 0x0000001300087213 */ /* 0x000fe20000000000 */
[----:B------:R-:W-:Y:S01]  /*14c0*/  IMAD.MOV R4, RZ, RZ, -R4 ;  /* 0x000000ffff047224 */ /* 0x000fe200078e0a04 */
[----:B------:R1:W-:Y:S01]  /*14d0*/  STL [R1+0x24], R10 ;  /* 0x0000240a01007387 */ /* 0x0003e20000100800 */
[--C-:B------:R-:W-:Y:S01]  /*14e0*/  @!P6 IMAD.IADD R15, R15, 0x1, -R2.reuse ;  /* 0x000000010f0fe824 */ /* 0x100fe200078e0a02 */
[----:B------:R-:W-:Y:S01]  /*14f0*/  ISETP.GE.AND P6, PT, R0, RZ, PT ;  /* 0x000000ff0000720c */ /* 0x000fe20003fc6270 */
[----:B------:R-:W-:Y:S01]  /*1500*/  IMAD R17, R2, R4, R17 ;  /* 0x0000000402117224 */ /* 0x000fe200078e0211 */
[----:B------:R-:W-:Y:S01]  /*1510*/  ISETP.GE.AND P3, PT, R18, RZ, PT ;  /* 0x000000ff1200720c */ /* 0x000fe20003f66270 */
[----:B------:R-:W-:Y:S01]  /*1520*/  IMAD.MOV.U32 R6, RZ, RZ, R15 ;  /* 0x000000ffff067224 */ /* 0x000fe200078e000f */
[----:B------:R-:W-:Y:S01]  /*1530*/  IABS R18, R21 ;  /* 0x0000001500127213 */ /* 0x000fe20000000000 */
[----:B------:R-:W-:Y:S01]  /*1540*/  @!P5 IMAD.IADD R7, R7, 0x1, -R2 ;  /* 0x000000010707d824 */ /* 0x000fe200078e0a02 */
[----:B------:R-:W-:Y:S01]  /*1550*/  IABS R60, R64 ;  /* 0x00000040003c7213 */ /* 0x000fe20000000000 */
[----:B------:R-:W-:Y:S01]  /*1560*/  @!P1 IMAD.MOV R6, RZ, RZ, -R6 ;  /* 0x000000ffff069224 */ /* 0x000fe200078e0a06 */
[C---:B------:R-:W-:Y:S01]  /*1570*/  ISETP.GT.U32.AND P1, PT, R2.reuse, R17, PT ;  /* 0x000000110200720c */ /* 0x040fe20003f24070 */
[----:B-1----:R-:W-:Y:S01]  /*1580*/  IMAD.MOV.U32 R10, RZ, RZ, R9 ;  /* 0x000000ffff0a7224 */ /* 0x002fe200078e0009 */
[----:B------:R-:W-:Y:S01]  /*1590*/  IABS R9, R0 ;  /* 0x0000000000097213 */ /* 0x000fe20000000000 */
[----:B------:R-:W-:Y:S01]  /*15a0*/  IMAD.HI.U32 R4, R3, R8, RZ ;  /* 0x0000000803047227 */ /* 0x000fe200078e00ff */
[----:B------:R-:W-:-:S02]  /*15b0*/  ISETP.GT.U32.AND P5, PT, R2, R7, PT ;  /* 0x000000070200720c */ /* 0x000fc40003fa4070 */
[----:B------:R-:W-:Y:S01]  /*15c0*/  IABS R61, R65 ;  /* 0x00000041003d7213 */ /* 0x000fe20000000000 */
[----:B------:R-:W-:Y:S01]  /*15d0*/  @!P0 IMAD.MOV R10, RZ, RZ, -R10 ;  /* 0x000000ffff0a8224 */ /* 0x000fe200078e0a0a */
[----:B------:R-:W-:Y:S01]  /*15e0*/  ISETP.GT.U32.AND P0, PT, R2, R5, PT ;  /* 0x000000050200720c */ /* 0x000fe20003f04070 */
[----:B------:R-:W-:Y:S01]  /*15f0*/  IMAD.HI.U32 R0, R3, R9, RZ ;  /* 0x0000000903007227 */ /* 0x000fe200078e00ff */
[C---:B------:R-:W-:Y:S02]  /*1600*/  LOP3.LUT R66, R242.reuse, 0x86, RZ, 0xfc, !PT ;  /* 0x00000086f2427812 */ /* 0x040fe400078efcff */
[----:B------:R-:W-:Y:S01]  /*1610*/  STL [R1+0x31d4], R10 ;  /* 0x0031d40a01007387 */ /* 0x000fe20000100800 */
[----:B------:R-:W-:Y:S01]  /*1620*/  @!P1 IMAD.IADD R17, R17, 0x1, -R2 ;  /* 0x0000000111119824 */ /* 0x000fe200078e0a02 */
[----:B------:R-:W-:Y:S01]  /*1630*/  LOP3.LUT R67, R242, 0x88, RZ, 0xfc, !PT ;  /* 0x00000088f2437812 */ /* 0x000fe200078efcff */
[----:B------:R-:W-:Y:S01]  /*1640*/  IMAD.MOV R15, RZ, RZ, -R4 ;  /* 0x000000ffff0f7224 */ /* 0x000fe200078e0a04 */
[----:B------:R1:W-:Y:S01]  /*1650*/  STL [R1+0x1c], R6 ;  /* 0x00001c0601007387 */ /* 0x0003e20000100800 */
[----:B------:R-:W-:Y:S01]  /*1660*/  @!P5 IMAD.IADD R7, R7, 0x1, -R2 ;  /* 0x000000010707d824 */ /* 0x000fe200078e0a02 */
[----:B------:R-:W-:Y:S01]  /*1670*/  ISETP.GT.U32.AND P1, PT, R2, R17, PT ;  /* 0x000000110200720c */ /* 0x000fe20003f24070 */
[----:B------:R-:W-:Y:S01]  /*1680*/  IMAD.HI.U32 R4, R3, R18, RZ ;  /* 0x0000001203047227 */ /* 0x000fe200078e00ff */
[----:B------:R-:W-:-:S02]  /*1690*/  ISETP.GE.AND P5, PT, R19, RZ, PT ;  /* 0x000000ff1300720c */ /* 0x000fc40003fa6270 */
[C---:B------:R-:W-:Y:S01]  /*16a0*/  LOP3.LUT R68, R242.reuse, 0x8a, RZ, 0xfc, !PT ;  /* 0x0000008af2447812 */ /* 0x040fe200078efcff */
[----:B------:R-:W-:Y:S01]  /*16b0*/  @!P0 IMAD.IADD R5, R5, 0x1, -R2 ;  /* 0x0000000105058824 */ /* 0x000fe200078e0a02 */
[C---:B------:R-:W-:Y:S01]  /*16c0*/  LOP3.LUT R69, R242.reuse, 0x8c, RZ, 0xfc, !PT ;  /* 0x0000008cf2457812 */ /* 0x040fe200078efcff */
[----:B------:R-:W-:Y:S01]  /*16d0*/  IMAD.MOV.U32 R11, RZ, RZ, R7 ;  /* 0x000000ffff0b7224 */ /* 0x000fe200078e0007 */
[----:B------:R-:W-:Y:S01]  /*16e0*/  LOP3.LUT R70, R242, 0x8e, RZ, 0xfc, !PT ;  /* 0x0000008ef2467812 */ /* 0x000fe200078efcff */
[----:B-1----:R-:W-:Y:S01]  /*16f0*/  IMAD.MOV R6, RZ, RZ, -R0 ;  /* 0x000000ffff067224 */ /* 0x002fe200078e0a00 */
[----:B------:R-:W-:Y:S01]  /*1700*/  ISETP.GT.U32.AND P0, PT, R2, R5, PT ;  /* 0x000000050200720c */ /* 0x000fe20003f04070 */
[----:B------:R-:W-:Y:S01]  /*1710*/  IMAD.MOV R7, RZ, RZ, -R4 ;  /* 0x000000ffff077224 */ /* 0x000fe200078e0a04 */
[----:B------:R-:W-:Y:S01]  /*1720*/  LOP3.LUT R71, R242, 0x90, RZ, 0xfc, !PT ;  /* 0x00000090f2477812 */ /* 0x000fe200078efcff */
[----:B------:R-:W-:Y:S01]  /*1730*/  IMAD R9, R2, R6, R9 ;  /* 0x0000000602097224 */ /* 0x000fe200078e0209 */
[C---:B------:R-:W-:Y:S01]  /*1740*/  LOP3.LUT R72, R242.reuse, 0x92, RZ, 0xfc, !PT ;  /* 0x00000092f2487812 */ /* 0x040fe200078efcff */
[----:B------:R-:W-:Y:S01]  /*1750*/  @!P1 IMAD.IADD R17, R17, 0x1, -R2 ;  /* 0x0000000111119824 */ /* 0x000fe200078e0a02 */
[C---:B------:R-:W-:Y:S01]  /*1760*/  LOP3.LUT R73, R242.reuse, 0x96, RZ, 0xfc, !PT ;  /* 0x00000096f2497812 */ /* 0x040fe200078efcff */
[----:B------:R-:W-:Y:S01]  /*1770*/  IMAD.HI.U32 R0, R3, R16, RZ ;  /* 0x0000001003007227 */ /* 0x000fe200078e00ff */
[----:B------:R-:W-:-:S02]  /*1780*/  LOP3.LUT R75, R242, 0x98, RZ, 0xfc, !PT ;  /* 0x00000098f24b7812 */ /* 0x000fc400078efcff */
[----:B------:R-:W-:Y:S01]  /*1790*/  LOP3.LUT R76, R242, 0x9a, RZ, 0xfc, !PT ;  /* 0x0000009af24c7812 */ /* 0x000fe200078efcff */
[----:B------:R-:W-:Y:S01]  /*17a0*/  IMAD R15, R2, R15, R8 ;  /* 0x0000000f020f7224 */ /* 0x000fe200078e0208 */
[----:B------:R-:W-:Y:S01]  /*17b0*/  LOP3.LUT R77, R242, 0x9c, RZ, 0xfc, !PT ;  /* 0x0000009cf24d7812 */ /* 0x000fe200078efcff */
[----:B------:R-:W-:Y:S01]  /*17c0*/  @!P0 IMAD.IADD R5, R5, 0x1, -R2 ;  /* 0x0000000105058824 */ /* 0x000fe200078e0a02 */
[C---:B------:R-:W-:Y:S01]  /*17d0*/  ISETP.GT.U32.AND P0, PT, R2.reuse, R9, PT ;  /* 0x000000090200720c */ /* 0x040fe20003f04070 */
[----:B------:R-:W-:Y:S01]  /*17e0*/  IMAD R7, R2, R7, R18 ;  /* 0x0000000702077224 */ /* 0x000fe200078e0212 */
[C---:B------:R-:W-:Y:S01]  /*17f0*/  LOP3.LUT R18, R242.reuse, 0x22, RZ, 0xfc, !PT ;  /* 0x00000022f2127812 */ /* 0x040fe200078efcff */
[----:B------:R-:W-:Y:S01]  /*1800*/  IMAD.MOV.U32 R6, RZ, RZ, R17 ;  /* 0x000000ffff067224 */ /* 0x000fe200078e0011 */
[----:B------:R-:W-:Y:S01]  /*1810*/  LOP3.LUT R78, R242, 0x9e, RZ, 0xfc, !PT ;  /* 0x0000009ef24e7812 */ /* 0x000fe200078efcff */
[----:B------:R-:W-:Y:S01]  /*1820*/  IMAD.MOV R19, RZ, RZ, -R0 ;  /* 0x000000ffff137224 */ /* 0x000fe200078e0a00 */
[----:B------:R-:W-:Y:S01]  /*1830*/  IABS R8, R18 ;  /* 0x0000001200087213 */ /* 0x000fe20000000000 */
[----:B------:R-:W-:Y:S01]  /*1840*/  @!P2 IMAD.MOV R11, RZ, RZ, -R11 ;  /* 0x000000ffff0ba224 */ /* 0x000fe200078e0a0b */
[C---:B------:R-:W-:Y:S01]  /*1850*/  ISETP.GT.U32.AND P2, PT, R2.reuse, R15, PT ;  /* 0x0000000f0200720c */ /* 0x040fe20003f44070 */
[----:B------:R-:W-:Y:S01]  /*1860*/  IMAD.MOV.U32 R10, RZ, RZ, R5 ;  /* 0x000000ffff0a7224 */ /* 0x000fe200078e0005 */
[----:B------:R-:W-:Y:S01]  /*1870*/  IABS R74, R78 ;  /* 0x0000004e004a7213 */ /* 0x000fe20000000000 */
[----:B------:R-:W-:Y:S01]  /*1880*/  @!P3 IMAD.MOV R6, RZ, RZ, -R6 ;  /* 0x000000ffff06b224 */ /* 0x000fe200078e0a06 */
[C---:B------:R-:W-:Y:S01]  /*1890*/  ISETP.GT.U32.AND P3, PT, R2.reuse, R7, PT ;  /* 0x000000070200720c */ /* 0x040fe20003f64070 */
[----:B------:R-:W-:Y:S01]  /*18a0*/  IMAD R5, R2, R19, R16 ;  /* 0x0000001302057224 */ /* 0x000fe200078e0210 */
[----:B------:R-:W-:Y:S01]  /*18b0*/  LOP3.LUT R19, R242, 0x20, RZ, 0xfc, !PT ;  /* 0x00000020f2137812 */ /* 0x000fe200078efcff */
[----:B------:R-:W-:Y:S01]  /*18c0*/  @!P0 IMAD.IADD R9, R9, 0x1, -R2 ;  /* 0x0000000109098824 */ /* 0x000fe200078e0a02 */
[----:B------:R-:W-:Y:S01]  /*18d0*/  STL [R1+0x18], R11 ;  /* 0x0000180b01007387 */ /* 0x000fe20000100800 */
[----:B------:R-:W-:Y:S01]  /*18e0*/  @!P4 IMAD.MOV R10, RZ, RZ, -R10 ;  /* 0x000000ffff0ac224 */ /* 0x000fe200078e0a0a */
[----:B------:R-:W-:-:S02]  /*18f0*/  IABS R4, R19 ;  /* 0x0000001300047213 */ /* 0x000fc40000000000 */
[C---:B------:R-:W-:Y:S01]  /*1900*/  ISETP.GT.U32.AND P0, PT, R2.reuse, R9, PT ;  /* 0x000000090200720c */ /* 0x040fe20003f04070 */
[--C-:B------:R-:W-:Y:S01]  /*1910*/  @!P2 IMAD.IADD R15, R15, 0x1, -R2.reuse ;  /* 0x000000010f0fa824 */ /* 0x100fe200078e0a02 */
[----:B------:R-:W-:Y:S01]  /*1920*/  ISETP.GT.U32.AND P1, PT, R2, R5, PT ;  /* 0x000000050200720c */ /* 0x000fe20003f24070 */
[----:B------:R-:W-:Y:S01]  /*1930*/  IMAD.HI.U32 R0, R3, R4, RZ ;  /* 0x0000000403007227 */ /* 0x000fe200078e00ff */
[----:B------:R-:W-:Y:S01]  /*1940*/  ISETP.GE.AND P4, PT, R20, RZ, PT ;  /* 0x000000ff1400720c */ /* 0x000fe20003f86270 */
[----:B------:R-:W-:Y:S01]  /*1950*/  STL [R1+0x14], R10 ;  /* 0x0000140a01007387 */ /* 0x000fe20000100800 */
[----:B------:R-:W-:Y:S01]  /*1960*/  ISETP.GT.U32.AND P2, PT, R2, R15, PT ;  /* 0x0000000f0200720c */ /* 0x000fe20003f44070 */
[----:B------:R-:W-:Y:S01]  /*1970*/  @!P3 IMAD.IADD R7, R7, 0x1, -R2 ;  /* 0x000000010707b824 */ /* 0x000fe200078e0a02 */
[C---:B------:R-:W-:Y:S01]  /*1980*/  LOP3.LUT R20, R242.reuse, 0x24, RZ, 0xfc, !PT ;  /* 0x00000024f2147812 */ /* 0x040fe200078efcff */
[----:B------:R-:W-:Y:S01]  /*1990*/  IMAD.MOV R17, RZ, RZ, -R0 ;  /* 0x000000ffff117224 */ /* 0x000fe200078e0a00 */
[----:B------:R1:W-:Y:S01]  /*19a0*/  STL [R1+0x10], R6 ;  /* 0x0000100601007387 */ /* 0x0003e20000100800 */
[----:B------:R-:W-:-:S02]  /*19b0*/  LOP3.LUT R79, R242, 0xa0, RZ, 0xfc, !PT ;  /* 0x000000a0f24f7812 */ /* 0x000fc400078efcff */
[----:B------:R-:W-:Y:S01]  /*19c0*/  @!P0 IMAD.IADD R9, R9, 0x1, -R2 ;  /* 0x0000000109098824 */ /* 0x000fe200078e0a02 */
[C---:B------:R-:W-:Y:S01]  /*19d0*/  ISETP.GT.U32.AND P3, PT, R2.reuse, R7, PT ;  /* 0x000000070200720c */ /* 0x040fe20003f64070 */
[----:B------:R-:W-:Y:S01]  /*19e0*/  IMAD R0, R2, R17, R4 ;  /* 0x0000001102007224 */ /* 0x000fe200078e0204 */
[----:B------:R-:W-:Y:S01]  /*19f0*/  IABS R16, R20 ;  /* 0x0000001400107213 */ /* 0x000fe20000000000 */
[----:B------:R-:W-:Y:S01]  /*1a00*/  IMAD.HI.U32 R4, R3, R8, RZ ;  /* 0x0000000803047227 */ /* 0x000fe200078e00ff */
[----:B------:R-:W-:Y:S02]  /*1a10*/  ISETP.GE.AND P0, PT, R21, RZ, PT ;  /* 0x000000ff1500720c */ /* 0x000fe40003f06270 */
[----:B------:R-:W-:Y:S01]  /*1a20*/  IABS R21, R27 ;  /* 0x0000001b00157213 */ /* 0x000fe20000000000 */
[----:B------:R-:W-:Y:S01]  /*1a30*/  @!P1 IMAD.IADD R5, R5, 0x1, -R2 ;  /* 0x0000000105059824 */ /* 0x000fe200078e0a02 */
[C---:B------:R-:W-:Y:S01]  /*1a40*/  LOP3.LUT R82, R242.reuse, 0xa2, RZ, 0xfc, !PT ;  /* 0x000000a2f2527812 */ /* 0x040fe200078efcff */
[----:B------:R-:W-:Y:S01]  /*1a50*/  IMAD.MOV.U32 R248, RZ, RZ, R9 ;  /* 0x000000fffff87224 */ /* 0x000fe200078e0009 */
[----:B------:R-:W-:Y:S01]  /*1a60*/  LOP3.LUT R83, R242, 0xa4, RZ, 0xfc, !PT ;  /* 0x000000a4f2537812 */ /* 0x000fe200078efcff */
[----:B------:R-:W-:Y:S01]  /*1a70*/  IMAD.MOV R9, RZ, RZ, -R4 ;  /* 0x000000ffff097224 */ /* 0x000fe200078e0a04 */
[C---:B------:R-:W-:Y:S01]  /*1a80*/  ISETP.GT.U32.AND P1, PT, R2.reuse, R5, PT ;  /* 0x000000050200720c */ /* 0x040fe20003f24070 */
[----:B------:R-:W-:Y:S01]  /*1a90*/  @!P2 IMAD.IADD R15, R15, 0x1, -R2 ;  /* 0x000000010f0fa824 */ /* 0x000fe200078e0a02 */
[C---:B------:R-:W-:Y:S01]  /*1aa0*/  ISETP.GT.U32.AND P2, PT, R2.reuse, R0, PT ;  /* 0x000000000200720c */ /* 0x040fe20003f44070 */
[----:B------:R-:W-:Y:S01]  /*1ab0*/  IMAD R4, R2, R9, R8 ;  /* 0x0000000902047224 */ /* 0x000fe200078e0208 */
[C---:B------:R-:W-:Y:S01]  /*1ac0*/  LOP3.LUT R84, R242.reuse, 0xa6, RZ, 0xfc, !PT ;  /* 0x000000a6f2547812 */ /* 0x040fe200078efcff */
[----:B------:R-:W-:Y:S01]  /*1ad0*/  @!P3 IMAD.IADD R7, R7, 0x1, -R2 ;  /* 0x000000010707b824 */ /* 0x000fe200078e0a02 */
[----:B------:R-:W-:Y:S01]  /*1ae0*/  LOP3.LUT R85, R242, 0xa8, RZ, 0xfc, !PT ;  /* 0x000000a8f2557812 */ /* 0x000fe200078efcff */
[----:B-1----:R-:W-:Y:S01]  /*1af0*/  IMAD.HI.U32 R6, R3, R16, RZ ;  /* 0x0000001003067227 */ /* 0x002fe200078e00ff */
[----:B------:R-:W-:-:S02]  /*1b00*/  ISETP.GT.U32.AND P3, PT, R2, R4, PT ;  /* 0x000000040200720c */ /* 0x000fc40003f64070 */
[----:B------:R-:W-:Y:S01]  /*1b10*/  IABS R80, R85 ;  /* 0x0000005500507213 */ /* 0x000fe20000000000 */
[----:B------:R-:W-:Y:S01]  /*1b20*/  IMAD.MOV.U32 R246, RZ, RZ, R15 ;  /* 0x000000fffff67224 */ /* 0x000fe200078e000f */
[----:B------:R-:W-:Y:S01]  /*1b30*/  LOP3.LUT R86, R242, 0xac, RZ, 0xfc, !PT ;  /* 0x000000acf2567812 */ /* 0x000fe200078efcff */
[----:B------:R-:W-:Y:S01]  /*1b40*/  @!P1 IMAD.IADD R5, R5, 0x1, -R2 ;  /* 0x0000000105059824 */ /* 0x000fe200078e0a02 */
[----:B------:R-:W-:Y:S01]  /*1b50*/  ISETP.GE.AND P1, PT, R20, RZ, PT ;  /* 0x000000ff1400720c */ /* 0x000fe20003f26270 */
[----:B------:R-:W-:Y:S01]  /*1b60*/  IMAD.MOV R15, RZ, RZ, -R6 ;  /* 0x000000ffff0f7224 */ /* 0x000fe200078e0a06 */
[----:B------:R-:W-:Y:S01]  /*1b70*/  LOP3.LUT R6, R242, 0x26, RZ, 0xfc, !PT ;  /* 0x00000026f2067812 */ /* 0x000fe200078efcff */
[--C-:B------:R-:W-:Y:S01]  /*1b80*/  @!P2 IMAD.IADD R0, R0, 0x1, -R2.reuse ;  /* 0x000000010000a824 */ /* 0x100fe200078e0a02 */
[C---:B------:R-:W-:Y:S01]  /*1b90*/  LOP3.LUT R87, R242.reuse, 0xb6, RZ, 0xfc, !PT ;  /* 0x000000b6f2577812 */ /* 0x040fe200078efcff */
[----:B------:R-:W-:Y:S01]  /*1ba0*/  IMAD.MOV.U32 R247, RZ, RZ, R5 ;  /* 0x000000fffff77224 */ /* 0x000fe200078e0005 */
[----:B------:R-:W-:Y:S01]  /*1bb0*/  LOP3.LUT R5, R242, 0x28, RZ, 0xfc, !PT ;  /* 0x00000028f2057812 */ /* 0x000fe200078efcff */
[----:B------:R-:W-:Y:S01]  /*1bc0*/  IMAD.MOV.U32 R245, RZ, RZ, R7 ;  /* 0x000000fffff57224 */ /* 0x000fe200078e0007 */
[----:B------:R-:W-:Y:S01]  /*1bd0*/  IABS R7, R6 ;  /* 0x0000000600077213 */ /* 0x000fe20000000000 */
[----:B------:R-:W-:Y:S01]  /*1be0*/  @!P3 IMAD.IADD R4, R4, 0x1, -R2 ;  /* 0x000000010404b824 */ /* 0x000fe200078e0a02 */
[C---:B------:R-:W-:Y:S01]  /*1bf0*/  ISETP.GT.U32.AND P2, PT, R2.reuse, R0, PT ;  /* 0x000000000200720c */ /* 0x040fe20003f44070 */
[----:B------:R-:W-:Y:S01]  /*1c00*/  @!P0 IMAD.MOV R245, RZ, RZ, -R245 ;  /* 0x000000fffff58224 */ /* 0x000fe200078e0af5 */
[----:B------:R-:W-:Y:S01]  /*1c10*/  IABS R8, R5 ;  /* 0x0000000500087213 */ /* 0x000fe20000000000 */
[----:B------:R-:W-:Y:S01]  /*1c20*/  @!P4 IMAD.MOV R247, RZ, RZ, -R247 ;  /* 0x000000fffff7c224 */ /* 0x000fe200078e0af7 */
[----:B------:R-:W-:Y:S01]  /*1c30*/  ISETP.GE.AND P0, PT, R5, RZ, PT ;  /* 0x000000ff0500720c */ /* 0x000fe20003f06270 */
[----:B------:R-:W-:Y:S01]  /*1c40*/  IMAD.HI.U32 R5, R3, R7, RZ ;  /* 0x0000000703057227 */ /* 0x000fe200078e00ff */
[----:B------:R-:W-:-:S02]  /*1c50*/  ISETP.GT.U32.AND P3, PT, R2, R4, PT ;  /* 0x000000040200720c */ /* 0x000fc40003f64070 */
[----:B------:R-:W-:Y:S01]  /*1c60*/  ISETP.GE.AND P4, PT, R6, RZ, PT ;  /* 0x000000ff0600720c */ /* 0x000fe20003f86270 */
[----:B------:R-:W-:Y:S01]  /*1c70*/  @!P6 IMAD.MOV R248, RZ, RZ, -R248 ;  /* 0x000000fffff8e224 */ /* 0x000fe200078e0af8 */
[----:B------:R-:W-:Y:S01]  /*1c80*/  ISETP.GE.AND P6, PT, R19, RZ, PT ;  /* 0x000000ff1300720c */ /* 0x000fe20003fc6270 */
[C---:B------:R-:W-:Y:S01]  /*1c90*/  IMAD.HI.U32 R6, R3.reuse, R8, RZ ;  /* 0x0000000803067227 */ /* 0x040fe200078e00ff */
[C---:B------:R-:W-:Y:S02]  /*1ca0*/  LOP3.LUT R19, R242.reuse, 0x2c, RZ, 0xfc, !PT ;  /* 0x0000002cf2137812 */ /* 0x040fe400078efcff */
[----:B------:R-:W-:Y:S01]  /*1cb0*/  LOP3.LUT R90, R242, 0xb8, RZ, 0xfc, !PT ;  /* 0x000000b8f25a7812 */ /* 0x000fe200078efcff */
[----:B------:R-:W-:Y:S01]  /*1cc0*/  IMAD.MOV R5, RZ, RZ, -R5 ;  /* 0x000000ffff057224 */ /* 0x000fe200078e0a05 */
[----:B------:R-:W-:Y:S01]  /*1cd0*/  IABS R17, R19 ;  /* 0x0000001300117213 */ /* 0x000fe20000000000 */
[----:B------:R-:W-:Y:S01]  /*1ce0*/  IMAD R9, R2, R15, R16 ;  /* 0x0000000f02097224 */ /* 0x000fe200078e0210 */
[----:B------:R-:W-:Y:S01]  /*1cf0*/  IABS R88, R90 ;  /* 0x0000005a00587213 */ /* 0x000fe20000000000 */
[----:B------:R-:W-:Y:S01]  /*1d00*/  IMAD.MOV R15, RZ, RZ, -R6 ;  /* 0x000000ffff0f7224 */ /* 0x000fe200078e0a06 */
[----:B------:R-:W-:Y:S01]  /*1d10*/  LOP3.LUT R94, R242, 0xbc, RZ, 0xfc, !PT ;  /* 0x000000bcf25e7812 */ /* 0x000fe200078efcff */
[----:B------:R-:W-:Y:S01]  /*1d20*/  IMAD R6, R2, R5, R7 ;  /* 0x0000000502067224 */ /* 0x000fe200078e0207 */
[----:B------:R-:W-:Y:S01]  /*1d30*/  LOP3.LUT R96, R242, 0xbe, RZ, 0xfc, !PT ;  /* 0x000000bef2607812 */ /* 0x000fe200078efcff */
[----:B------:R-:W-:Y:S01]  /*1d40*/  @!P2 IMAD.IADD R0, R0, 0x1, -R2 ;  /* 0x000000010000a824 */ /* 0x000fe200078e0a02 */
[C---:B------:R-:W-:Y:S01]  /*1d50*/  ISETP.GT.U32.AND P2, PT, R2.reuse, R9, PT ;  /* 0x000000090200720c */ /* 0x040fe20003f44070 */
[----:B------:R-:W-:Y:S01]  /*1d60*/  IMAD R7, R2, R15, R8 ;  /* 0x0000000f02077224 */ /* 0x000fe200078e0208 */
[----:B------:R-:W-:Y:S01]  /*1d70*/  IABS R91, R94 ;  /* 0x0000005e005b7213 */ /* 0x000fe20000000000 */
[----:B------:R-:W-:Y:S01]  /*1d80*/  @!P3 IMAD.IADD R4, R4, 0x1, -R2 ;  /* 0x000000010404b824 */ /* 0x000fe200078e0a02 */
[C---:B------:R-:W-:Y:S01]  /*1d90*/  ISETP.GT.U32.AND P3, PT, R2.reuse, R6, PT ;  /* 0x000000060200720c */ /* 0x040fe20003f64070 */
[----:B------:R-:W-:Y:S01]  /*1da0*/  @!P6 IMAD.MOV R0, RZ, RZ, -R0 ;  /* 0x000000ffff00e224 */ /* 0x000fe200078e0a00 */
[----:B------:R-:W-:Y:S01]  /*1db0*/  ISETP.GT.U32.AND P6, PT, R2, R7, PT ;  /* 0x000000070200720c */ /* 0x000fe20003fc4070 */
[----:B------:R-:W-:Y:S01]  /*1dc0*/  @!P5 IMAD.MOV R246, RZ, RZ, -R246 ;  /* 0x000000fffff6d224 */ /* 0x000fe200078e0af6 */
[----:B------:R-:W-:Y:S01]  /*1dd0*/  ISETP.GE.AND P5, PT, R18, RZ, PT ;  /* 0x000000ff1200720c */ /* 0x000fe20003fa6270 */
[----:B------:R-:W-:Y:S01]  /*1de0*/  IMAD.HI.U32 R8, R3, R17, RZ ;  /* 0x0000001103087227 */ /* 0x000fe200078e00ff */
[C---:B------:R-:W-:Y:S01]  /*1df0*/  LOP3.LUT R18, R242.reuse, 0x2a, RZ, 0xfc, !PT ;  /* 0x0000002af2127812 */ /* 0x040fe200078efcff */
[----:B------:R-:W-:Y:S01]  /*1e00*/  STL [R1+0x31c8], R248 ;  /* 0x0031c8f801007387 */ /* 0x000fe20000100800 */
[----:B------:R-:W-:Y:S01]  /*1e10*/  IABS R92, R96 ;  /* 0x00000060005c7213 */ /* 0x000fe20000000000 */
[----:B------:R-:W-:Y:S01]  /*1e20*/  @!P2 IMAD.IADD R9, R9, 0x1, -R2 ;  /* 0x000000010909a824 */ /* 0x000fe200078e0a02 */
[----:B------:R-:W-:Y:S01]  /*1e30*/  IABS R16, R18 ;  /* 0x0000001200107213 */ /* 0x000fe20000000000 */
[----:B------:R-:W-:Y:S01]  /*1e40*/  IMAD.MOV R15, RZ, RZ, -R8 ;  /* 0x000000ffff0f7224 */ /* 0x000fe200078e0a08 */
[----:B------:R-:W-:Y:S01]  /*1e50*/  LOP3.LUT R97, R242, 0xc0, RZ, 0xfc, !PT ;  /* 0x000000c0f2617812 */ /* 0x000fe200078efcff */
[--C-:B------:R-:W-:Y:S01]  /*1e60*/  @!P3 IMAD.IADD R6, R6, 0x1, -R2.reuse ;  /* 0x000000010606b824 */ /* 0x100fe200078e0a02 */
[C---:B------:R-:W-:Y:S01]  /*1e70*/  ISETP.GT.U32.AND P2, PT, R2.reuse, R9, PT ;  /* 0x000000090200720c */ /* 0x040fe20003f44070 */
[----:B------:R-:W-:Y:S01]  /*1e80*/  @!P6 IMAD.IADD R7, R7, 0x1, -R2 ;  /* 0x000000010707e824 */ /* 0x000fe200078e0a02 */
[----:B------:R-:W-:Y:S01]  /*1e90*/  IABS R93, R97 ;  /* 0x00000061005d7213 */ /* 0x000fe20000000000 */
[----:B------:R-:W-:Y:S01]  /*1ea0*/  IMAD.HI.U32 R5, R3, R16, RZ ;  /* 0x0000001003057227 */ /* 0x000fe200078e00ff */
[C---:B------:R-:W-:Y:S01]  /*1eb0*/  ISETP.GT.U32.AND P3, PT, R2.reuse, R6, PT ;  /* 0x000000060200720c */ /* 0x040fe20003f64070 */
[----:B------:R-:W-:Y:S01]  /*1ec0*/  STL [R1+0x31cc], R246 ;  /* 0x0031ccf601007387 */ /* 0x000fe20000100800 */
[----:B------:R-:W-:Y:S01]  /*1ed0*/  ISETP.GT.U32.AND P6, PT, R2, R7, PT ;  /* 0x000000070200720c */ /* 0x000fe20003fc4070 */
[----:B------:R-:W-:Y:S01]  /*1ee0*/  IMAD.MOV R5, RZ, RZ, -R5 ;  /* 0x000000ffff057224 */ /* 0x000fe200078e0a05 */
[----:B------:R-:W-:Y:S01]  /*1ef0*/  LOP3.LUT R98, R242, 0xc2, RZ, 0xfc, !PT ;  /* 0x000000c2f2627812 */ /* 0x000fe200078efcff */
[C---:B------:R-:W-:Y:S01]  /*1f00*/  IMAD R15, R2.reuse, R15, R17 ;  /* 0x0000000f020f7224 */ /* 0x040fe200078e0211 */
[----:B------:R-:W-:Y:S01]  /*1f10*/  IABS R17, R25 ;  /* 0x0000001900117213 */ /* 0x000fe20000000000 */
[----:B------:R-:W-:Y:S01]  /*1f20*/  IMAD R8, R2, R5, R16 ;  /* 0x0000000502087224 */ /* 0x000fe200078e0210 */
[C---:B------:R-:W-:Y:S01]  /*1f30*/  LOP3.LUT R99, R242.reuse, 0xc4, RZ, 0xfc, !PT ;  /* 0x000000c4f2637812 */ /* 0x040fe200078efcff */
[--C-:B------:R-:W-:Y:S01]  /*1f40*/  @!P2 IMAD.IADD R9, R9, 0x1, -R2.reuse ;  /* 0x000000010909a824 */ /* 0x100fe200078e0a02 */
[----:B------:R-:W-:Y:S01]  /*1f50*/  ISETP.GE.AND P2, PT, R19, RZ, PT ;  /* 0x000000ff1300720c */ /* 0x000fe20003f46270 */
[----:B------:R-:W-:Y:S01]  /*1f60*/  IMAD.HI.U32 R5, R3, R17, RZ ;  /* 0x0000001103057227 */ /* 0x000fe200078e00ff */
[----:B------:R-:W-:Y:S01]  /*1f70*/  IABS R19, R26 ;  /* 0x0000001a00137213 */ /* 0x000fe20000000000 */
[----:B------:R-:W-:Y:S01]  /*1f80*/  STL [R1+0x31d0], R247 ;  /* 0x0031d0f701007387 */ /* 0x000fe20000100800 */
[----:B------:R-:W-:Y:S01]  /*1f90*/  LOP3.LUT R100, R242, 0xc6, RZ, 0xfc, !PT ;  /* 0x000000c6f2647812 */ /* 0x000fe200078efcff */
[----:B------:R-:W-:Y:S01]  /*1fa0*/  @!P3 IMAD.IADD R6, R6, 0x1, -R2 ;  /* 0x000000010606b824 */ /* 0x000fe200078e0a02 */
[----:B------:R-:W-:Y:S01]  /*1fb0*/  ISETP.GT.U32.AND P3, PT, R2, R8, PT ;  /* 0x000000080200720c */ /* 0x000fe20003f64070 */
[----:B------:R-:W-:Y:S01]  /*1fc0*/  @!P5 IMAD.MOV R4, RZ, RZ, -R4 ;  /* 0x000000ffff04d224 */ /* 0x000fe200078e0a04 */
[----:B------:R-:W-:Y:S01]  /*1fd0*/  ISETP.GE.AND P5, PT, R18, RZ, PT ;  /* 0x000000ff1200720c */ /* 0x000fe20003fa6270 */
[----:B------:R-:W-:Y:S01]  /*1fe0*/  @!P6 IMAD.IADD R7, R7, 0x1, -R2 ;  /* 0x000000010707e824 */ /* 0x000fe200078e0a02 */
[----:B------:R-:W-:Y:S01]  /*1ff0*/  ISETP.GT.U32.AND P6, PT, R2, R15, PT ;  /* 0x0000000f0200720c */ /* 0x000fe20003fc4070 */
[----:B------:R-:W-:Y:S01]  /*2000*/  IMAD.MOV R18, RZ, RZ, -R5 ;  /* 0x000000ffff127224 */ /* 0x000fe200078e0a05 */
[C---:B------:R-:W-:Y:S01]  /*2010*/  LOP3.LUT R101, R242.reuse, 0xc8, RZ, 0xfc, !PT ;  /* 0x000000c8f2657812 */ /* 0x040fe200078efcff */
[C---:B------:R-:W-:Y:S01]  /*2020*/  IMAD.HI.U32 R5, R3.reuse, R19, RZ ;  /* 0x0000001303057227 */ /* 0x040fe200078e00ff */
[C---:B------:R-:W-:Y:S01]  /*2030*/  LOP3.LUT R102, R242.reuse, 0xca, RZ, 0xfc, !PT ;  /* 0x000000caf2667812 */ /* 0x040fe200078efcff */
[----:B------:R-:W-:Y:S01]  /*2040*/  STL [R1+0x31f0], R245 ;  /* 0x0031f0f501007387 */ /* 0x000fe20000100800 */
[----:B------:R-:W-:Y:S01]  /*2050*/  IABS R95, R101 ;  /* 0x00000065005f7213 */ /* 0x000fe20000000000 */
[----:B------:R-:W-:Y:S01]  /*2060*/  IMAD.HI.U32 R16, R3, R21, RZ ;  /* 0x0000001503107227 */ /* 0x000fe200078e00ff */
[C---:B------:R-:W-:Y:S01]  /*2070*/  LOP3.LUT R103, R242.reuse, 0xcc, RZ, 0xfc, !PT ;  /* 0x000000ccf2677812 */ /* 0x040fe200078efcff */
[----:B------:R1:W-:Y:S01]  /*2080*/  STL [R1+0x31f4], R0 ;  /* 0x0031f40001007387 */ /* 0x0003e20000100800 */
[----:B------:R-:W-:Y:S01]  /*2090*/  LOP3.LUT R107, R242, 0xd8, RZ, 0xfc, !PT ;  /* 0x000000d8f26b7812 */ /* 0x000fe200078efcff */
[----:B------:R-:W-:Y:S01]  /*20a0*/  IMAD R17, R2, R18, R17 ;  /* 0x0000001202117224 */ /* 0x000fe200078e0211 */
[C---:B------:R-:W-:Y:S01]  /*20b0*/  LOP3.LUT R108, R242.reuse, 0xda, RZ, 0xfc, !PT ;  /* 0x000000daf26c7812 */ /* 0x040fe200078efcff */
[----:B------:R-:W-:Y:S01]  /*20c0*/  IMAD.MOV R20, RZ, RZ, -R5 ;  /* 0x000000ffff147224 */ /* 0x000fe200078e0a05 */
[----:B------:R-:W-:Y:S01]  /*20d0*/  LOP3.LUT R109, R242, 0xdc, RZ, 0xfc, !PT ;  /* 0x000000dcf26d7812 */ /* 0x000fe200078efcff */
[----:B------:R-:W-:Y:S01]  /*20e0*/  IMAD.MOV R22, RZ, RZ, -R16 ;  /* 0x000000ffff167224 */ /* 0x000fe200078e0a10 */
[----:B------:R-:W-:Y:S01]  /*20f0*/  IABS R104, R108 ;  /* 0x0000006c00687213 */ /* 0x000fe20000000000 */
[--C-:B------:R-:W-:Y:S01]  /*2100*/  @!P3 IMAD.IADD R8, R8, 0x1, -R2.reuse ;  /* 0x000000010808b824 */ /* 0x100fe200078e0a02 */
[C---:B------:R-:W-:Y:S01]  /*2110*/  ISETP.GT.U32.AND P3, PT, R2.reuse, R17, PT ;  /* 0x000000110200720c */ /* 0x040fe20003f64070 */
[----:B------:R-:W-:Y:S01]  /*2120*/  IMAD R16, R2, R20, R19 ;  /* 0x0000001402107224 */ /* 0x000fe200078e0213 */
[C---:B------:R-:W-:Y:S01]  /*2130*/  LOP3.LUT R110, R242.reuse, 0xde, RZ, 0xfc, !PT ;  /* 0x000000def26e7812 */ /* 0x040fe200078efcff */
[--C-:B------:R-:W-:Y:S01]  /*2140*/  @!P6 IMAD.IADD R15, R15, 0x1, -R2.reuse ;  /* 0x000000010f0fe824 */ /* 0x100fe200078e0a02 */
[----:B------:R-:W-:Y:S01]  /*2150*/  LOP3.LUT R111, R242, 0xe0, RZ, 0xfc, !PT ;  /* 0x000000e0f26f7812 */ /* 0x000fe200078efcff */
[----:B------:R-:W-:Y:S01]  /*2160*/  IMAD.HI.U32 R5, R3, R24, RZ ;  /* 0x0000001803057227 */ /* 0x000fe200078e00ff */
[C---:B------:R-:W-:Y:S01]  /*2170*/  ISETP.GT.U32.AND P6, PT, R2.reuse, R16, PT ;  /* 0x000000100200720c */ /* 0x040fe20003fc4070 */
[----:B------:R2:W-:Y:S01]  /*2180*/  STL [R1+0x31f8], R4 ;  /* 0x0031f80401007387 */ /* 0x0005e20000100800 */
[----:B------:R-:W-:Y:S01]  /*2190*/  IABS R105, R110 ;  /* 0x0000006e00697213 */ /* 0x000fe20000000000 */
[----:B------:R-:W-:Y:S01]  /*21a0*/  IMAD.MOV R5, RZ, RZ, -R5 ;  /* 0x000000ffff057224 */ /* 0x000fe200078e0a05 */
[----:B------:R-:W-:Y:S01]  /*21b0*/  IABS R106, R111 ;  /* 0x0000006f006a7213 */ /* 0x000fe20000000000 */
[C---:B------:R-:W-:Y:S01]  /*21c0*/  IMAD R19, R2.reuse, R22, R21 ;  /* 0x0000001602137224 */ /* 0x040fe200078e0215 */
[----:B------:R-:W-:Y:S01]  /*21d0*/  IABS R22, R30 ;  /* 0x0000001e00167213 */ /* 0x000fe20000000000 */
[----:B------:R-:W-:Y:S01]  /*21e0*/  @!P3 IMAD.IADD R17, R17, 0x1, -R2 ;  /* 0x000000011111b824 */ /* 0x000fe200078e0a02 */
[C---:B------:R-:W-:Y:S01]  /*21f0*/  ISETP.GT.U32.AND P3, PT, R2.reuse, R8, PT ;  /* 0x000000080200720c */ /* 0x040fe20003f64070 */
[----:B------:R-:W-:Y:S01]  /*2200*/  IMAD R21, R2, R5, R24 ;  /* 0x0000000502157224 */ /* 0x000fe200078e0218 */
[C---:B------:R-:W-:Y:S01]  /*2210*/  LOP3.LUT R112, R242.reuse, 0xe2, RZ, 0xfc, !PT ;  /* 0x000000e2f2707812 */ /* 0x040fe200078efcff */
[----:B------:R-:W-:Y:S01]  /*2220*/  IMAD.MOV.U32 R5, RZ, RZ, R9 ;  /* 0x000000ffff057224 */ /* 0x000fe200078e0009 */
[----:B------:R-:W-:Y:S01]  /*2230*/  LOP3.LUT R113, R242, 0xe4, RZ, 0xfc, !PT ;  /* 0x000000e4f2717812 */ /* 0x000fe200078efcff */
[----:B------:R-:W-:Y:S01]  /*2240*/  @!P6 IMAD.IADD R16, R16, 0x1, -R2 ;  /* 0x000000011010e824 */ /* 0x000fe200078e0a02 */
[C---:B------:R-:W-:Y:S01]  /*2250*/  ISETP.GT.U32.AND P6, PT, R2.reuse, R17, PT ;  /* 0x000000110200720c */ /* 0x040fe20003fc4070 */
[----:B------:R-:W-:Y:S01]  /*2260*/  @!P1 IMAD.MOV R5, RZ, RZ, -R5 ;  /* 0x000000ffff059224 */ /* 0x000fe200078e0a05 */
[C---:B------:R-:W-:Y:S01]  /*2270*/  ISETP.GT.U32.AND P1, PT, R2.reuse, R15, PT ;  /* 0x0000000f0200720c */ /* 0x040fe20003f24070 */
[----:B------:R-:W-:Y:S01]  /*2280*/  @!P0 IMAD.MOV R7, RZ, RZ, -R7 ;  /* 0x000000ffff078224 */ /* 0x000fe200078e0a07 */
[----:B------:R-:W-:Y:S01]  /*2290*/  ISETP.GT.U32.AND P0, PT, R2, R19, PT ;  /* 0x000000130200720c */ /* 0x000fe20003f04070 */
[----:B------:R-:W-:Y:S01]  /*22a0*/  IMAD.HI.U32 R18, R3, R23, RZ ;  /* 0x0000001703127227 */ /* 0x000fe200078e00ff */
[C---:B------:R-:W-:Y:S01]  /*22b0*/  LOP3.LUT R114, R242.reuse, 0xe6, RZ, 0xfc, !PT ;  /* 0x000000e6f2727812 */ /* 0x040fe200078efcff */
[----:B------:R-:W-:Y:S01]  /*22c0*/  STL [R1+0x31fc], R5 ;  /* 0x0031fc0501007387 */ /* 0x000fe20000100800 */
[----:B------:R-:W-:Y:S01]  /*22d0*/  LOP3.LUT R115, R242, 0xe8, RZ, 0xfc, !PT ;  /* 0x000000e8f2737812 */ /* 0x000fe200078efcff */
[----:B------:R-:W-:Y:S01]  /*22e0*/  @!P4 IMAD.MOV R6, RZ, RZ, -R6 ;  /* 0x000000ffff06c224 */ /* 0x000fe200078e0a06 */
[----:B------:R-:W-:Y:S01]  /*22f0*/  ISETP.GT.U32.AND P4, PT, R2, R16, PT ;  /* 0x000000100200720c */ /* 0x000fe20003f84070 */
[----:B------:R-:W-:Y:S01]  /*2300*/  IMAD.MOV R18, RZ, RZ, -R18 ;  /* 0x000000ffff127224 */ /* 0x000fe200078e0a12 */
[----:B------:R-:W-:Y:S01]  /*2310*/  LOP3.LUT R116, R242, 0xea, RZ, 0xfc, !PT ;  /* 0x000000eaf2747812 */ /* 0x000fe200078efcff */
[--C-:B------:R-:W-:Y:S01]  /*2320*/  @!P6 IMAD.IADD R17, R17, 0x1, -R2.reuse ;  /* 0x000000011111e824 */ /* 0x100fe200078e0a02 */
[C---:B------:R-:W-:Y:S01]  /*2330*/  ISETP.GT.U32.AND P6, PT, R2.reuse, R21, PT ;  /* 0x000000150200720c */ /* 0x040fe20003fc4070 */
[----:B------:R-:W-:Y:S01]  /*2340*/  IMAD R18, R2, R18, R23 ;  /* 0x0000001202127224 */ /* 0x000fe200078e0217 */
[----:B------:R-:W-:Y:S01]  /*2350*/  IABS R23, R31 ;  /* 0x0000001f00177213 */ /* 0x000fe20000000000 */
[--C-:B------:R-:W-:Y:S01]  /*2360*/  @!P3 IMAD.IADD R8, R8, 0x1, -R2.reuse ;  /* 0x000000010808b824 */ /* 0x100fe200078e0a02 */
[----:B------:R-:W-:Y:S01]  /*2370*/  LOP3.LUT R117, R242, 0xec, RZ, 0xfc, !PT ;  /* 0x000000ecf2757812 */ /* 0x000fe200078efcff */
[--C-:B------:R-:W-:Y:S01]  /*2380*/  @!P1 IMAD.IADD R15, R15, 0x1, -R2.reuse ;  /* 0x000000010f0f9824 */ /* 0x100fe200078e0a02 */
[----:B------:R-:W-:Y:S01]  /*2390*/  ISETP.GE.AND P1, PT, R25, RZ, PT ;  /* 0x000000ff1900720c */ /* 0x000fe20003f26270 */
[----:B------:R-:W-:Y:S01]  /*23a0*/  IMAD.HI.U32 R9, R3, R22, RZ ;  /* 0x0000001603097227 */ /* 0x000fe200078e00ff */
[----:B------:R-:W-:Y:S01]  /*23b0*/  ISETP.GT.U32.AND P3, PT, R2, R18, PT ;  /* 0x000000120200720c */ /* 0x000fe20003f64070 */
[----:B------:R3:W-:Y:S01]  /*23c0*/  STL [R1+0x3200], R6 ;  /* 0x0032000601007387 */ /* 0x0007e20000100800 */
[C---:B------:R-:W-:Y:S01]  /*23d0*/  LOP3.LUT R119, R242.reuse, 0xf4, RZ, 0xfc, !PT ;  /* 0x000000f4f2777812 */ /* 0x040fe200078efcff */
[----:B------:R-:W-:Y:S01]  /*23e0*/  @!P0 IMAD.IADD R19, R19, 0x1, -R2 ;  /* 0x0000000113138824 */ /* 0x000fe200078e0a02 */
[----:B------:R-:W-:Y:S01]  /*23f0*/  ISETP.GE.AND P0, PT, R27, RZ, PT ;  /* 0x000000ff1b00720c */ /* 0x000fe20003f06270 */
[----:B------:R-:W-:Y:S01]  /*2400*/  IMAD.HI.U32 R20, R3, R23, RZ ;  /* 0x0000001703147227 */ /* 0x000fe200078e00ff */
[----:B------:R-:W-:-:S02]  /*2410*/  LOP3.LUT R120, R242, 0xf6, RZ, 0xfc, !PT ;  /* 0x000000f6f2787812 */ /* 0x000fc400078efcff */
[----:B------:R-:W-:Y:S01]  /*2420*/  LOP3.LUT R122, R242, 0xfc, RZ, 0xfc, !PT ;  /* 0x000000fcf27a7812 */ /* 0x000fe200078efcff */
[----:B------:R-:W-:Y:S01]  /*2430*/  @!P4 IMAD.IADD R16, R16, 0x1, -R2 ;  /* 0x000000011010c824 */ /* 0x000fe200078e0a02 */
[----:B------:R-:W-:Y:S01]  /*2440*/  ISETP.GE.AND P4, PT, R26, RZ, PT ;  /* 0x000000ff1a00720c */ /* 0x000fe20003f86270 */
[----:B------:R-:W-:Y:S01]  /*2450*/  IMAD.MOV R9, RZ, RZ, -R9 ;  /* 0x000000ffff097224 */ /* 0x000fe200078e0a09 */
[----:B------:R-:W-:Y:S01]  /*2460*/  IABS R118, R120 ;  /* 0x0000007800767213 */ /* 0x000fe20000000000 */
[----:B------:R-:W-:Y:S01]  /*2470*/  @!P5 IMAD.MOV R8, RZ, RZ, -R8 ;  /* 0x000000ffff08d224 */ /* 0x000fe200078e0a08 */
[----:B------:R-:W-:Y:S01]  /*2480*/  ISETP.GT.U32.AND P5, PT, R2, R19, PT ;  /* 0x000000130200720c */ /* 0x000fe20003fa4070 */
[----:B------:R-:W-:Y:S01]  /*2490*/  IMAD.MOV R24, RZ, RZ, -R20 ;  /* 0x000000ffff187224 */ /* 0x000fe200078e0a14 */
[----:B------:R-:W-:Y:S01]  /*24a0*/  IABS R121, R122 ;  /* 0x0000007a00797213 */ /* 0x000fe20000000000 */
[----:B------:R-:W-:Y:S01]  /*24b0*/  @!P6 IMAD.IADD R21, R21, 0x1, -R2 ;  /* 0x000000011515e824 */ /* 0x000fe200078e0a02 */
[----:B------:R-:W-:Y:S01]  /*24c0*/  LOP3.LUT R126, R242, 0x100, RZ, 0xfc, !PT ;  /* 0x00000100f27e7812 */ /* 0x000fe200078efcff */
[----:B------:R-:W-:Y:S01]  /*24d0*/  IMAD R20, R2, R9, R22 ;  /* 0x0000000902147224 */ /* 0x000fe200078e0216 */
[----:B------:R-:W-:Y:S01]  /*24e0*/  LOP3.LUT R129, R242, 0x104, RZ, 0xfc, !PT ;  /* 0x00000104f2817812 */ /* 0x000fe200078efcff */
[----:B------:R-:W-:Y:S01]  /*24f0*/  IMAD.MOV.U32 R9, RZ, RZ, R15 ;  /* 0x000000ffff097224 */ /* 0x000fe200078e000f */
[C---:B------:R-:W-:Y:S01]  /*2500*/  ISETP.GT.U32.AND P6, PT, R2.reuse, R21, PT ;  /* 0x000000150200720c */ /* 0x040fe20003fc4070 */
[----:B------:R-:W-:Y:S01]  /*2510*/  IMAD R23, R2, R24, R23 ;  /* 0x0000001802177224 */ /* 0x000fe200078e0217 */
[----:B------:R-:W-:Y:S01]  /*2520*/  LOP3.LUT R24, R242, 0x3c, RZ, 0xfc, !PT ;  /* 0x0000003cf2187812 */ /* 0x000fe200078efcff */
[----:B------:R-:W-:Y:S01]  /*2530*/  IMAD.MOV.U32 R15, RZ, RZ, R17 ;  /* 0x000000ffff0f7224 */ /* 0x000fe200078e0011 */
[----:B------:R-:W-:Y:S01]  /*2540*/  IABS R123, R126 ;  /* 0x0000007e007b7213 */ /* 0x000fe20000000000 */
[----:B------:R-:W-:Y:S01]  /*2550*/  @!P3 IMAD.IADD R18, R18, 0x1, -R2 ;  /* 0x000000011212b824 */ /* 0x000fe200078e0a02 */
[----:B------:R-:W-:Y:S01]  /*2560*/  IABS R25, R24 ;  /* 0x0000001800197213 */ /* 0x000fe20000000000 */
[----:B------:R-:W-:Y:S01]  /*2570*/  @!P1 IMAD.MOV R15, RZ, RZ, -R15 ;  /* 0x000000ffff0f9224 */ /* 0x000fe200078e0a0f */
[C---:B------:R-:W-:Y:S01]  /*2580*/  ISETP.GT.U32.AND P1, PT, R2.reuse, R20, PT ;  /* 0x000000140200720c */ /* 0x040fe20003f24070 */
[----:B------:R-:W-:Y:S01]  /*2590*/  @!P4 IMAD.MOV R16, RZ, RZ, -R16 ;  /* 0x000000ffff10c224 */ /* 0x000fe200078e0a10 */
[----:B------:R-:W-:Y:S01]  /*25a0*/  ISETP.GE.AND P4, PT, R29, RZ, PT ;  /* 0x000000ff1d00720c */ /* 0x000fe20003f86270 */
[----:B------:R-:W-:Y:S01]  /*25b0*/  @!P5 IMAD.IADD R19, R19, 0x1, -R2 ;  /* 0x000000011313d824 */ /* 0x000fe200078e0a02 */
[----:B------:R-:W-:Y:S01]  /*25c0*/  ISETP.GT.U32.AND P5, PT, R2, R23, PT ;  /* 0x000000170200720c */ /* 0x000fe20003fa4070 */
[----:B------:R-:W-:Y:S01]  /*25d0*/  IMAD.HI.U32 R22, R3, R25, RZ ;  /* 0x0000001903167227 */ /* 0x000fe200078e00ff */
[----:B------:R-:W-:-:S02]  /*25e0*/  ISETP.GE.AND P3, PT, R28, RZ, PT ;  /* 0x000000ff1c00720c */ /* 0x000fc40003f66270 */
[----:B------:R-:W-:Y:S01]  /*25f0*/  LOP3.LUT R28, R242, 0x3e, RZ, 0xfc, !PT ;  /* 0x0000003ef21c7812 */ /* 0x000fe200078efcff */
[----:B------:R-:W-:Y:S01]  /*2600*/  @!P2 IMAD.MOV R9, RZ, RZ, -R9 ;  /* 0x000000ffff09a224 */ /* 0x000fe200078e0a09 */
[----:B------:R-:W-:Y:S01]  /*2610*/  ISETP.GT.U32.AND P2, PT, R2, R18, PT ;  /* 0x000000120200720c */ /* 0x000fe20003f44070 */
[----:B------:R-:W-:Y:S01]  /*2620*/  @!P6 IMAD.IADD R21, R21, 0x1, -R2 ;  /* 0x000000011515e824 */ /* 0x000fe200078e0a02 */
[----:B------:R-:W-:Y:S01]  /*2630*/  IABS R26, R28 ;  /* 0x0000001c001a7213 */ /* 0x000fe20000000000 */
[----:B------:R-:W-:Y:S01]  /*2640*/  IMAD.MOV R22, RZ, RZ, -R22 ;  /* 0x000000ffff167224 */ /* 0x000fe200078e0a16 */
[----:B------:R-:W-:Y:S01]  /*2650*/  ISETP.GE.AND P6, PT, R31, RZ, PT ;  /* 0x000000ff1f00720c */ /* 0x000fe20003fc6270 */
[----:B------:R-:W-:Y:S01]  /*2660*/  IMAD.MOV.U32 R17, RZ, RZ, R19 ;  /* 0x000000ffff117224 */ /* 0x000fe200078e0013 */
[----:B------:R-:W-:Y:S01]  /*2670*/  LOP3.LUT R31, R242, 0x44, RZ, 0xfc, !PT ;  /* 0x00000044f21f7812 */ /* 0x000fe200078efcff */
[--C-:B------:R-:W-:Y:S01]  /*2680*/  @!P1 IMAD.IADD R20, R20, 0x1, -R2.reuse ;  /* 0x0000000114149824 */ /* 0x100fe200078e0a02 */
[----:B------:R-:W-:Y:S01]  /*2690*/  ISETP.GE.AND P1, PT, R24, RZ, PT ;  /* 0x000000ff1800720c */ /* 0x000fe20003f26270 */
[----:B------:R-:W-:Y:S01]  /*26a0*/  IMAD R22, R2, R22, R25 ;  /* 0x0000001602167224 */ /* 0x000fe200078e0219 */
[C---:B------:R-:W-:Y:S01]  /*26b0*/  LOP3.LUT R127, R242.reuse, 0x102, RZ, 0xfc, !PT ;  /* 0x00000102f27f7812 */ /* 0x040fe200078efcff */
[----:B------:R-:W-:Y:S01]  /*26c0*/  IMAD.MOV.U32 R19, RZ, RZ, R21 ;  /* 0x000000ffff137224 */ /* 0x000fe200078e0015 */
[----:B------:R-:W-:Y:S01]  /*26d0*/  LOP3.LUT R21, R242, 0x40, RZ, 0xfc, !PT ;  /* 0x00000040f2157812 */ /* 0x000fe200078efcff */
[--C-:B------:R-:W-:Y:S01]  /*26e0*/  @!P5 IMAD.IADD R23, R23, 0x1, -R2.reuse ;  /* 0x000000011717d824 */ /* 0x100fe200078e0a02 */
[----:B------:R-:W-:Y:S01]  /*26f0*/  IABS R125, R129 ;  /* 0x00000081007d7213 */ /* 0x000fe20000000000 */
[----:B------:R-:W-:Y:S01]  /*2700*/  @!P0 IMAD.MOV R17, RZ, RZ, -R17 ;  /* 0x000000ffff118224 */ /* 0x000fe200078e0a11 */
[C---:B------:R-:W-:Y:S01]  /*2710*/  ISETP.GT.U32.AND P0, PT, R2.reuse, R20, PT ;  /* 0x000000140200720c */ /* 0x040fe20003f04070 */
[----:B------:R-:W-:Y:S01]  /*2720*/  @!P4 IMAD.MOV R19, RZ, RZ, -R19 ;  /* 0x000000ffff13c224 */ /* 0x000fe200078e0a13 */
[----:B------:R-:W-:Y:S01]  /*2730*/  ISETP.GT.U32.AND P4, PT, R2, R22, PT ;  /* 0x000000160200720c */ /* 0x000fe20003f84070 */
[----:B------:R-:W-:Y:S01]  /*2740*/  @!P2 IMAD.IADD R18, R18, 0x1, -R2 ;  /* 0x000000011212a824 */ /* 0x000fe200078e0a02 */
[----:B------:R-:W-:Y:S01]  /*2750*/  ISETP.GE.AND P2, PT, R30, RZ, PT ;  /* 0x000000ff1e00720c */ /* 0x000fe20003f46270 */
[----:B------:R-:W-:Y:S01]  /*2760*/  IMAD.HI.U32 R24, R3, R26, RZ ;  /* 0x0000001a03187227 */ /* 0x000fe200078e00ff */
[----:B------:R-:W-:-:S02]  /*2770*/  ISETP.GT.U32.AND P5, PT, R2, R23, PT ;  /* 0x000000170200720c */ /* 0x000fc40003fa4070 */
[----:B------:R-:W-:Y:S01]  /*2780*/  IABS R30, R31 ;  /* 0x0000001f001e7213 */ /* 0x000fe20000000000 */
[----:B------:R-:W-:Y:S01]  /*2790*/  IMAD.MOV R27, RZ, RZ, -R24 ;  /* 0x000000ffff1b7224 */ /* 0x000fe200078e0a18 */
[----:B------:R-:W-:Y:S01]  /*27a0*/  LOP3.LUT R24, R242, 0x42, RZ, 0xfc, !PT ;  /* 0x00000042f2187812 */ /* 0x000fe200078efcff */
[----:B------:R-:W-:Y:S01]  /*27b0*/  @!P3 IMAD.MOV R18, RZ, RZ, -R18 ;  /* 0x000000ffff12b224 */ /* 0x000fe200078e0a12 */
[----:B------:R-:W-:Y:S01]  /*27c0*/  ISETP.GE.AND P3, PT, R28, RZ, PT ;  /* 0x000000ff1c00720c */ /* 0x000fe20003f66270 */
[----:B------:R-:W-:Y:S01]  /*27d0*/  IMAD R25, R2, R27, R26 ;  /* 0x0000001b02197224 */ /* 0x000fe200078e021a */
[----:B------:R-:W-:Y:S01]  /*27e0*/  IABS R28, R21 ;  /* 0x00000015001c7213 */ /* 0x000fe20000000000 */
[--C-:B------:R-:W-:Y:S01]  /*27f0*/  @!P0 IMAD.IADD R20, R20, 0x1, -R2.reuse ;  /* 0x0000000114148824 */ /* 0x100fe200078e0a02 */
[----:B------:R-:W-:Y:S01]  /*2800*/  IABS R29, R24 ;  /* 0x00000018001d7213 */ /* 0x000fe20000000000 */
[--C-:B------:R-:W-:Y:S01]  /*2810*/  @!P4 IMAD.IADD R22, R22, 0x1, -R2.reuse ;  /* 0x000000011616c824 */ /* 0x100fe200078e0a02 */
[----:B------:R-:W-:Y:S01]  /*2820*/  ISETP.GE.AND P0, PT, R21, RZ, PT ;  /* 0x000000ff1500720c */ /* 0x000fe20003f06270 */
[----:B------:R-:W-:Y:S01]  /*2830*/  @!P5 IMAD.IADD R23, R23, 0x1, -R2 ;  /* 0x000000011717d824 */ /* 0x000fe200078e0a02 */
[----:B------:R-:W-:Y:S01]  /*2840*/  ISETP.GT.U32.AND P5, PT, R2, R25, PT ;  /* 0x000000190200720c */ /* 0x000fe20003fa4070 */
[----:B------:R-:W-:Y:S01]  /*2850*/  @!P2 IMAD.MOV R20, RZ, RZ, -R20 ;  /* 0x000000ffff14a224 */ /* 0x000fe200078e0a14 */
[----:B------:R-:W-:Y:S01]  /*2860*/  ISETP.GE.AND P2, PT, R24, RZ, PT ;  /* 0x000000ff1800720c */ /* 0x000fe20003f46270 */
[----:B------:R-:W-:Y:S01]  /*2870*/  IMAD.HI.U32 R24, R3, R28, RZ ;  /* 0x0000001c03187227 */ /* 0x000fe200078e00ff */
[----:B------:R-:W-:-:S02]  /*2880*/  ISETP.GT.U32.AND P4, PT, R2, R22, PT ;  /* 0x000000160200720c */ /* 0x000fc40003f84070 */
[----:B------:R-:W-:Y:S01]  /*2890*/  IABS R124, R127 ;  /* 0x0000007f007c7213 */ /* 0x000fe20000000000 */
[----:B------:R-:W-:Y:S01]  /*28a0*/  IMAD.MOV.U32 R21, RZ, RZ, R23 ;  /* 0x000000ffff157224 */ /* 0x000fe200078e0017 */
[C---:B------:R-:W-:Y:S01]  /*28b0*/  LOP3.LUT R130, R242.reuse, 0x108, RZ, 0xfc, !PT ;  /* 0x00000108f2827812 */ /* 0x040fe200078efcff */
[----:B------:R-:W-:Y:S01]  /*28c0*/  IMAD.MOV R23, RZ, RZ, -R24 ;  /* 0x000000ffff177224 */ /* 0x000fe200078e0a18 */
[C---:B------:R-:W-:Y:S01]  /*28d0*/  LOP3.LUT R131, R242.reuse, 0x10a, RZ, 0xfc, !PT ;  /* 0x0000010af2837812 */ /* 0x040fe200078efcff */
[----:B------:R-:W-:Y:S01]  /*28e0*/  IMAD.HI.U32 R26, R3, R29, RZ ;  /* 0x0000001d031a7227 */ /* 0x000fe200078e00ff */
[----:B------:R-:W-:Y:S02]  /*28f0*/  LOP3.LUT R133, R242, 0x110, RZ, 0xfc, !PT ;  /* 0x00000110f2857812 */ /* 0x000fe400078efcff */
[----:B------:R-:W-:Y:S01]  /*2900*/  IABS R128, R131 ;  /* 0x0000008300807213 */ /* 0x000fe20000000000 */
[----:B------:R-:W-:Y:S01]  /*2910*/  IMAD R24, R2, R23, R28 ;  /* 0x0000001702187224 */ /* 0x000fe200078e021c */
[C---:B------:R-:W-:Y:S01]  /*2920*/  LOP3.LUT R134, R242.reuse, 0x112, RZ, 0xfc, !PT ;  /* 0x00000112f2867812 */ /* 0x040fe200078efcff */
[--C-:B------:R-:W-:Y:S01]  /*2930*/  @!P5 IMAD.IADD R25, R25, 0x1, -R2.reuse ;  /* 0x000000011919d824 */ /* 0x100fe200078e0a02 */
[----:B------:R-:W-:Y:S01]  /*2940*/  LOP3.LUT R140, R242, 0x114, RZ, 0xfc, !PT ;  /* 0x00000114f28c7812 */ /* 0x000fe200078efcff */
[----:B------:R-:W-:Y:S01]  /*2950*/  @!P4 IMAD.IADD R22, R22, 0x1, -R2 ;  /* 0x000000011616c824 */ /* 0x000fe200078e0a02 */
[C---:B------:R-:W-:Y:S01]  /*2960*/  ISETP.GT.U32.AND P4, PT, R2.reuse, R24, PT ;  /* 0x000000180200720c */ /* 0x040fe20003f84070 */
[----:B------:R-:W-:Y:S01]  /*2970*/  IMAD.HI.U32 R27, R3, R30, RZ ;  /* 0x0000001e031b7227 */ /* 0x000fe200078e00ff */
[----:B------:R-:W-:-:S02]  /*2980*/  ISETP.GT.U32.AND P5, PT, R2, R25, PT ;  /* 0x000000190200720c */ /* 0x000fc40003fa4070 */
[----:B------:R-:W-:Y:S01]  /*2990*/  IABS R132, R134 ;  /* 0x0000008600847213 */ /* 0x000fe20000000000 */
[----:B------:R-:W-:Y:S01]  /*29a0*/  IMAD.MOV R26, RZ, RZ, -R26 ;  /* 0x000000ffff1a7224 */ /* 0x000fe200078e0a1a */
[C---:B------:R-:W-:Y:S01]  /*29b0*/  LOP3.LUT R141, R242.reuse, 0x116, RZ, 0xfc, !PT ;  /* 0x00000116f28d7812 */ /* 0x040fe200078efcff */
[----:B------:R-:W-:Y:S01]  /*29c0*/  IMAD.MOV R23, RZ, RZ, -R27 ;  /* 0x000000ffff177224 */ /* 0x000fe200078e0a1b */
[----:B------:R-:W-:Y:S01]  /*29d0*/  LOP3.LUT R144, R242, 0x11c, RZ, 0xfc, !PT ;  /* 0x0000011cf2907812 */ /* 0x000fe200078efcff */
[C---:B------:R-:W-:Y:S01]  /*29e0*/  IMAD R27, R2.reuse, R26, R29 ;  /* 0x0000001a021b7224 */ /* 0x040fe200078e021d */
[----:B------:R-:W-:Y:S01]  /*29f0*/  IABS R29, R33 ;  /* 0x00000021001d7213 */ /* 0x000fe20000000000 */
[----:B------:R-:W-:Y:S01]  /*2a00*/  IMAD R26, R2, R23, R30 ;  /* 0x00000017021a7224 */ /* 0x000fe200078e021e */
[----:B------:R-:W-:Y:S01]  /*2a10*/  IABS R135, R141 ;  /* 0x0000008d00877213 */ /* 0x000fe20000000000 */
[----:B------:R-:W-:Y:S01]  /*2a20*/  @!P4 IMAD.IADD R24, R24, 0x1, -R2 ;  /* 0x000000011818c824 */ /* 0x000fe200078e0a02 */
[----:B------:R-:W-:Y:S01]  /*2a30*/  LOP3.LUT R143, R242, 0x11a, RZ, 0xfc, !PT ;  /* 0x0000011af28f7812 */ /* 0x000fe200078efcff */
[----:B------:R-:W-:Y:S01]  /*2a40*/  @!P1 IMAD.MOV R22, RZ, RZ, -R22 ;  /* 0x000000ffff169224 */ /* 0x000fe200078e0a16 */
[C---:B------:R-:W-:Y:S01]  /*2a50*/  ISETP.GT.U32.AND P1, PT, R2.reuse, R26, PT ;  /* 0x0000001a0200720c */ /* 0x040fe20003f24070 */
[----:B------:R-:W-:Y:S01]  /*2a60*/  @!P5 IMAD.IADD R25, R25, 0x1, -R2 ;  /* 0x000000011919d824 */ /* 0x000fe200078e0a02 */
[C---:B------:R-:W-:Y:S01]  /*2a70*/  ISETP.GT.U32.AND P5, PT, R2.reuse, R27, PT ;  /* 0x0000001b0200720c */ /* 0x040fe20003fa4070 */
        /* <DEDUP_REMOVED lines=12> */
[----:B------:R-:W-:Y:S01]  /*2b40*/  IABS R136, R142 ;  /* 0x0000008e00887213 */ /* 0x000fe20000000000 */
[----:B------:R-:W-:Y:S01]  /*2b50*/  @!P4 IMAD.IADD R24, R24, 0x1, -R2 ;  /* 0x000000011818c824 */ /* 0x000fe200078e0a02 */
[C---:B------:R-:W-:Y:S01]  /*2b60*/  ISETP.GT.U32.AND P4, PT, R2.reuse, R29, PT ;  /* 0x0000001d0200720c */ /* 0x040fe20003f84070 */
[----:B------:R-:W-:Y:S01]  /*2b70*/  IMAD.MOV.U32 R23, RZ, RZ, R25 ;  /* 0x000000ffff177224 */ /* 0x000fe200078e0019 */
[C---:B------:R-:W-:Y:S01]  /*2b80*/  ISETP.GT.U32.AND P1, PT, R2.reuse, R26, PT ;  /* 0x0000001a0200720c */ /* 0x040fe20003f24070 */
[----:B------:R-:W-:Y:S01]  /*2b90*/  IMAD.HI.U32 R25, R3, R31, RZ ;  /* 0x0000001f03197227 */ /* 0x000fe200078e00ff */
[----:B------:R-:W-:-:S02]  /*2ba0*/  ISETP.GT.U32.AND P5, PT, R2, R27, PT ;  /* 0x0000001b0200720c */ /* 0x000fc40003fa4070 */
[C---:B------:R-:W-:Y:S01]  /*2bb0*/  LOP3.LUT R145, R242.reuse, 0x11e, RZ, 0xfc, !PT ;  /* 0x0000011ef2917812 */ /* 0x040fe200078efcff */
[----:B------:R-:W-:Y:S01]  /*2bc0*/  IMAD.HI.U32 R28, R3, R32, RZ ;  /* 0x00000020031c7227 */ /* 0x000fe200078e00ff */
[C---:B------:R-:W-:Y:S02]  /*2bd0*/  LOP3.LUT R146, R242.reuse, 0x120, RZ, 0xfc, !PT ;  /* 0x00000120f2927812 */ /* 0x040fe400078efcff */
[C---:B------:R-:W-:Y:S01]  /*2be0*/  LOP3.LUT R149, R242.reuse, 0x12e, RZ, 0xfc, !PT ;  /* 0x0000012ef2957812 */ /* 0x040fe200078efcff */
[----:B------:R-:W-:Y:S01]  /*2bf0*/  @!P3 IMAD.MOV R23, RZ, RZ, -R23 ;  /* 0x000000ffff17b224 */ /* 0x000fe200078e0a17 */
[----:B------:R-:W-:Y:S01]  /*2c00*/  ISETP.GE.AND P3, PT, R33, RZ, PT ;  /* 0x000000ff2100720c */ /* 0x000fe20003f66270 */
[----:B------:R-:W-:Y:S01]  /*2c10*/  IMAD.MOV R25, RZ, RZ, -R25 ;  /* 0x000000ffff197224 */ /* 0x000fe200078e0a19 */
[C---:B------:R-:W-:Y:S01]  /*2c20*/  LOP3.LUT R150, R242.reuse, 0x130, RZ, 0xfc, !PT ;  /* 0x00000130f2967812 */ /* 0x040fe200078efcff */
[----:B------:R-:W-:Y:S01]  /*2c30*/  IMAD.HI.U32 R30, R3, R34, RZ ;  /* 0x00000022031e7227 */ /* 0x000fe200078e00ff */
[----:B------:R-:W-:-:S02]  /*2c40*/  LOP3.LUT R151, R242, 0x132, RZ, 0xfc, !PT ;  /* 0x00000132f2977812 */ /* 0x000fc400078efcff */
[----:B------:R-:W-:Y:S01]  /*2c50*/  IABS R147, R150 ;  /* 0x0000009600937213 */ /* 0x000fe20000000000 */
[----:B------:R-:W-:Y:S01]  /*2c60*/  IMAD.MOV R33, RZ, RZ, -R28 ;  /* 0x000000ffff217224 */ /* 0x000fe200078e0a1c */
[----:B------:R-:W-:Y:S01]  /*2c70*/  IABS R148, R151 ;  /* 0x0000009700947213 */ /* 0x000fe20000000000 */
[----:B------:R-:W-:Y:S01]  /*2c80*/  IMAD R28, R2, R25, R31 ;  /* 0x00000019021c7224 */ /* 0x000fe200078e021f */
[C---:B------:R-:W-:Y:S01]  /*2c90*/  LOP3.LUT R152, R242.reuse, 0x134, RZ, 0xfc, !PT ;  /* 0x00000134f2987812 */ /* 0x040fe200078efcff */
[----:B------:R-:W-:Y:S01]  /*2ca0*/  IMAD.MOV R25, RZ, RZ, -R30 ;  /* 0x000000ffff197224 */ /* 0x000fe200078e0a1e */
[----:B------:R-:W-:Y:S01]  /*2cb0*/  LOP3.LUT R156, R242, 0x13a, RZ, 0xfc, !PT ;  /* 0x0000013af29c7812 */ /* 0x000fe200078efcff */
[----:B------:R-:W-:Y:S01]  /*2cc0*/  IMAD R31, R2, R33, R32 ;  /* 0x00000021021f7224 */ /* 0x000fe200078e0220 */
[C---:B------:R-:W-:Y:S01]  /*2cd0*/  LOP3.LUT R32, R242.reuse, 0x4e, RZ, 0xfc, !PT ;  /* 0x0000004ef2207812 */ /* 0x040fe200078efcff */
[----:B------:R-:W-:Y:S01]  /*2ce0*/  @!P4 IMAD.IADD R29, R29, 0x1, -R2 ;  /* 0x000000011d1dc824 */ /* 0x000fe200078e0a02 */
[----:B------:R-:W-:Y:S01]  /*2cf0*/  LOP3.LUT R157, R242, 0x13c, RZ, 0xfc, !PT ;  /* 0x0000013cf29d7812 */ /* 0x000fe200078efcff */
[----:B------:R-:W-:Y:S01]  /*2d00*/  IMAD R30, R2, R25, R34 ;  /* 0x00000019021e7224 */ /* 0x000fe200078e0222 */
[----:B------:R-:W-:Y:S01]  /*2d10*/  IABS R33, R32 ;  /* 0x0000002000217213 */ /* 0x000fe20000000000 */
[--C-:B------:R-:W-:Y:S01]  /*2d20*/  @!P1 IMAD.IADD R26, R26, 0x1, -R2.reuse ;  /* 0x000000011a1a9824 */ /* 0x100fe200078e0a02 */
[C---:B------:R-:W-:Y:S01]  /*2d30*/  ISETP.GT.U32.AND P1, PT, R2.reuse, R31, PT ;  /* 0x0000001f0200720c */ /* 0x040fe20003f24070 */
[----:B------:R-:W-:Y:S01]  /*2d40*/  @!P5 IMAD.IADD R27, R27, 0x1, -R2 ;  /* 0x000000011b1bd824 */ /* 0x000fe200078e0a02 */
[C---:B------:R-:W-:Y:S01]  /*2d50*/  ISETP.GT.U32.AND P4, PT, R2.reuse, R29, PT ;  /* 0x0000001d0200720c */ /* 0x040fe20003f84070 */
[----:B------:R-:W-:Y:S01]  /*2d60*/  @!P0 IMAD.MOV R24, RZ, RZ, -R24 ;  /* 0x000000ffff188224 */ /* 0x000fe200078e0a18 */
[C---:B------:R-:W-:Y:S01]  /*2d70*/  ISETP.GT.U32.AND P0, PT, R2.reuse, R28, PT ;  /* 0x0000001c0200720c */ /* 0x040fe20003f04070 */
[----:B------:R-:W-:Y:S01]  /*2d80*/  @!P6 IMAD.MOV R26, RZ, RZ, -R26 ;  /* 0x000000ffff1ae224 */ /* 0x000fe200078e0a1a */
[----:B------:R-:W-:Y:S01]  /*2d90*/  ISETP.GT.U32.AND P6, PT, R2, R30, PT ;  /* 0x0000001e0200720c */ /* 0x000fe20003fc4070 */
[----:B------:R-:W-:Y:S01]  /*2da0*/  IMAD.MOV.U32 R25, RZ, RZ, R27 ;  /* 0x000000ffff197224 */ /* 0x000fe200078e001b */
[----:B------:R-:W-:Y:S01]  /*2db0*/  ISETP.GE.AND P5, PT, R35, RZ, PT ;  /* 0x000000ff2300720c */ /* 0x000fe20003fa6270 */
[----:B------:R-:W-:Y:S01]  /*2dc0*/  IMAD.HI.U32 R27, R3, R33, RZ ;  /* 0x00000021031b7227 */ /* 0x000fe200078e00ff */
[----:B------:R-:W-:-:S02]  /*2dd0*/  IABS R35, R39 ;  /* 0x0000002700237213 */ /* 0x000fc40000000000 */
[----:B------:R-:W-:Y:S01]  /*2de0*/  IABS R153, R156 ;  /* 0x0000009c00997213 */ /* 0x000fe20000000000 */
[----:B------:R-:W-:Y:S01]  /*2df0*/  @!P2 IMAD.MOV R25, RZ, RZ, -R25 ;  /* 0x000000ffff19a224 */ /* 0x000fe200078e0a19 */
[----:B------:R-:W-:Y:S01]  /*2e00*/  ISETP.GE.AND P2, PT, R36, RZ, PT ;  /* 0x000000ff2400720c */ /* 0x000fe20003f46270 */
[--C-:B------:R-:W-:Y:S01]  /*2e10*/  @!P1 IMAD.IADD R31, R31, 0x1, -R2.reuse ;  /* 0x000000011f1f9824 */ /* 0x100fe200078e0a02 */
[----:B------:R-:W-:Y:S01]  /*2e20*/  LOP3.LUT R36, R242, 0x50, RZ, 0xfc, !PT ;  /* 0x00000050f2247812 */ /* 0x000fe200078efcff */
[--C-:B------:R-:W-:Y:S01]  /*2e30*/  @!P4 IMAD.IADD R29, R29, 0x1, -R2.reuse ;  /* 0x000000011d1dc824 */ /* 0x100fe200078e0a02 */
[----:B------:R-:W-:Y:S01]  /*2e40*/  ISETP.GE.AND P4, PT, R37, RZ, PT ;  /* 0x000000ff2500720c */ /* 0x000fe20003f86270 */
[--C-:B------:R-:W-:Y:S01]  /*2e50*/  @!P0 IMAD.IADD R28, R28, 0x1, -R2.reuse ;  /* 0x000000011c1c8824 */ /* 0x100fe200078e0a02 */
[----:B------:R-:W-:Y:S01]  /*2e60*/  IABS R34, R36 ;  /* 0x0000002400227213 */ /* 0x000fe20000000000 */
[----:B------:R-:W-:Y:S01]  /*2e70*/  @!P6 IMAD.IADD R30, R30, 0x1, -R2 ;  /* 0x000000011e1ee824 */ /* 0x000fe200078e0a02 */
[----:B------:R-:W-:Y:S01]  /*2e80*/  ISETP.GE.AND P0, PT, R32, RZ, PT ;  /* 0x000000ff2000720c */ /* 0x000fe20003f06270 */
[----:B------:R-:W-:Y:S01]  /*2e90*/  IMAD.MOV R32, RZ, RZ, -R27 ;  /* 0x000000ffff207224 */ /* 0x000fe200078e0a1b */
[C---:B------:R-:W-:Y:S01]  /*2ea0*/  ISETP.GT.U32.AND P6, PT, R2.reuse, R31, PT ;  /* 0x0000001f0200720c */ /* 0x040fe20003fc4070 */
[----:B------:R-:W-:Y:S01]  /*2eb0*/  IMAD.MOV.U32 R27, RZ, RZ, R29 ;  /* 0x000000ffff1b7224 */ /* 0x000fe200078e001d */
[----:B------:R-:W-:Y:S01]  /*2ec0*/  ISETP.GT.U32.AND P1, PT, R2, R28, PT ;  /* 0x0000001c0200720c */ /* 0x000fe20003f24070 */
[----:B------:R-:W-:Y:S01]  /*2ed0*/  IMAD.HI.U32 R29, R3, R34, RZ ;  /* 0x00000022031d7227 */ /* 0x000fe200078e00ff */
[----:B------:R-:W-:-:S02]  /*2ee0*/  IABS R37, R40 ;  /* 0x0000002800257213 */ /* 0x000fc40000000000 */
[----:B------:R-:W-:Y:S01]  /*2ef0*/  IABS R154, R157 ;  /* 0x0000009d009a7213 */ /* 0x000fe20000000000 */
[----:B------:R-:W-:Y:S01]  /*2f00*/  IMAD.MOV R29, RZ, RZ, -R29 ;  /* 0x000000ffff1d7224 */ /* 0x000fe200078e0a1d */
[----:B------:R-:W-:Y:S01]  /*2f10*/  LOP3.LUT R158, R242, 0x13e, RZ, 0xfc, !PT ;  /* 0x0000013ef29e7812 */ /* 0x000fe200078efcff */
[----:B------:R-:W-:Y:S01]  /*2f20*/  IMAD R33, R2, R32, R33 ;  /* 0x0000002002217224 */ /* 0x000fe200078e0221 */
[----:B------:R-:W-:Y:S01]  /*2f30*/  LOP3.LUT R159, R242, 0x140, RZ, 0xfc, !PT ;  /* 0x00000140f29f7812 */ /* 0x000fe200078efcff */
[----:B------:R-:W-:Y:S01]  /*2f40*/  IMAD R32, R2, R29, R34 ;  /* 0x0000001d02207224 */ /* 0x000fe200078e0222 */
[C---:B------:R-:W-:Y:S01]  /*2f50*/  LOP3.LUT R160, R242.reuse, 0x142, RZ, 0xfc, !PT ;  /* 0x00000142f2a07812 */ /* 0x040fe200078efcff */
[--C-:B------:R-:W-:Y:S01]  /*2f60*/  @!P6 IMAD.IADD R31, R31, 0x1, -R2.reuse ;  /* 0x000000011f1fe824 */ /* 0x100fe200078e0a02 */
[----:B------:R-:W-:Y:S01]  /*2f70*/  LOP3.LUT R161, R242, 0x144, RZ, 0xfc, !PT ;  /* 0x00000144f2a17812 */ /* 0x000fe200078efcff */
[----:B------:R-:W-:Y:S01]  /*2f80*/  @!P3 IMAD.MOV R27, RZ, RZ, -R27 ;  /* 0x000000ffff1bb224 */ /* 0x000fe200078e0a1b */
[----:B------:R-:W-:Y:S01]  /*2f90*/  ISETP.GT.U32.AND P6, PT, R2, R32, PT ;  /* 0x000000200200720c */ /* 0x000fe20003fc4070 */
[----:B------:R-:W-:Y:S01]  /*2fa0*/  @!P1 IMAD.IADD R28, R28, 0x1, -R2 ;  /* 0x000000011c1c9824 */ /* 0x000fe200078e0a02 */
[C---:B------:R-:W-:Y:S01]  /*2fb0*/  ISETP.GT.U32.AND P3, PT, R2.reuse, R30, PT ;  /* 0x0000001e0200720c */ /* 0x040fe20003f64070 */
[----:B------:R-:W-:Y:S01]  /*2fc0*/  IMAD.HI.U32 R29, R3, R35, RZ ;  /* 0x00000023031d7227 */ /* 0x000fe200078e00ff */
[----:B------:R-:W-:-:S02]  /*2fd0*/  ISETP.GT.U32.AND P1, PT, R2, R33, PT ;  /* 0x000000210200720c */ /* 0x000fc40003f24070 */
[C---:B------:R-:W-:Y:S01]  /*2fe0*/  LOP3.LUT R162, R242.reuse, 0x146, RZ, 0xfc, !PT ;  /* 0x00000146f2a27812 */ /* 0x040fe200078efcff */
[----:B------:R-:W-:Y:S01]  /*2ff0*/  IMAD.MOV R29, RZ, RZ, -R29 ;  /* 0x000000ffff1d7224 */ /* 0x000fe200078e0a1d */
[C---:B------:R-:W-:Y:S01]  /*3000*/  LOP3.LUT R163, R242.reuse, 0x14c, RZ, 0xfc, !PT ;  /* 0x0000014cf2a37812 */ /* 0x040fe200078efcff */
[C---:B------:R-:W-:Y:S01]  /*3010*/  IMAD.HI.U32 R34, R3.reuse, R37, RZ ;  /* 0x0000002503227227 */ /* 0x040fe200078e00ff */
[C---:B------:R-:W-:Y:S02]  /*3020*/  LOP3.LUT R167, R242.reuse, 0x14e, RZ, 0xfc, !PT ;  /* 0x0000014ef2a77812 */ /* 0x040fe400078efcff */
[----:B------:R-:W-:Y:S01]  /*3030*/  LOP3.LUT R168, R242, 0x150, RZ, 0xfc, !PT ;  /* 0x00000150f2a87812 */ /* 0x000fe200078efcff */
[--C-:B------:R-:W-:Y:S01]  /*3040*/  @!P6 IMAD.IADD R32, R32, 0x1, -R2.reuse ;  /* 0x000000012020e824 */ /* 0x100fe200078e0a02 */
[----:B------:R-:W-:Y:S01]  /*3050*/  LOP3.LUT R169, R242, 0x152, RZ, 0xfc, !PT ;  /* 0x00000152f2a97812 */ /* 0x000fe200078efcff */
[----:B------:R-:W-:Y:S01]  /*3060*/  @!P3 IMAD.IADD R30, R30, 0x1, -R2 ;  /* 0x000000011e1eb824 */ /* 0x000fe200078e0a02 */
[----:B------:R-:W-:Y:S01]  /*3070*/  ISETP.GE.AND P3, PT, R36, RZ, PT ;  /* 0x000000ff2400720c */ /* 0x000fe20003f66270 */
[C---:B------:R-:W-:Y:S01]  /*3080*/  IMAD R35, R2.reuse, R29, R35 ;  /* 0x0000001d02237224 */ /* 0x040fe200078e0223 */
[----:B------:R-:W-:Y:S01]  /*3090*/  ISETP.GT.U32.AND P6, PT, R2, R32, PT ;  /* 0x000000200200720c */ /* 0x000fe20003fc4070 */
[----:B------:R-:W-:Y:S01]  /*30a0*/  IMAD.HI.U32 R36, R3, R38, RZ ;  /* 0x0000002603247227 */ /* 0x000fe200078e00ff */
[----:B------:R-:W-:-:S02]  /*30b0*/  IABS R164, R169 ;  /* 0x000000a900a47213 */ /* 0x000fc40000000000 */
[C---:B------:R-:W-:Y:S01]  /*30c0*/  LOP3.LUT R170, R242.reuse, 0x154, RZ, 0xfc, !PT ;  /* 0x00000154f2aa7812 */ /* 0x040fe200078efcff */
[----:B------:R-:W-:Y:S01]  /*30d0*/  IMAD.MOV R34, RZ, RZ, -R34 ;  /* 0x000000ffff227224 */ /* 0x000fe200078e0a22 */
[----:B------:R-:W-:Y:S01]  /*30e0*/  LOP3.LUT R171, R242, 0x156, RZ, 0xfc, !PT ;  /* 0x00000156f2ab7812 */ /* 0x000fe200078efcff */
[----:B------:R-:W-:Y:S01]  /*30f0*/  IMAD.MOV.U32 R29, RZ, RZ, R31 ;  /* 0x000000ffff1d7224 */ /* 0x000fe200078e001f */
[----:B------:R-:W-:Y:S01]  /*3100*/  IABS R165, R170 ;  /* 0x000000aa00a57213 */ /* 0x000fe20000000000 */
[----:B------:R-:W-:Y:S01]  /*3110*/  @!P1 IMAD.IADD R33, R33, 0x1, -R2 ;  /* 0x0000000121219824 */ /* 0x000fe200078e0a02 */
[----:B------:R-:W-:Y:S01]  /*3120*/  ISETP.GE.AND P1, PT, R39, RZ, PT ;  /* 0x000000ff2700720c */ /* 0x000fe20003f26270 */
[----:B------:R-:W-:Y:S01]  /*3130*/  IMAD.MOV R39, RZ, RZ, -R36 ;  /* 0x000000ffff277224 */ /* 0x000fe200078e0a24 */
[----:B------:R-:W-:Y:S01]  /*3140*/  IABS R166, R171 ;  /* 0x000000ab00a67213 */ /* 0x000fe20000000000 */
[----:B------:R-:W-:Y:S01]  /*3150*/  IMAD R34, R2, R34, R37 ;  /* 0x0000002202227224 */ /* 0x000fe200078e0225 */
[----:B------:R-:W-:Y:S01]  /*3160*/  LOP3.LUT R178, R242, 0x166, RZ, 0xfc, !PT ;  /* 0x00000166f2b27812 */ /* 0x000fe200078efcff */
[----:B------:R-:W-:Y:S01]  /*3170*/  @!P2 IMAD.MOV R29, RZ, RZ, -R29 ;  /* 0x000000ffff1da224 */ /* 0x000fe200078e0a1d */
[C---:B------:R-:W-:Y:S01]  /*3180*/  ISETP.GT.U32.AND P2, PT, R2.reuse, R35, PT ;  /* 0x000000230200720c */ /* 0x040fe20003f44070 */
[----:B------:R-:W-:Y:S01]  /*3190*/  @!P5 IMAD.MOV R28, RZ, RZ, -R28 ;  /* 0x000000ffff1cd224 */ /* 0x000fe200078e0a1c */
[C---:B------:R-:W-:Y:S01]  /*31a0*/  ISETP.GT.U32.AND P5, PT, R2.reuse, R33, PT ;  /* 0x000000210200720c */ /* 0x040fe20003fa4070 */
[C---:B------:R-:W-:Y:S01]  /*31b0*/  IMAD R37, R2.reuse, R39, R38 ;  /* 0x0000002702257224 */ /* 0x040fe200078e0226 */
[----:B------:R-:W-:Y:S01]  /*31c0*/  IABS R38, R42 ;  /* 0x0000002a00267213 */ /* 0x000fe20000000000 */
[----:B------:R-:W-:Y:S01]  /*31d0*/  @!P4 IMAD.MOV R30, RZ, RZ, -R30 ;  /* 0x000000ffff1ec224 */ /* 0x000fe200078e0a1e */
[----:B------:R-:W-:Y:S01]  /*31e0*/  ISETP.GT.U32.AND P4, PT, R2, R34, PT ;  /* 0x000000220200720c */ /* 0x000fe20003f84070 */
[----:B------:R-:W-:Y:S01]  /*31f0*/  @!P6 IMAD.IADD R32, R32, 0x1, -R2 ;  /* 0x000000012020e824 */ /* 0x000fe200078e0a02 */
[----:B------:R-:W-:Y:S01]  /*3200*/  ISETP.GT.U32.AND P6, PT, R2, R37, PT ;  /* 0x000000250200720c */ /* 0x000fe20003fc4070 */
[----:B------:R-:W-:Y:S01]  /*3210*/  IMAD.HI.U32 R36, R3, R38, RZ ;  /* 0x0000002603247227 */ /* 0x000fe200078e00ff */
[----:B------:R-:W-:-:S02]  /*3220*/  LOP3.LUT R177, R242, 0x164, RZ, 0xfc, !PT ;  /* 0x00000164f2b17812 */ /* 0x000fc400078efcff */
[----:B------:R-:W-:Y:S01]  /*3230*/  LOP3.LUT R179, R242, 0x168, RZ, 0xfc, !PT ;  /* 0x00000168f2b37812 */ /* 0x000fe200078efcff */
[--C-:B------:R-:W-:Y:S01]  /*3240*/  @!P2 IMAD.IADD R35, R35, 0x1, -R2.reuse ;  /* 0x000000012323a824 */ /* 0x100fe200078e0a02 */
[----:B------:R-:W-:Y:S01]  /*3250*/  ISETP.GE.AND P2, PT, R41, RZ, PT ;  /* 0x000000ff2900720c */ /* 0x000fe20003f46270 */
[----:B------:R-:W-:Y:S01]  /*3260*/  @!P5 IMAD.IADD R33, R33, 0x1, -R2 ;  /* 0x000000012121d824 */ /* 0x000fe200078e0a02 */
[----:B------:R-:W-:Y:S01]  /*3270*/  ISETP.GE.AND P5, PT, R40, RZ, PT ;  /* 0x000000ff2800720c */ /* 0x000fe20003fa6270 */
[----:B------:R-:W-:Y:S01]  /*3280*/  IMAD.MOV R39, RZ, RZ, -R36 ;  /* 0x000000ffff277224 */ /* 0x000fe200078e0a24 */
[----:B------:R-:W-:Y:S01]  /*3290*/  IABS R40, R43 ;  /* 0x0000002b00287213 */ /* 0x000fe20000000000 */
[--C-:B------:R-:W-:Y:S01]  /*32a0*/  @!P4 IMAD.IADD R34, R34, 0x1, -R2.reuse ;  /* 0x000000012222c824 */ /* 0x100fe200078e0a02 */
[----:B------:R-:W-:Y:S01]  /*32b0*/  ISETP.GT.U32.AND P4, PT, R2, R35, PT ;  /* 0x000000230200720c */ /* 0x000fe20003f84070 */
[----:B------:R-:W-:Y:S01]  /*32c0*/  @!P6 IMAD.IADD R37, R37, 0x1, -R2 ;  /* 0x000000012525e824 */ /* 0x000fe200078e0a02 */
[----:B------:R-:W-:Y:S01]  /*32d0*/  LOP3.LUT R180, R242, 0x16a, RZ, 0xfc, !PT ;  /* 0x0000016af2b47812 */ /* 0x000fe200078efcff */
[----:B------:R-:W-:Y:S01]  /*32e0*/  IMAD.MOV.U32 R31, RZ, RZ, R33 ;  /* 0x000000ffff1f7224 */ /* 0x000fe200078e0021 */
[----:B------:R-:W-:Y:S01]  /*32f0*/  ISETP.GT.U32.AND P6, PT, R2, R34, PT ;  /* 0x000000220200720c */ /* 0x000fe20003fc4070 */
[----:B------:R-:W-:Y:S01]  /*3300*/  IMAD.HI.U32 R33, R3, R40, RZ ;  /* 0x0000002803217227 */ /* 0x000fe200078e00ff */
[----:B------:R-:W-:-:S02]  /*3310*/  IABS R175, R179 ;  /* 0x000000b300af7213 */ /* 0x000fc40000000000 */
[----:B------:R-:W-:Y:S01]  /*3320*/  IABS R176, R180 ;  /* 0x000000b400b07213 */ /* 0x000fe20000000000 */
[----:B------:R-:W-:Y:S01]  /*3330*/  IMAD R36, R2, R39, R38 ;  /* 0x0000002702247224 */ /* 0x000fe200078e0226 */
[----:B------:R-:W-:Y:S01]  /*3340*/  IABS R38, R44 ;  /* 0x0000002c00267213 */ /* 0x000fe20000000000 */
[----:B------:R-:W-:Y:S01]  /*3350*/  IMAD.MOV R33, RZ, RZ, -R33 ;  /* 0x000000ffff217224 */ /* 0x000fe200078e0a21 */
[----:B------:R-:W-:Y:S01]  /*3360*/  LOP3.LUT R181, R242, 0x16c, RZ, 0xfc, !PT ;  /* 0x0000016cf2b57812 */ /* 0x000fe200078efcff */
[----:B------:R-:W-:Y:S01]  /*3370*/  @!P4 IMAD.IADD R35, R35, 0x1, -R2 ;  /* 0x000000012323c824 */ /* 0x000fe200078e0a02 */
[C---:B------:R-:W-:Y:S01]  /*3380*/  ISETP.GT.U32.AND P4, PT, R2.reuse, R36, PT ;  /* 0x000000240200720c */ /* 0x040fe20003f84070 */
[----:B------:R-:W-:Y:S01]  /*3390*/  IMAD R39, R2, R33, R40 ;  /* 0x0000002102277224 */ /* 0x000fe200078e0228 */
[----:B------:R-:W-:Y:S01]  /*33a0*/  IABS R40, R45 ;  /* 0x0000002d00287213 */ /* 0x000fe20000000000 */
[----:B------:R-:W-:Y:S01]  /*33b0*/  @!P6 IMAD.IADD R34, R34, 0x1, -R2 ;  /* 0x000000012222e824 */ /* 0x000fe200078e0a02 */
[----:B------:R-:W-:Y:S01]  /*33c0*/  LOP3.LUT R182, R242, 0x16e, RZ, 0xfc, !PT ;  /* 0x0000016ef2b67812 */ /* 0x000fe200078efcff */
[----:B------:R-:W-:Y:S01]  /*33d0*/  IMAD.HI.U32 R33, R3, R38, RZ ;  /* 0x0000002603217227 */ /* 0x000fe200078e00ff */
[----:B------:R-:W-:-:S02]  /*33e0*/  ISETP.GT.U32.AND P6, PT, R2, R39, PT ;  /* 0x000000270200720c */ /* 0x000fc40003fc4070 */
[----:B------:R-:W-:Y:S01]  /*33f0*/  LOP3.LUT R183, R242, 0x170, RZ, 0xfc, !PT ;  /* 0x00000170f2b77812 */ /* 0x000fe200078efcff */
[----:B------:R-:W-:Y:S01]  /*3400*/  @!P0 IMAD.MOV R31, RZ, RZ, -R31 ;  /* 0x000000ffff1f8224 */ /* 0x000fe200078e0a1f */
[----:B------:R-:W-:Y:S01]  /*3410*/  ISETP.GT.U32.AND P0, PT, R2, R37, PT ;  /* 0x000000250200720c */ /* 0x000fe20003f04070 */
[----:B------:R-:W-:Y:S01]  /*3420*/  IMAD.MOV R41, RZ, RZ, -R33 ;  /* 0x000000ffff297224 */ /* 0x000fe200078e0a21 */
[----:B------:R-:W-:Y:S01]  /*3430*/  LOP3.LUT R185, R242, 0x174, RZ, 0xfc, !PT ;  /* 0x00000174f2b97812 */ /* 0x000fe200078efcff */
[--C-:B------:R-:W-:Y:S01]  /*3440*/  @!P4 IMAD.IADD R36, R36, 0x1, -R2.reuse ;  /* 0x000000012424c824 */ /* 0x100fe200078e0a02 */
[----:B------:R-:W-:Y:S01]  /*3450*/  ISETP.GE.AND P4, PT, R43, RZ, PT ;  /* 0x000000ff2b00720c */ /* 0x000fe20003f86270 */
[----:B------:R-:W-:Y:S01]  /*3460*/  IMAD.HI.U32 R33, R3, R40, RZ ;  /* 0x0000002803217227 */ /* 0x000fe200078e00ff */
[C---:B------:R-:W-:Y:S02]  /*3470*/  LOP3.LUT R184, R242.reuse, 0x172, RZ, 0xfc, !PT ;  /* 0x00000172f2b87812 */ /* 0x040fe400078efcff */
[----:B------:R-:W-:Y:S01]  /*3480*/  LOP3.LUT R186, R242, 0x176, RZ, 0xfc, !PT ;  /* 0x00000176f2ba7812 */ /* 0x000fe200078efcff */
[----:B------:R-:W-:Y:S01]  /*3490*/  @!P6 IMAD.IADD R39, R39, 0x1, -R2 ;  /* 0x000000012727e824 */ /* 0x000fe200078e0a02 */
[C---:B------:R-:W-:Y:S01]  /*34a0*/  ISETP.GT.U32.AND P6, PT, R2.reuse, R36, PT ;  /* 0x000000240200720c */ /* 0x040fe20003fc4070 */
[----:B------:R-:W-:Y:S01]  /*34b0*/  IMAD R38, R2, R41, R38 ;  /* 0x0000002902267224 */ /* 0x000fe200078e0226 */
[C---:B------:R-:W-:Y:S01]  /*34c0*/  LOP3.LUT R188, R242.reuse, 0x17e, RZ, 0xfc, !PT ;  /* 0x0000017ef2bc7812 */ /* 0x040fe200078efcff */
[----:B------:R-:W-:Y:S01]  /*34d0*/  IMAD.MOV R41, RZ, RZ, -R33 ;  /* 0x000000ffff297224 */ /* 0x000fe200078e0a21 */
[C---:B------:R-:W-:Y:S01]  /*34e0*/  LOP3.LUT R191, R242.reuse, 0x180, RZ, 0xfc, !PT ;  /* 0x00000180f2bf7812 */ /* 0x040fe200078efcff */
[----:B------:R-:W-:Y:S01]  /*34f0*/  IMAD.MOV.U32 R33, RZ, RZ, R35 ;  /* 0x000000ffff217224 */ /* 0x000fe200078e0023 */
[----:B------:R-:W-:Y:S01]  /*3500*/  LOP3.LUT R192, R242, 0x182, RZ, 0xfc, !PT ;  /* 0x00000182f2c07812 */ /* 0x000fe200078efcff */
[----:B------:R-:W-:Y:S01]  /*3510*/  @!P3 IMAD.MOV R32, RZ, RZ, -R32 ;  /* 0x000000ffff20b224 */ /* 0x000fe200078e0a20 */
[C---:B------:R-:W-:Y:S01]  /*3520*/  ISETP.GT.U32.AND P3, PT, R2.reuse, R38, PT ;  /* 0x000000260200720c */ /* 0x040fe20003f64070 */
[----:B------:R-:W-:Y:S01]  /*3530*/  IMAD R41, R2, R41, R40 ;  /* 0x0000002902297224 */ /* 0x000fe200078e0228 */
[----:B------:R-:W-:Y:S01]  /*3540*/  LOP3.LUT R40, R242, 0x62, RZ, 0xfc, !PT ;  /* 0x00000062f2287812 */ /* 0x000fe200078efcff */
[----:B------:R-:W-:Y:S01]  /*3550*/  @!P1 IMAD.MOV R33, RZ, RZ, -R33 ;  /* 0x000000ffff219224 */ /* 0x000fe200078e0a21 */
[----:B------:R-:W-:Y:S01]  /*3560*/  ISETP.GT.U32.AND P1, PT, R2, R39, PT ;  /* 0x000000270200720c */ /* 0x000fe20003f24070 */
[--C-:B------:R-:W-:Y:S01]  /*3570*/  @!P0 IMAD.IADD R37, R37, 0x1, -R2.reuse ;  /* 0x0000000125258824 */ /* 0x100fe200078e0a02 */
[----:B------:R-:W-:Y:S01]  /*3580*/  ISETP.GE.AND P0, PT, R42, RZ, PT ;  /* 0x000000ff2a00720c */ /* 0x000fe20003f06270 */
[----:B------:R-:W-:Y:S01]  /*3590*/  @!P6 IMAD.IADD R36, R36, 0x1, -R2 ;  /* 0x000000012424e824 */ /* 0x000fe200078e0a02 */
[----:B------:R-:W-:Y:S01]  /*35a0*/  ISETP.GT.U32.AND P6, PT, R2, R41, PT ;  /* 0x000000290200720c */ /* 0x000fe20003fc4070 */
[----:B------:R-:W-:Y:S01]  /*35b0*/  IMAD.MOV.U32 R35, RZ, RZ, R37 ;  /* 0x000000ffff237224 */ /* 0x000fe200078e0025 */
[----:B------:R-:W-:Y:S01]  /*35c0*/  IABS R42, R46 ;  /* 0x0000002e002a7213 */ /* 0x000fe20000000000 */
[----:B------:R-:W-:Y:S01]  /*35d0*/  @!P5 IMAD.MOV R34, RZ, RZ, -R34 ;  /* 0x000000ffff22d224 */ /* 0x000fe200078e0a22 */
[----:B------:R-:W-:Y:S01]  /*35e0*/  IABS R43, R40 ;  /* 0x00000028002b7213 */ /* 0x000fe20000000000 */
[----:B------:R-:W-:Y:S01]  /*35f0*/  @!P3 IMAD.IADD R38, R38, 0x1, -R2 ;  /* 0x000000012626b824 */ /* 0x000fe200078e0a02 */
[----:B------:R-:W-:Y:S01]  /*3600*/  ISETP.GE.AND P3, PT, R40, RZ, PT ;  /* 0x000000ff2800720c */ /* 0x000fe20003f66270 */
[----:B------:R-:W-:Y:S01]  /*3610*/  IMAD.HI.U32 R37, R3, R42, RZ ;  /* 0x0000002a03257227 */ /* 0x000fe200078e00ff */
[----:B------:R-:W-:-:S02]  /*3620*/  ISETP.GE.AND P5, PT, R44, RZ, PT ;  /* 0x000000ff2c00720c */ /* 0x000fc40003fa6270 */
[C---:B------:R-:W-:Y:S01]  /*3630*/  LOP3.LUT R193, R242.reuse, 0x184, RZ, 0xfc, !PT ;  /* 0x00000184f2c17812 */ /* 0x040fe200078efcff */
[----:B------:R-:W-:Y:S01]  /*3640*/  IMAD.MOV R37, RZ, RZ, -R37 ;  /* 0x000000ffff257224 */ /* 0x000fe200078e0a25 */
[----:B------:R-:W-:Y:S01]  /*3650*/  LOP3.LUT R195, R242, 0x186, RZ, 0xfc, !PT ;  /* 0x00000186f2c37812 */ /* 0x000fe200078efcff */
[--C-:B------:R-:W-:Y:S01]  /*3660*/  @!P1 IMAD.IADD R39, R39, 0x1, -R2.reuse ;  /* 0x0000000127279824 */ /* 0x100fe200078e0a02 */
[----:B------:R-:W-:Y:S01]  /*3670*/  ISETP.GE.AND P1, PT, R46, RZ, PT ;  /* 0x000000ff2e00720c */ /* 0x000fe20003f26270 */
[----:B------:R-:W-:Y:S01]  /*3680*/  @!P6 IMAD.IADD R41, R41, 0x1, -R2 ;  /* 0x000000012929e824 */ /* 0x000fe200078e0a02 */
[C---:B------:R-:W-:Y:S01]  /*3690*/  ISETP.GT.U32.AND P6, PT, R2.reuse, R38, PT ;  /* 0x000000260200720c */ /* 0x040fe20003fc4070 */
[----:B------:R-:W-:Y:S01]  /*36a0*/  IMAD R40, R2, R37, R42 ;  /* 0x0000002502287224 */ /* 0x000fe200078e022a */
[----:B------:R-:W-:Y:S01]  /*36b0*/  IABS R46, R49 ;  /* 0x00000031002e7213 */ /* 0x000fe20000000000 */
[----:B------:R-:W-:Y:S01]  /*36c0*/  IMAD.HI.U32 R42, R3, R43, RZ ;  /* 0x0000002b032a7227 */ /* 0x000fe200078e00ff */
[----:B------:R-:W-:-:S02]  /*36d0*/  IABS R190, R193 ;  /* 0x000000c100be7213 */ /* 0x000fc40000000000 */
[C---:B------:R-:W-:Y:S01]  /*36e0*/  LOP3.LUT R196, R242.reuse, 0x188, RZ, 0xfc, !PT ;  /* 0x00000188f2c47812 */ /* 0x040fe200078efcff */
[----:B------:R-:W-:Y:S01]  /*36f0*/  IMAD.MOV.U32 R37, RZ, RZ, R39 ;  /* 0x000000ffff257224 */ /* 0x000fe200078e0027 */
[----:B------:R-:W-:Y:S01]  /*3700*/  LOP3.LUT R197, R242, 0x18a, RZ, 0xfc, !PT ;  /* 0x0000018af2c57812 */ /* 0x000fe200078efcff */
[----:B------:R-:W-:Y:S01]  /*3710*/  @!P0 IMAD.MOV R36, RZ, RZ, -R36 ;  /* 0x000000ffff248224 */ /* 0x000fe200078e0a24 */
[----:B------:R-:W-:Y:S01]  /*3720*/  ISETP.GT.U32.AND P0, PT, R2, R41, PT ;  /* 0x000000290200720c */ /* 0x000fe20003f04070 */
[----:B------:R-:W-:Y:S01]  /*3730*/  @!P2 IMAD.MOV R35, RZ, RZ, -R35 ;  /* 0x000000ffff23a224 */ /* 0x000fe200078e0a23 */
[----:B------:R-:W-:Y:S01]  /*3740*/  ISETP.GE.AND P2, PT, R45, RZ, PT ;  /* 0x000000ff2d00720c */ /* 0x000fe20003f46270 */
[----:B------:R-:W-:Y:S01]  /*3750*/  IMAD.MOV R42, RZ, RZ, -R42 ;  /* 0x000000ffff2a7224 */ /* 0x000fe200078e0a2a */
[----:B------:R-:W-:Y:S01]  /*3760*/  LOP3.LUT R45, R242, 0x64, RZ, 0xfc, !PT ;  /* 0x00000064f22d7812 */ /* 0x000fe200078efcff */
[----:B------:R-:W-:Y:S01]  /*3770*/  @!P4 IMAD.MOV R37, RZ, RZ, -R37 ;  /* 0x000000ffff25c224 */ /* 0x000fe200078e0a25 */
[C---:B------:R-:W-:Y:S01]  /*3780*/  ISETP.GT.U32.AND P4, PT, R2.reuse, R40, PT ;  /* 0x000000280200720c */ /* 0x040fe20003f84070 */
[----:B------:R-:W-:Y:S01]  /*3790*/  IMAD R43, R2, R42, R43 ;  /* 0x0000002a022b7224 */ /* 0x000fe200078e022b */
[----:B------:R-:W-:Y:S01]  /*37a0*/  IABS R44, R45 ;  /* 0x0000002d002c7213 */ /* 0x000fe20000000000 */
[----:B------:R-:W-:Y:S01]  /*37b0*/  @!P6 IMAD.IADD R38, R38, 0x1, -R2 ;  /* 0x000000012626e824 */ /* 0x000fe200078e0a02 */
[----:B------:R-:W-:Y:S01]  /*37c0*/  LOP3.LUT R198, R242, 0x18c, RZ, 0xfc, !PT ;  /* 0x0000018cf2c67812 */ /* 0x000fe200078efcff */
[----:B------:R-:W-:Y:S01]  /*37d0*/  IMAD.HI.U32 R42, R3, R46, RZ ;  /* 0x0000002e032a7227 */ /* 0x000fe200078e00ff */
[----:B------:R-:W-:-:S02]  /*37e0*/  ISETP.GT.U32.AND P6, PT, R2, R43, PT ;  /* 0x0000002b0200720c */ /* 0x000fc40003fc4070 */
[C---:B------:R-:W-:Y:S01]  /*37f0*/  LOP3.LUT R199, R242.reuse, 0x18e, RZ, 0xfc, !PT ;  /* 0x0000018ef2c77812 */ /* 0x040fe200078efcff */
[----:B------:R-:W-:Y:S01]  /*3800*/  IMAD.HI.U32 R39, R3, R44, RZ ;  /* 0x0000002c03277227 */ /* 0x000fe200078e00ff */
[C---:B------:R-:W-:Y:S02]  /*3810*/  LOP3.LUT R200, R242.reuse, 0x190, RZ, 0xfc, !PT ;  /* 0x00000190f2c87812 */ /* 0x040fe400078efcff */
[----:B------:R-:W-:Y:S01]  /*3820*/  IABS R194, R199 ;  /* 0x000000c700c27213 */ /* 0x000fe20000000000 */
[--C-:B------:R-:W-:Y:S01]  /*3830*/  @!P0 IMAD.IADD R41, R41, 0x1, -R2.reuse ;  /* 0x0000000129298824 */ /* 0x100fe200078e0a02 */
[----:B------:R-:W-:Y:S01]  /*3840*/  ISETP.GE.AND P0, PT, R45, RZ, PT ;  /* 0x000000ff2d00720c */ /* 0x000fe20003f06270 */
[----:B------:R-:W-:Y:S01]  /*3850*/  IMAD.MOV R45, RZ, RZ, -R39 ;  /* 0x000000ffff2d7224 */ /* 0x000fe200078e0a27 */
[----:B------:R-:W-:Y:S01]  /*3860*/  LOP3.LUT R201, R242, 0x192, RZ, 0xfc, !PT ;  /* 0x00000192f2c97812 */ /* 0x000fe200078efcff */
[----:B------:R-:W-:Y:S01]  /*3870*/  @!P4 IMAD.IADD R40, R40, 0x1, -R2 ;  /* 0x000000012828c824 */ /* 0x000fe200078e0a02 */
[----:B------:R-:W-:Y:S01]  /*3880*/  ISETP.GE.AND P4, PT, R49, RZ, PT ;  /* 0x000000ff3100720c */ /* 0x000fe20003f86270 */
[----:B------:R-:W-:Y:S01]  /*3890*/  IMAD.HI.U32 R39, R3, R48, RZ ;  /* 0x0000003003277227 */ /* 0x000fe200078e00ff */
[----:B------:R-:W-:-:S02]  /*38a0*/  IABS R49, R54 ;  /* 0x0000003600317213 */ /* 0x000fc40000000000 */
[----:B------:R-:W-:Y:S01]  /*38b0*/  LOP3.LUT R202, R242, 0x196, RZ, 0xfc, !PT ;  /* 0x00000196f2ca7812 */ /* 0x000fe200078efcff */
[----:B------:R-:W-:Y:S01]  /*38c0*/  @!P5 IMAD.MOV R38, RZ, RZ, -R38 ;  /* 0x000000ffff26d224 */ /* 0x000fe200078e0a26 */
[----:B------:R-:W-:Y:S01]  /*38d0*/  ISETP.GT.U32.AND P5, PT, R2, R40, PT ;  /* 0x000000280200720c */ /* 0x000fe20003fa4070 */
[----:B------:R-:W-:Y:S01]  /*38e0*/  IMAD.MOV R39, RZ, RZ, -R39 ;  /* 0x000000ffff277224 */ /* 0x000fe200078e0a27 */
[C---:B------:R-:W-:Y:S01]  /*38f0*/  LOP3.LUT R203, R242.reuse, 0x19c, RZ, 0xfc, !PT ;  /* 0x0000019cf2cb7812 */ /* 0x040fe200078efcff */
[----:B------:R-:W-:Y:S01]  /*3900*/  IMAD.MOV R47, RZ, RZ, -R42 ;  /* 0x000000ffff2f7224 */ /* 0x000fe200078e0a2a */
[----:B------:R-:W-:Y:S01]  /*3910*/  LOP3.LUT R204, R242, 0x19e, RZ, 0xfc, !PT ;  /* 0x0000019ef2cc7812 */ /* 0x000fe200078efcff */
[----:B------:R-:W-:Y:S01]  /*3920*/  IMAD R42, R2, R45, R44 ;  /* 0x0000002d022a7224 */ /* 0x000fe200078e022c */
[C---:B------:R-:W-:Y:S01]  /*3930*/  LOP3.LUT R209, R242.reuse, 0x1a4, RZ, 0xfc, !PT ;  /* 0x000001a4f2d17812 */ /* 0x040fe200078efcff */
[----:B------:R-:W-:Y:S01]  /*3940*/  @!P6 IMAD.IADD R43, R43, 0x1, -R2 ;  /* 0x000000012b2be824 */ /* 0x000fe200078e0a02 */
[----:B------:R-:W-:Y:S01]  /*3950*/  LOP3.LUT R206, R242, 0x1a2, RZ, 0xfc, !PT ;  /* 0x000001a2f2ce7812 */ /* 0x000fe200078efcff */
[C---:B------:R-:W-:Y:S01]  /*3960*/  IMAD R44, R2.reuse, R39, R48 ;  /* 0x00000027022c7224 */ /* 0x040fe200078e0230 */
[----:B------:R-:W-:Y:S01]  /*3970*/  IABS R205, R209 ;  /* 0x000000d100cd7213 */ /* 0x000fe20000000000 */
[----:B------:R-:W-:Y:S01]  /*3980*/  IMAD.MOV.U32 R39, RZ, RZ, R41 ;  /* 0x000000ffff277224 */ /* 0x000fe200078e0029 */
        /* <DEDUP_REMOVED lines=10> */
[----:B------:R-:W-:Y:S01]  /*3a30*/  IMAD.MOV R48, RZ, RZ, -R41 ;  /* 0x000000ffff307224 */ /* 0x000fe200078e0a29 */
[----:B------:R-:W-:Y:S01]  /*3a40*/  IABS R207, R210 ;  /* 0x000000d200cf7213 */ /* 0x000fe20000000000 */
[--C-:B------:R-:W-:Y:S01]  /*3a50*/  @!P6 IMAD.IADD R43, R43, 0x1, -R2.reuse ;  /* 0x000000012b2be824 */ /* 0x100fe200078e0a02 */
[----:B------:R-:W-:Y:S01]  /*3a60*/  ISETP.GT.U32.AND P6, PT, R2, R44, PT ;  /* 0x0000002c0200720c */ /* 0x000fe20003fc4070 */
[----:B------:R-:W-:Y:S01]  /*3a70*/  IMAD.HI.U32 R46, R3, R49, RZ ;  /* 0x00000031032e7227 */ /* 0x000fe200078e00ff */
[----:B------:R-:W-:Y:S02]  /*3a80*/  IABS R211, R208 ;  /* 0x000000d000d37213 */ /* 0x000fe40000000000 */
[----:B------:R-:W-:Y:S01]  /*3a90*/  LOP3.LUT R212, R242, 0x1aa, RZ, 0xfc, !PT ;  /* 0x000001aaf2d47812 */ /* 0x000fe200078efcff */
[--C-:B------:R-:W-:Y:S01]  /*3aa0*/  @!P2 IMAD.IADD R42, R42, 0x1, -R2.reuse ;  /* 0x000000012a2aa824 */ /* 0x100fe200078e0a02 */
[----:B------:R-:W-:Y:S01]  /*3ab0*/  ISETP.GE.AND P2, PT, R52, RZ, PT ;  /* 0x000000ff3400720c */ /* 0x000fe20003f46270 */
[----:B------:R-:W-:Y:S01]  /*3ac0*/  @!P5 IMAD.IADD R45, R45, 0x1, -R2 ;  /* 0x000000012d2dd824 */ /* 0x000fe200078e0a02 */
[----:B------:R-:W-:Y:S01]  /*3ad0*/  LOP3.LUT R213, R242, 0x1ac, RZ, 0xfc, !PT ;  /* 0x000001acf2d57812 */ /* 0x000fe200078efcff */
[C---:B------:R-:W-:Y:S01]  /*3ae0*/  IMAD R47, R2.reuse, R48, R47 ;  /* 0x00000030022f7224 */ /* 0x040fe200078e022f */
[----:B------:R-:W-:Y:S01]  /*3af0*/  ISETP.GT.U32.AND P5, PT, R2, R42, PT ;  /* 0x0000002a0200720c */ /* 0x000fe20003fa4070 */
[----:B------:R-:W-:Y:S01]  /*3b00*/  IMAD.MOV R46, RZ, RZ, -R46 ;  /* 0x000000ffff2e7224 */ /* 0x000fe200078e0a2e */
[----:B------:R-:W-:Y:S01]  /*3b10*/  IABS R214, R213 ;  /* 0x000000d500d67213 */ /* 0x000fe20000000000 */
[----:B------:R-:W-:Y:S01]  /*3b20*/  @!P6 IMAD.IADD R44, R44, 0x1, -R2 ;  /* 0x000000012c2ce824 */ /* 0x000fe200078e0a02 */
[C---:B------:R-:W-:Y:S01]  /*3b30*/  ISETP.GT.U32.AND P6, PT, R2.reuse, R45, PT ;  /* 0x0000002d0200720c */ /* 0x040fe20003fc4070 */
[----:B------:R-:W-:Y:S01]  /*3b40*/  IMAD R46, R2, R46, R49 ;  /* 0x0000002e022e7224 */ /* 0x000fe200078e0231 */
[C---:B------:R-:W-:Y:S01]  /*3b50*/  LOP3.LUT R216, R242.reuse, 0x1b0, RZ, 0xfc, !PT ;  /* 0x000001b0f2d87812 */ /* 0x040fe200078efcff */
[----:B------:R-:W-:Y:S01]  /*3b60*/  IMAD.MOV.U32 R41, RZ, RZ, R43 ;  /* 0x000000ffff297224 */ /* 0x000fe200078e002b */
[C---:B------:R-:W-:Y:S01]  /*3b70*/  LOP3.LUT R217, R242.reuse, 0x1ba, RZ, 0xfc, !PT ;  /* 0x000001baf2d97812 */ /* 0x040fe200078efcff */
[----:B------:R-:W-:Y:S01]  /*3b80*/  IMAD.HI.U32 R43, R3, R50, RZ ;  /* 0x00000032032b7227 */ /* 0x000fe200078e00ff */
[----:B------:R-:W-:-:S02]  /*3b90*/  LOP3.LUT R222, R242, 0x1be, RZ, 0xfc, !PT ;  /* 0x000001bef2de7812 */ /* 0x000fc400078efcff */
[----:B------:R-:W-:Y:S01]  /*3ba0*/  IABS R218, R217 ;  /* 0x000000d900da7213 */ /* 0x000fe20000000000 */
[--C-:B------:R-:W-:Y:S01]  /*3bb0*/  @!P5 IMAD.IADD R42, R42, 0x1, -R2.reuse ;  /* 0x000000012a2ad824 */ /* 0x100fe200078e0a02 */
[----:B------:R-:W-:Y:S01]  /*3bc0*/  ISETP.GT.U32.AND P5, PT, R2, R47, PT ;  /* 0x0000002f0200720c */ /* 0x000fe20003fa4070 */
[----:B------:R-:W-:Y:S01]  /*3bd0*/  IMAD.HI.U32 R48, R3, R51, RZ ;  /* 0x0000003303307227 */ /* 0x000fe200078e00ff */
[----:B------:R-:W-:Y:S02]  /*3be0*/  IABS R220, R222 ;  /* 0x000000de00dc7213 */ /* 0x000fe40000000000 */
[----:B------:R-:W-:Y:S01]  /*3bf0*/  LOP3.LUT R221, R242, 0x1c0, RZ, 0xfc, !PT ;  /* 0x000001c0f2dd7812 */ /* 0x000fe200078efcff */
[----:B------:R-:W-:Y:S01]  /*3c00*/  @!P6 IMAD.IADD R45, R45, 0x1, -R2 ;  /* 0x000000012d2de824 */ /* 0x000fe200078e0a02 */
[----:B------:R-:W-:Y:S01]  /*3c10*/  ISETP.GT.U32.AND P6, PT, R2, R46, PT ;  /* 0x0000002e0200720c */ /* 0x000fe20003fc4070 */
[----:B------:R-:W-:Y:S01]  /*3c20*/  @!P3 IMAD.MOV R41, RZ, RZ, -R41 ;  /* 0x000000ffff29b224 */ /* 0x000fe200078e0a29 */
[----:B------:R-:W-:Y:S01]  /*3c30*/  ISETP.GE.AND P3, PT, R53, RZ, PT ;  /* 0x000000ff3500720c */ /* 0x000fe20003f66270 */
[----:B------:R-:W-:Y:S01]  /*3c40*/  IMAD.MOV R43, RZ, RZ, -R43 ;  /* 0x000000ffff2b7224 */ /* 0x000fe200078e0a2b */
[C---:B------:R-:W-:Y:S01]  /*3c50*/  LOP3.LUT R53, R242.reuse, 0x72, RZ, 0xfc, !PT ;  /* 0x00000072f2357812 */ /* 0x040fe200078efcff */
[----:B------:R-:W-:Y:S01]  /*3c60*/  IMAD.MOV R48, RZ, RZ, -R48 ;  /* 0x000000ffff307224 */ /* 0x000fe200078e0a30 */
[----:B------:R-:W-:Y:S01]  /*3c70*/  LOP3.LUT R227, R242, 0x1cc, RZ, 0xfc, !PT ;  /* 0x000001ccf2e37812 */ /* 0x000fe200078efcff */
[----:B------:R-:W-:Y:S01]  /*3c80*/  @!P5 IMAD.IADD R47, R47, 0x1, -R2 ;  /* 0x000000012f2fd824 */ /* 0x000fe200078e0a02 */
[----:B------:R-:W-:Y:S01]  /*3c90*/  IABS R52, R53 ;  /* 0x0000003500347213 */ /* 0x000fe20000000000 */
[----:B------:R-:W-:Y:S01]  /*3ca0*/  @!P1 IMAD.MOV R40, RZ, RZ, -R40 ;  /* 0x000000ffff289224 */ /* 0x000fe200078e0a28 */
[C---:B------:R-:W-:Y:S01]  /*3cb0*/  ISETP.GT.U32.AND P1, PT, R2.reuse, R44, PT ;  /* 0x0000002c0200720c */ /* 0x040fe20003f24070 */
[----:B------:R-:W-:Y:S01]  /*3cc0*/  IMAD R49, R2, R43, R50 ;  /* 0x0000002b02317224 */ /* 0x000fe200078e0232 */
[----:B------:R-:W-:Y:S01]  /*3cd0*/  LOP3.LUT R233, R242, 0x1d4, RZ, 0xfc, !PT ;  /* 0x000001d4f2e97812 */ /* 0x000fe200078efcff */
[----:B------:R-:W-:Y:S01]  /*3ce0*/  IMAD R48, R2, R48, R51 ;  /* 0x0000003002307224 */ /* 0x000fe200078e0233 */
[----:B------:R-:W-:Y:S01]  /*3cf0*/  LOP3.LUT R231, R242, 0x1d2, RZ, 0xfc, !PT ;  /* 0x000001d2f2e77812 */ /* 0x000fe200078efcff */
[----:B------:R-:W-:Y:S01]  /*3d00*/  @!P0 IMAD.MOV R42, RZ, RZ, -R42 ;  /* 0x000000ffff2a8224 */ /* 0x000fe200078e0a2a */
[C---:B------:R-:W-:Y:S01]  /*3d10*/  ISETP.GT.U32.AND P0, PT, R2.reuse, R47, PT ;  /* 0x0000002f0200720c */ /* 0x040fe20003f04070 */
[----:B------:R-:W-:Y:S01]  /*3d20*/  IMAD.MOV.U32 R43, RZ, RZ, R45 ;  /* 0x000000ffff2b7224 */ /* 0x000fe200078e002d */
[----:B------:R-:W-:Y:S01]  /*3d30*/  ISETP.GT.U32.AND P5, PT, R2, R49, PT ;  /* 0x000000310200720c */ /* 0x000fe20003fa4070 */
[----:B------:R-:W-:Y:S01]  /*3d40*/  @!P6 IMAD.IADD R46, R46, 0x1, -R2 ;  /* 0x000000012e2ee824 */ /* 0x000fe200078e0a02 */
[----:B------:R-:W-:Y:S01]  /*3d50*/  IABS R230, R233 ;  /* 0x000000e900e67213 */ /* 0x000fe20000000000 */
[----:B------:R-:W-:Y:S01]  /*3d60*/  @!P4 IMAD.MOV R43, RZ, RZ, -R43 ;  /* 0x000000ffff2bc224 */ /* 0x000fe200078e0a2b */
[C---:B------:R-:W-:Y:S01]  /*3d70*/  ISETP.GT.U32.AND P4, PT, R2.reuse, R48, PT ;  /* 0x000000300200720c */ /* 0x040fe20003f84070 */
[----:B------:R-:W-:Y:S01]  /*3d80*/  IMAD.MOV.U32 R51, RZ, RZ, R52 ;  /* 0x000000ffff337224 */ /* 0x000fe200078e0034 */
[----:B------:R-:W-:Y:S01]  /*3d90*/  ISETP.GT.U32.AND P6, PT, R2, R46, PT ;  /* 0x0000002e0200720c */ /* 0x000fe20003fc4070 */
[----:B------:R-:W-:Y:S01]  /*3da0*/  @!P1 IMAD.IADD R44, R44, 0x1, -R2 ;  /* 0x000000012c2c9824 */ /* 0x000fe200078e0a02 */
[----:B------:R-:W-:Y:S01]  /*3db0*/  ISETP.GE.AND P1, PT, R54, RZ, PT ;  /* 0x000000ff3600720c */ /* 0x000fe20003f26270 */
[----:B------:R-:W-:Y:S01]  /*3dc0*/  IMAD.HI.U32 R50, R3, R51, RZ ;  /* 0x0000003303327227 */ /* 0x000fe200078e00ff */
[----:B------:R-:W-:-:S02]  /*3dd0*/  LOP3.LUT R54, R242, 0x74, RZ, 0xfc, !PT ;  /* 0x00000074f2367812 */ /* 0x000fc400078efcff */
[----:B------:R-:W-:Y:S01]  /*3de0*/  LOP3.LUT R241, R242, 0x1e0, RZ, 0xfc, !PT ;  /* 0x000001e0f2f17812 */ /* 0x000fe200078efcff */
[----:B------:R-:W-:Y:S01]  /*3df0*/  IMAD.MOV R50, RZ, RZ, -R50 ;  /* 0x000000ffff327224 */ /* 0x000fe200078e0a32 */
[----:B------:R-:W-:Y:S01]  /*3e00*/  IABS R52, R54 ;  /* 0x0000003600347213 */ /* 0x000fe20000000000 */
[--C-:B------:R-:W-:Y:S01]  /*3e10*/  @!P0 IMAD.IADD R47, R47, 0x1, -R2.reuse ;  /* 0x000000012f2f8824 */ /* 0x100fe200078e0a02 */
[----:B------:R-:W-:Y:S01]  /*3e20*/  ISETP.GE.AND P0, PT, R56, RZ, PT ;  /* 0x000000ff3800720c */ /* 0x000fe20003f06270 */
[----:B------:R-:W-:Y:S01]  /*3e30*/  IMAD R51, R2, R50, R51 ;  /* 0x0000003202337224 */ /* 0x000fe200078e0233 */
[----:B------:R-:W-:Y:S01]  /*3e40*/  LOP3.LUT R56, R242, 0x7c, RZ, 0xfc, !PT ;  /* 0x0000007cf2387812 */ /* 0x000fe200078efcff */
[----:B------:R-:W-:Y:S01]  /*3e50*/  IMAD.MOV.U32 R45, RZ, RZ, R47 ;  /* 0x000000ffff2d7224 */ /* 0x000fe200078e002f */
[----:B------:R-:W-:Y:S01]  /*3e60*/  IABS R234, R241 ;  /* 0x000000f100ea7213 */ /* 0x000fe20000000000 */
[--C-:B------:R-:W-:Y:S01]  /*3e70*/  @!P4 IMAD.IADD R48, R48, 0x1, -R2.reuse ;  /* 0x000000013030c824 */ /* 0x100fe200078e0a02 */
[----:B------:R-:W-:Y:S01]  /*3e80*/  ISETP.GE.AND P4, PT, R53, RZ, PT ;  /* 0x000000ff3500720c */ /* 0x000fe20003f86270 */
[----:B------:R-:W-:Y:S01]  /*3e90*/  @!P6 IMAD.IADD R46, R46, 0x1, -R2 ;  /* 0x000000012e2ee824 */ /* 0x000fe200078e0a02 */
[C---:B------:R-:W-:Y:S01]  /*3ea0*/  ISETP.GT.U32.AND P6, PT, R2.reuse, R51, PT ;  /* 0x000000330200720c */ /* 0x040fe20003fc4070 */
[----:B------:R-:W-:Y:S01]  /*3eb0*/  @!P3 IMAD.MOV R45, RZ, RZ, -R45 ;  /* 0x000000ffff2db224 */ /* 0x000fe200078e0a2d */
[----:B------:R-:W-:Y:S01]  /*3ec0*/  ISETP.GT.U32.AND P3, PT, R2, R48, PT ;  /* 0x000000300200720c */ /* 0x000fe20003f64070 */
[----:B------:R-:W-:Y:S01]  /*3ed0*/  IMAD.HI.U32 R50, R3, R52, RZ ;  /* 0x0000003403327227 */ /* 0x000fe200078e00ff */
[----:B------:R-:W-:-:S02]  /*3ee0*/  LOP3.LUT R53, R242, 0x78, RZ, 0xfc, !PT ;  /* 0x00000078f2357812 */ /* 0x000fc400078efcff */
[----:B------:R-:W-:Y:S01]  /*3ef0*/  IABS R58, R56 ;  /* 0x00000038003a7213 */ /* 0x000fe20000000000 */
[----:B------:R-:W-:Y:S01]  /*3f00*/  @!P5 IMAD.IADD R49, R49, 0x1, -R2 ;  /* 0x000000013131d824 */ /* 0x000fe200078e0a02 */
[C---:B------:R-:W-:Y:S01]  /*3f10*/  LOP3.LUT R249, R242.reuse, 0x1e2, RZ, 0xfc, !PT ;  /* 0x000001e2f2f97812 */ /* 0x040fe200078efcff */
[----:B------:R-:W-:Y:S01]  /*3f20*/  IMAD.MOV R47, RZ, RZ, -R50 ;  /* 0x000000ffff2f7224 */ /* 0x000fe200078e0a32 */
[----:B------:R-:W-:Y:S01]  /*3f30*/  LOP3.LUT R252, R242, 0x1e4, RZ, 0xfc, !PT ;  /* 0x000001e4f2fc7812 */ /* 0x000fe200078efcff */
[----:B------:R-:W-:Y:S01]  /*3f40*/  @!P2 IMAD.MOV R44, RZ, RZ, -R44 ;  /* 0x000000ffff2ca224 */ /* 0x000fe200078e0a2c */
[C---:B------:R-:W-:Y:S01]  /*3f50*/  ISETP.GT.U32.AND P5, PT, R2.reuse, R49, PT ;  /* 0x000000310200720c */ /* 0x040fe20003fa4070 */
[----:B------:R-:W-:Y:S01]  /*3f60*/  IMAD R50, R2, R47, R52 ;  /* 0x0000002f02327224 */ /* 0x000fe200078e0234 */
[----:B------:R-:W-:Y:S01]  /*3f70*/  ISETP.GE.AND P2, PT, R55, RZ, PT ;  /* 0x000000ff3700720c */ /* 0x000fe20003f46270 */
[--C-:B------:R-:W-:Y:S01]  /*3f80*/  @!P6 IMAD.IADD R51, R51, 0x1, -R2.reuse ;  /* 0x000000013333e824 */ /* 0x100fe200078e0a02 */
[----:B------:R-:W-:Y:S01]  /*3f90*/  LOP3.LUT R52, R242, 0x76, RZ, 0xfc, !PT ;  /* 0x00000076f2347812 */ /* 0x000fe200078efcff */
[----:B------:R-:W-:Y:S01]  /*3fa0*/  @!P3 IMAD.IADD R48, R48, 0x1, -R2 ;  /* 0x000000013030b824 */ /* 0x000fe200078e0a02 */
[C---:B------:R-:W-:Y:S01]  /*3fb0*/  ISETP.GT.U32.AND P3, PT, R2.reuse, R50, PT ;  /* 0x000000320200720c */ /* 0x040fe20003f64070 */
[----:B------:R-:W-:Y:S01]  /*3fc0*/  @!P1 IMAD.MOV R46, RZ, RZ, -R46 ;  /* 0x000000ffff2e9224 */ /* 0x000fe200078e0a2e */
[----:B------:R-:W-:Y:S01]  /*3fd0*/  ISETP.GT.U32.AND P6, PT, R2, R51, PT ;  /* 0x000000330200720c */ /* 0x000fe20003fc4070 */
[----:B------:R-:W-:Y:S01]  /*3fe0*/  @!P0 IMAD.MOV R48, RZ, RZ, -R48 ;  /* 0x000000ffff308224 */ /* 0x000fe200078e0a30 */
[----:B------:R-:W-:Y:S01]  /*3ff0*/  ISETP.GE.AND P1, PT, R52, RZ, PT ;  /* 0x000000ff3400720c */ /* 0x000fe20003f26270 */
[----:B------:R-:W-:Y:S01]  /*4000*/  IMAD.HI.U32 R223, R3, R220, RZ ;  /* 0x000000dc03df7227 */ /* 0x000fe200078e00ff */
[----:B------:R-:W-:-:S02]  /*4010*/  IABS R52, R52 ;  /* 0x0000003400347213 */ /* 0x000fc40000000000 */
[----:B------:R-:W-:Y:S01]  /*4020*/  IABS R55, R53 ;  /* 0x0000003500377213 */ /* 0x000fe20000000000 */
[--C-:B------:R-:W-:Y:S01]  /*4030*/  @!P5 IMAD.IADD R49, R49, 0x1, -R2.reuse ;  /* 0x000000013131d824 */ /* 0x100fe200078e0a02 */
[----:B------:R-:W-:Y:S01]  /*4040*/  ISETP.GE.AND P5, PT, R54, RZ, PT ;  /* 0x000000ff3600720c */ /* 0x000fe20003fa6270 */
[----:B------:R-:W-:Y:S01]  /*4050*/  IMAD.MOV R223, RZ, RZ, -R223 ;  /* 0x000000ffffdf7224 */ /* 0x000fe200078e0adf */
[----:B------:R-:W-:Y:S01]  /*4060*/  LOP3.LUT R54, R242, 0x7a, RZ, 0xfc, !PT ;  /* 0x0000007af2367812 */ /* 0x000fe200078efcff */
[----:B------:R-:W-:Y:S01]  /*4070*/  IMAD.MOV.U32 R47, RZ, RZ, R49 ;  /* 0x000000ffff2f7224 */ /* 0x000fe200078e0031 */
[----:B------:R-:W-:Y:S01]  /*4080*/  IABS R235, R249 ;  /* 0x000000f900eb7213 */ /* 0x000fe20000000000 */
[--C-:B------:R-:W-:Y:S01]  /*4090*/  @!P3 IMAD.IADD R50, R50, 0x1, -R2.reuse ;  /* 0x000000013232b824 */ /* 0x100fe200078e0a02 */
[----:B------:R-:W-:Y:S01]  /*40a0*/  ISETP.GE.AND P0, PT, R54, RZ, PT ;  /* 0x000000ff3600720c */ /* 0x000fe20003f06270 */
[----:B------:R-:W-:Y:S01]  /*40b0*/  @!P2 IMAD.MOV R47, RZ, RZ, -R47 ;  /* 0x000000ffff2fa224 */ /* 0x000fe200078e0a2f */
[----:B------:R-:W-:Y:S01]  /*40c0*/  IABS R54, R54 ;  /* 0x0000003600367213 */ /* 0x000fe20000000000 */
[----:B------:R-:W-:Y:S01]  /*40d0*/  @!P6 IMAD.IADD R51, R51, 0x1, -R2 ;  /* 0x000000013333e824 */ /* 0x000fe200078e0a02 */
[----:B------:R-:W-:Y:S01]  /*40e0*/  ISETP.GE.AND P2, PT, R53, RZ, PT ;  /* 0x000000ff3500720c */ /* 0x000fe20003f46270 */
[----:B------:R-:W-:Y:S01]  /*40f0*/  IMAD.MOV.U32 R53, RZ, RZ, R52 ;  /* 0x000000ffff357224 */ /* 0x000fe200078e0034 */
[----:B------:R-:W-:Y:S01]  /*4100*/  ISETP.GE.AND P6, PT, R56, RZ, PT ;  /* 0x000000ff3800720c */ /* 0x000fe20003fc6270 */
[----:B------:R-:W-:Y:S01]  /*4110*/  IMAD.MOV.U32 R56, RZ, RZ, R54 ;  /* 0x000000ffff387224 */ /* 0x000fe200078e0036 */
[----:B------:R-:W-:Y:S01]  /*4120*/  ISETP.GT.U32.AND P3, PT, R2, R50, PT ;  /* 0x000000320200720c */ /* 0x000fe20003f64070 */
[----:B------:R-:W-:Y:S01]  /*4130*/  IMAD.HI.U32 R49, R3, R53, RZ ;  /* 0x0000003503317227 */ /* 0x000fe200078e00ff */
[----:B-1----:R-:W-:-:S02]  /*4140*/  LOP3.LUT R0, R242, 0x1ea, RZ, 0xfc, !PT ;  /* 0x000001eaf2007812 */ /* 0x002fc400078efcff */
[C---:B------:R-:W-:Y:S01]  /*4150*/  LOP3.LUT R11, R242.reuse, 0x1e6, RZ, 0xfc, !PT ;  /* 0x000001e6f20b7812 */ /* 0x040fe200078efcff */
[C---:B------:R-:W-:Y:S01]  /*4160*/  IMAD.HI.U32 R52, R3.reuse, R55, RZ ;  /* 0x0000003703347227 */ /* 0x040fe200078e00ff */
[C---:B--2---:R-:W-:Y:S02]  /*4170*/  LOP3.LUT R4, R242.reuse, 0x1e8, RZ, 0xfc, !PT ;  /* 0x000001e8f2047812 */ /* 0x044fe400078efcff */
[----:B------:R-:W-:Y:S01]  /*4180*/  IABS R238, R0 ;  /* 0x0000000000ee7213 */ /* 0x000fe20000000000 */
[C---:B------:R-:W-:Y:S01]  /*4190*/  IMAD.HI.U32 R54, R3.reuse, R56, RZ ;  /* 0x0000003803367227 */ /* 0x040fe200078e00ff */
[C---:B------:R-:W-:Y:S02]  /*41a0*/  LOP3.LUT R245, R242.reuse, 0x1ec, RZ, 0xfc, !PT ;  /* 0x000001ecf2f57812 */ /* 0x040fe400078efcff */
[C---:B------:R-:W-:Y:S01]  /*41b0*/  LOP3.LUT R250, R242.reuse, 0x1ee, RZ, 0xfc, !PT ;  /* 0x000001eef2fa7812 */ /* 0x040fe200078efcff */
[----:B------:R-:W-:Y:S01]  /*41c0*/  IMAD.MOV R49, RZ, RZ, -R49 ;  /* 0x000000ffff317224 */ /* 0x000fe200078e0a31 */
[C---:B------:R-:W-:Y:S01]  /*41d0*/  LOP3.LUT R14, R242.reuse, 0x1f0, RZ, 0xfc, !PT ;  /* 0x000001f0f20e7812 */ /* 0x040fe200078efcff */
[----:B------:R-:W-:Y:S01]  /*41e0*/  IMAD.MOV R52, RZ, RZ, -R52 ;  /* 0x000000ffff347224 */ /* 0x000fe200078e0a34 */
[C---:B------:R-:W-:Y:S01]  /*41f0*/  LOP3.LUT R247, R242.reuse, 0x1f6, RZ, 0xfc, !PT ;  /* 0x000001f6f2f77812 */ /* 0x040fe200078efcff */
[----:B------:R-:W-:Y:S01]  /*4200*/  IMAD.MOV R57, RZ, RZ, -R54 ;  /* 0x000000ffff397224 */ /* 0x000fe200078e0a36 */
[----:B------:R-:W-:Y:S01]  /*4210*/  LOP3.LUT R246, R242, 0x1f8, RZ, 0xfc, !PT ;  /* 0x000001f8f2f67812 */ /* 0x000fe200078efcff */
[----:B------:R-:W-:Y:S01]  /*4220*/  IMAD R53, R2, R49, R53 ;  /* 0x0000003102357224 */ /* 0x000fe200078e0235 */
[C---:B------:R-:W-:Y:S01]  /*4230*/  LOP3.LUT R13, R242.reuse, 0x1f2, RZ, 0xfc, !PT ;  /* 0x000001f2f20d7812 */ /* 0x040fe200078efcff */
[----:B------:R-:W-:Y:S01]  /*4240*/  IMAD.MOV.U32 R49, RZ, RZ, R51 ;  /* 0x000000ffff317224 */ /* 0x000fe200078e0033 */
[----:B------:R-:W-:Y:S01]  /*4250*/  LOP3.LUT R12, R242, 0x1f4, RZ, 0xfc, !PT ;  /* 0x000001f4f20c7812 */ /* 0x000fe200078efcff */
[----:B------:R-:W-:Y:S01]  /*4260*/  IMAD R52, R2, R52, R55 ;  /* 0x0000003402347224 */ /* 0x000fe200078e0237 */
[----:B------:R-:W-:Y:S01]  /*4270*/  LOP3.LUT R248, R242, 0x1fa, RZ, 0xfc, !PT ;  /* 0x000001faf2f87812 */ /* 0x000fe200078efcff */
[----:B------:R-:W-:Y:S01]  /*4280*/  @!P3 IMAD.IADD R50, R50, 0x1, -R2 ;  /* 0x000000013232b824 */ /* 0x000fe200078e0a02 */
[----:B------:R-:W-:Y:S01]  /*4290*/  LOP3.LUT R10, R242, 0x1fc, RZ, 0xfc, !PT ;  /* 0x000001fcf20a7812 */ /* 0x000fe200078efcff */
[C---:B------:R-:W-:Y:S01]  /*42a0*/  IMAD R55, R2.reuse, R57, R56 ;  /* 0x0000003902377224 */ /* 0x040fe200078e0238 */
[C---:B------:R-:W-:Y:S01]  /*42b0*/  ISETP.GT.U32.AND P3, PT, R2.reuse, R52, PT ;  /* 0x000000340200720c */ /* 0x040fe20003f64070 */
[----:B------:R-:W-:Y:S01]  /*42c0*/  @!P4 IMAD.MOV R49, RZ, RZ, -R49 ;  /* 0x000000ffff31c224 */ /* 0x000fe200078e0a31 */
[C---:B------:R-:W-:Y:S01]  /*42d0*/  ISETP.GT.U32.AND P4, PT, R2.reuse, R53, PT ;  /* 0x000000350200720c */ /* 0x040fe20003f84070 */
[----:B------:R-:W-:Y:S01]  /*42e0*/  @!P5 IMAD.MOV R50, RZ, RZ, -R50 ;  /* 0x000000ffff32d224 */ /* 0x000fe200078e0a32 */
[----:B------:R-:W-:Y:S01]  /*42f0*/  ISETP.GT.U32.AND P5, PT, R2, R55, PT ;  /* 0x000000370200720c */ /* 0x000fe20003fa4070 */
[----:B------:R-:W-:Y:S01]  /*4300*/  IMAD.HI.U32 R51, R3, R58, RZ ;  /* 0x0000003a03337227 */ /* 0x000fe200078e00ff */
[----:B------:R-:W-:-:S03]  /*4310*/  IABS R57, R62 ;  /* 0x0000003e00397213 */ /* 0x000fc60000000000 */
[----:B------:R-:W-:-:S04]  /*4320*/  IMAD.MOV R51, RZ, RZ, -R51 ;  /* 0x000000ffff337224 */ /* 0x000fc800078e0a33 */
[C---:B------:R-:W-:Y:S01]  /*4330*/  IMAD R54, R2.reuse, R51, R58 ;  /* 0x0000003302367224 */ /* 0x040fe200078e023a */
[----:B------:R-:W-:Y:S01]  /*4340*/  IABS R58, R63 ;  /* 0x0000003f003a7213 */ /* 0x000fe20000000000 */
[--C-:B------:R-:W-:Y:S02]  /*4350*/  @!P4 IMAD.IADD R53, R53, 0x1, -R2.reuse ;  /* 0x000000013535c824 */ /* 0x100fe400078e0a02 */
[--C-:B------:R-:W-:Y:S02]  /*4360*/  @!P5 IMAD.IADD R55, R55, 0x1, -R2.reuse ;  /* 0x000000013737d824 */ /* 0x100fe400078e0a02 */
[----:B------:R-:W-:Y:S01]  /*4370*/  IMAD.HI.U32 R56, R3, R58, RZ ;  /* 0x0000003a03387227 */ /* 0x000fe200078e00ff */
[C---:B------:R-:W-:Y:S02]  /*4380*/  ISETP.GT.U32.AND P4, PT, R2.reuse, R53, PT ;  /* 0x000000350200720c */ /* 0x040fe40003f84070 */
[----:B------:R-:W-:Y:S01]  /*4390*/  ISETP.GT.U32.AND P5, PT, R2, R55, PT ;  /* 0x000000370200720c */ /* 0x000fe20003fa4070 */
[----:B------:R-:W-:-:S02]  /*43a0*/  @!P3 IMAD.IADD R52, R52, 0x1, -R2 ;  /* 0x000000013434b824 */ /* 0x000fc400078e0a02 */
[----:B------:R-:W-:Y:S02]  /*43b0*/  IMAD.MOV R59, RZ, RZ, -R56 ;  /* 0x000000ffff3b7224 */ /* 0x000fe400078e0a38 */
[----:B------:R-:W-:Y:S01]  /*43c0*/  IMAD.HI.U32 R51, R3, R57, RZ ;  /* 0x0000003903337227 */ /* 0x000fe200078e00ff */
[----:B------:R-:W-:-:S03]  /*43d0*/  ISETP.GT.U32.AND P3, PT, R2, R52, PT ;  /* 0x000000340200720c */ /* 0x000fc60003f64070 */
[C---:B------:R-:W-:Y:S02]  /*43e0*/  IMAD R56, R2.reuse, R59, R58 ;  /* 0x0000003b02387224 */ /* 0x040fe400078e023a */
[--C-:B------:R-:W-:Y:S01]  /*43f0*/  @!P4 IMAD.IADD R53, R53, 0x1, -R2.reuse ;  /* 0x000000013535c824 */ /* 0x100fe200078e0a02 */
[C---:B------:R-:W-:Y:S01]  /*4400*/  ISETP.GT.U32.AND P4, PT, R2.reuse, R54, PT ;  /* 0x000000360200720c */ /* 0x040fe20003f84070 */
[----:B------:R-:W-:Y:S01]  /*4410*/  @!P5 IMAD.IADD R55, R55, 0x1, -R2 ;  /* 0x000000013737d824 */ /* 0x000fe200078e0a02 */
[----:B------:R-:W-:Y:S01]  /*4420*/  ISETP.GT.U32.AND P5, PT, R2, R56, PT ;  /* 0x000000380200720c */ /* 0x000fe20003fa4070 */
[----:B------:R-:W-:Y:S02]  /*4430*/  IMAD.MOV R51, RZ, RZ, -R51 ;  /* 0x000000ffff337224 */ /* 0x000fe400078e0a33 */
[----:B------:R-:W-:-:S04]  /*4440*/  IMAD.HI.U32 R58, R3, R60, RZ ;  /* 0x0000003c033a7227 */ /* 0x000fc800078e00ff */
[----:B------:R-:W-:Y:S02]  /*4450*/  IMAD R57, R2, R51, R57 ;  /* 0x0000003302397224 */ /* 0x000fe400078e0239 */
[--C-:B------:R-:W-:Y:S02]  /*4460*/  @!P3 IMAD.IADD R52, R52, 0x1, -R2.reuse ;  /* 0x000000013434b824 */ /* 0x100fe400078e0a02 */
[----:B------:R-:W-:Y:S01]  /*4470*/  @!P4 IMAD.IADD R54, R54, 0x1, -R2 ;  /* 0x000000013636c824 */ /* 0x000fe200078e0a02 */
[----:B------:R-:W-:Y:S01]  /*4480*/  ISETP.GT.U32.AND P3, PT, R2, R57, PT ;  /* 0x000000390200720c */ /* 0x000fe20003f64070 */
[----:B------:R-:W-:Y:S01]  /*4490*/  IMAD.HI.U32 R59, R3, R61, RZ ;  /* 0x0000003d033b7227 */ /* 0x000fe200078e00ff */
[----:B------:R-:W-:Y:S02]  /*44a0*/  ISETP.GE.AND P4, PT, R62, RZ, PT ;  /* 0x000000ff3e00720c */ /* 0x000fe40003f86270 */
[----:B------:R-:W-:Y:S01]  /*44b0*/  IABS R62, R66 ;  /* 0x00000042003e7213 */ /* 0x000fe20000000000 */
[----:B------:R-:W-:-:S02]  /*44c0*/  IMAD.MOV.U32 R51, RZ, RZ, R53 ;  /* 0x000000ffff337224 */ /* 0x000fc400078e0035 */
[----:B------:R-:W-:Y:S02]  /*44d0*/  @!P5 IMAD.IADD R56, R56, 0x1, -R2 ;  /* 0x000000013838d824 */ /* 0x000fe400078e0a02 */
[----:B------:R-:W-:Y:S02]  /*44e0*/  IMAD.MOV R53, RZ, RZ, -R58 ;  /* 0x000000ffff357224 */ /* 0x000fe400078e0a3a */
[----:B------:R-:W-:Y:S01]  /*44f0*/  @!P1 IMAD.MOV R51, RZ, RZ, -R51 ;  /* 0x000000ffff339224 */ /* 0x000fe200078e0a33 */
[C---:B------:R-:W-:Y:S01]  /*4500*/  ISETP.GT.U32.AND P1, PT, R2.reuse, R54, PT ;  /* 0x000000360200720c */ /* 0x040fe20003f24070 */
[----:B------:R-:W-:Y:S01]  /*4510*/  IMAD.MOV R58, RZ, RZ, -R59 ;  /* 0x000000ffff3a7224 */ /* 0x000fe200078e0a3b */
[C---:B------:R-:W-:Y:S01]  /*4520*/  ISETP.GT.U32.AND P5, PT, R2.reuse, R56, PT ;  /* 0x000000380200720c */ /* 0x040fe20003fa4070 */
[----:B------:R-:W-:Y:S02]  /*4530*/  IMAD R59, R2, R53, R60 ;  /* 0x00000035023b7224 */ /* 0x000fe400078e023c */
[----:B------:R-:W-:-:S04]  /*4540*/  IMAD.HI.U32 R60, R3, R62, RZ ;  /* 0x0000003e033c7227 */ /* 0x000fc800078e00ff */
[C---:B------:R-:W-:Y:S02]  /*4550*/  IMAD R58, R2.reuse, R58, R61 ;  /* 0x0000003a023a7224 */ /* 0x040fe400078e023d */
[----:B------:R-:W-:Y:S01]  /*4560*/  @!P3 IMAD.IADD R57, R57, 0x1, -R2 ;  /* 0x000000013939b824 */ /* 0x000fe200078e0a02 */
[----:B------:R-:W-:Y:S01]  /*4570*/  ISETP.GE.AND P3, PT, R63, RZ, PT ;  /* 0x000000ff3f00720c */ /* 0x000fe20003f66270 */
[----:B------:R-:W-:Y:S02]  /*4580*/  IMAD.MOV R61, RZ, RZ, -R60 ;  /* 0x000000ffff3d7224 */ /* 0x000fe400078e0a3c */
[----:B------:R-:W-:Y:S01]  /*4590*/  @!P2 IMAD.MOV R52, RZ, RZ, -R52 ;  /* 0x000000ffff34a224 */ /* 0x000fe200078e0a34 */
[C---:B------:R-:W-:Y:S01]  /*45a0*/  ISETP.GT.U32.AND P2, PT, R2.reuse, R57, PT ;  /* 0x000000390200720c */ /* 0x040fe20003f44070 */
[----:B------:R-:W-:Y:S01]  /*45b0*/  IMAD R61, R2, R61, R62 ;  /* 0x0000003d023d7224 */ /* 0x000fe200078e023e */
[----:B------:R-:W-:Y:S01]  /*45c0*/  IABS R62, R67 ;  /* 0x00000043003e7213 */ /* 0x000fe20000000000 */
[--C-:B------:R-:W-:Y:S01]  /*45d0*/  @!P1 IMAD.IADD R54, R54, 0x1, -R2.reuse ;  /* 0x0000000136369824 */ /* 0x100fe200078e0a02 */
[----:B------:R-:W-:Y:S01]  /*45e0*/  ISETP.GT.U32.AND P1, PT, R2, R59, PT ;  /* 0x0000003b0200720c */ /* 0x000fe20003f24070 */
[----:B------:R-:W-:Y:S01]  /*45f0*/  @!P5 IMAD.IADD R56, R56, 0x1, -R2 ;  /* 0x000000013838d824 */ /* 0x000fe200078e0a02 */
[C---:B------:R-:W-:Y:S01]  /*4600*/  ISETP.GT.U32.AND P5, PT, R2.reuse, R61, PT ;  /* 0x0000003d0200720c */ /* 0x040fe20003fa4070 */
[----:B------:R-:W-:Y:S01]  /*4610*/  @!P6 IMAD.MOV R54, RZ, RZ, -R54 ;  /* 0x000000ffff36e224 */ /* 0x000fe200078e0a36 */
[----:B------:R-:W-:Y:S01]  /*4620*/  ISETP.GT.U32.AND P6, PT, R2, R58, PT ;  /* 0x0000003a0200720c */ /* 0x000fe20003fc4070 */
[----:B------:R-:W-:-:S02]  /*4630*/  IMAD.MOV.U32 R53, RZ, RZ, R55 ;  /* 0x000000ffff357224 */ /* 0x000fc400078e0037 */
[----:B------:R-:W-:-:S04]  /*4640*/  IMAD.HI.U32 R60, R3, R62, RZ ;  /* 0x0000003e033c7227 */ /* 0x000fc800078e00ff */
[--C-:B------:R-:W-:Y:S01]  /*4650*/  @!P2 IMAD.IADD R57, R57, 0x1, -R2.reuse ;  /* 0x000000013939a824 */ /* 0x100fe200078e0a02 */
[----:B------:R-:W-:Y:S01]  /*4660*/  ISETP.GE.AND P2, PT, R65, RZ, PT ;  /* 0x000000ff4100720c */ /* 0x000fe20003f46270 */
[----:B------:R-:W-:Y:S01]  /*4670*/  @!P0 IMAD.MOV R53, RZ, RZ, -R53 ;  /* 0x000000ffff358224 */ /* 0x000fe200078e0a35 */
[----:B------:R-:W-:Y:S01]  /*4680*/  ISETP.GE.AND P0, PT, R64, RZ, PT ;  /* 0x000000ff4000720c */ /* 0x000fe20003f06270 */
[--C-:B------:R-:W-:Y:S01]  /*4690*/  @!P1 IMAD.IADD R59, R59, 0x1, -R2.reuse ;  /* 0x000000013b3b9824 */ /* 0x100fe200078e0a02 */
[----:B------:R-:W-:Y:S01]  /*46a0*/  IABS R64, R68 ;  /* 0x0000004400407213 */ /* 0x000fe20000000000 */
[----:B------:R-:W-:Y:S01]  /*46b0*/  IMAD.MOV.U32 R55, RZ, RZ, R57 ;  /* 0x000000ffff377224 */ /* 0x000fe200078e0039 */
[----:B------:R-:W-:Y:S01]  /*46c0*/  IABS R65, R69 ;  /* 0x0000004500417213 */ /* 0x000fe20000000000 */
[--C-:B------:R-:W-:Y:S01]  /*46d0*/  @!P5 IMAD.IADD R61, R61, 0x1, -R2.reuse ;  /* 0x000000013d3dd824 */ /* 0x100fe200078e0a02 */
[----:B------:R-:W-:Y:S01]  /*46e0*/  ISETP.GE.AND P1, PT, R66, RZ, PT ;  /* 0x000000ff4200720c */ /* 0x000fe20003f26270 */
[----:B------:R-:W-:Y:S01]  /*46f0*/  @!P6 IMAD.IADD R58, R58, 0x1, -R2 ;  /* 0x000000013a3ae824 */ /* 0x000fe200078e0a02 */
[C---:B------:R-:W-:Y:S01]  /*4700*/  ISETP.GT.U32.AND P6, PT, R2.reuse, R59, PT ;  /* 0x0000003b0200720c */ /* 0x040fe20003fc4070 */
[----:B------:R-:W-:Y:S01]  /*4710*/  @!P4 IMAD.MOV R55, RZ, RZ, -R55 ;  /* 0x000000ffff37c224 */ /* 0x000fe200078e0a37 */
[C---:B------:R-:W-:Y:S01]  /*4720*/  ISETP.GT.U32.AND P4, PT, R2.reuse, R61, PT ;  /* 0x0000003d0200720c */ /* 0x040fe20003f84070 */
[----:B------:R-:W-:Y:S01]  /*4730*/  IMAD.HI.U32 R57, R3, R64, RZ ;  /* 0x0000004003397227 */ /* 0x000fe200078e00ff */
[----:B------:R-:W-:-:S02]  /*4740*/  ISETP.GT.U32.AND P5, PT, R2, R58, PT ;  /* 0x0000003a0200720c */ /* 0x000fc40003fa4070 */
[----:B------:R-:W-:Y:S01]  /*4750*/  IABS R66, R70 ;  /* 0x0000004600427213 */ /* 0x000fe20000000000 */
[----:B------:R-:W-:Y:S02]  /*4760*/  IMAD.MOV R63, RZ, RZ, -R60 ;  /* 0x000000ffff3f7224 */ /* 0x000fe400078e0a3c */
[----:B------:R-:W-:Y:S02]  /*4770*/  IMAD.MOV R57, RZ, RZ, -R57 ;  /* 0x000000ffff397224 */ /* 0x000fe400078e0a39 */
[C---:B------:R-:W-:Y:S02]  /*4780*/  IMAD R60, R2.reuse, R63, R62 ;  /* 0x0000003f023c7224 */ /* 0x040fe400078e023e */
[----:B------:R-:W-:Y:S02]  /*4790*/  IMAD R63, R2, R57, R64 ;  /* 0x00000039023f7224 */ /* 0x000fe400078e0240 */
[----:B------:R-:W-:-:S04]  /*47a0*/  IMAD.HI.U32 R57, R3, R65, RZ ;  /* 0x0000004103397227 */ /* 0x000fc800078e00ff */
[--C-:B------:R-:W-:Y:S01]  /*47b0*/  @!P6 IMAD.IADD R59, R59, 0x1, -R2.reuse ;  /* 0x000000013b3be824 */ /* 0x100fe200078e0a02 */
[C---:B------:R-:W-:Y:S01]  /*47c0*/  ISETP.GT.U32.AND P6, PT, R2.reuse, R60, PT ;  /* 0x0000003c0200720c */ /* 0x040fe20003fc4070 */
[----:B------:R-:W-:Y:S01]  /*47d0*/  @!P4 IMAD.IADD R61, R61, 0x1, -R2 ;  /* 0x000000013d3dc824 */ /* 0x000fe200078e0a02 */
[----:B------:R-:W-:Y:S01]  /*47e0*/  ISETP.GT.U32.AND P4, PT, R2, R63, PT ;  /* 0x0000003f0200720c */ /* 0x000fe20003f84070 */
[----:B------:R-:W-:-:S04]  /*47f0*/  IMAD.HI.U32 R62, R3, R66, RZ ;  /* 0x00000042033e7227 */ /* 0x000fc800078e00ff */
[----:B------:R-:W-:Y:S02]  /*4800*/  IMAD.MOV R57, RZ, RZ, -R57 ;  /* 0x000000ffff397224 */ /* 0x000fe400078e0a39 */
[----:B------:R-:W-:Y:S01]  /*4810*/  @!P5 IMAD.IADD R58, R58, 0x1, -R2 ;  /* 0x000000013a3ad824 */ /* 0x000fe200078e0a02 */
[----:B------:R-:W-:Y:S01]  /*4820*/  ISETP.GE.AND P5, PT, R67, RZ, PT ;  /* 0x000000ff4300720c */ /* 0x000fe20003fa6270 */
[----:B------:R-:W-:Y:S02]  /*4830*/  IMAD.MOV R67, RZ, RZ, -R62 ;  /* 0x000000ffff437224 */ /* 0x000fe400078e0a3e */
[C---:B------:R-:W-:Y:S01]  /*4840*/  IMAD R62, R2.reuse, R57, R65 ;  /* 0x00000039023e7224 */ /* 0x040fe200078e0241 */
[----:B------:R-:W-:Y:S01]  /*4850*/  IABS R57, R71 ;  /* 0x0000004700397213 */ /* 0x000fe20000000000 */
[----:B------:R-:W-:Y:S02]  /*4860*/  IMAD R65, R2, R67, R66 ;  /* 0x0000004302417224 */ /* 0x000fe400078e0242 */
[--C-:B------:R-:W-:Y:S01]  /*4870*/  @!P6 IMAD.IADD R60, R60, 0x1, -R2.reuse ;  /* 0x000000013c3ce824 */ /* 0x100fe200078e0a02 */
[----:B------:R-:W-:Y:S01]  /*4880*/  ISETP.GE.AND P6, PT, R68, RZ, PT ;  /* 0x000000ff4400720c */ /* 0x000fe20003fc6270 */
[----:B------:R-:W-:Y:S01]  /*4890*/  IMAD.MOV.U32 R66, RZ, RZ, R57 ;  /* 0x000000ffff427224 */ /* 0x000fe200078e0039 */
[----:B------:R-:W-:Y:S01]  /*48a0*/  IABS R68, R72 ;  /* 0x0000004800447213 */ /* 0x000fe20000000000 */
[----:B------:R-:W-:Y:S01]  /*48b0*/  @!P4 IMAD.IADD R63, R63, 0x1, -R2 ;  /* 0x000000013f3fc824 */ /* 0x000fe200078e0a02 */
[----:B------:R-:W-:Y:S01]  /*48c0*/  ISETP.GT.U32.AND P4, PT, R2, R60, PT ;  /* 0x0000003c0200720c */ /* 0x000fe20003f84070 */
[----:B------:R-:W-:-:S02]  /*48d0*/  IMAD.MOV.U32 R57, RZ, RZ, R59 ;  /* 0x000000ffff397224 */ /* 0x000fc400078e003b */
[----:B------:R-:W-:-:S04]  /*48e0*/  IMAD.HI.U32 R64, R3, R66, RZ ;  /* 0x0000004203407227 */ /* 0x000fc800078e00ff */
[----:B------:R-:W-:Y:S01]  /*48f0*/  @!P0 IMAD.MOV R57, RZ, RZ, -R57 ;  /* 0x000000ffff398224 */ /* 0x000fe200078e0a39 */
[C---:B------:R-:W-:Y:S01]  /*4900*/  ISETP.GT.U32.AND P0, PT, R2.reuse, R63, PT ;  /* 0x0000003f0200720c */ /* 0x040fe20003f04070 */
[----:B------:R-:W-:Y:S01]  /*4910*/  @!P2 IMAD.MOV R58, RZ, RZ, -R58 ;  /* 0x000000ffff3aa224 */ /* 0x000fe200078e0a3a */
[----:B------:R-:W-:Y:S01]  /*4920*/  ISETP.GT.U32.AND P2, PT, R2, R65, PT ;  /* 0x000000410200720c */ /* 0x000fe20003f44070 */
[----:B------:R-:W-:Y:S02]  /*4930*/  IMAD.MOV.U32 R59, RZ, RZ, R61 ;  /* 0x000000ffff3b7224 */ /* 0x000fe400078e003d */
[----:B------:R-:W-:-:S04]  /*4940*/  IMAD.HI.U32 R61, R3, R68, RZ ;  /* 0x00000044033d7227 */ /* 0x000fc800078e00ff */
[----:B------:R-:W-:Y:S02]  /*4950*/  IMAD.MOV R67, RZ, RZ, -R64 ;  /* 0x000000ffff437224 */ /* 0x000fe400078e0a40 */
[----:B------:R-:W-:Y:S02]  /*4960*/  IMAD.MOV R61, RZ, RZ, -R61 ;  /* 0x000000ffff3d7224 */ /* 0x000fe400078e0a3d */
[--C-:B------:R-:W-:Y:S01]  /*4970*/  @!P4 IMAD.IADD R60, R60, 0x1, -R2.reuse ;  /* 0x000000013c3cc824 */ /* 0x100fe200078e0a02 */
[----:B------:R-:W-:Y:S01]  /*4980*/  ISETP.GE.AND P4, PT, R70, RZ, PT ;  /* 0x000000ff4600720c */ /* 0x000fe20003f86270 */
[----:B------:R-:W-:Y:S01]  /*4990*/  @!P0 IMAD.IADD R63, R63, 0x1, -R2 ;  /* 0x000000013f3f8824 */ /* 0x000fe200078e0a02 */
[----:B------:R-:W-:Y:S01]  /*49a0*/  ISETP.GE.AND P0, PT, R71, RZ, PT ;  /* 0x000000ff4700720c */ /* 0x000fe20003f06270 */
[----:B------:R-:W-:Y:S01]  /*49b0*/  IMAD R64, R2, R67, R66 ;  /* 0x0000004302407224 */ /* 0x000fe200078e0242 */
[----:B------:R-:W-:Y:S01]  /*49c0*/  LOP3.LUT R66, R242, 0x94, RZ, 0xfc, !PT ;  /* 0x00000094f2427812 */ /* 0x000fe200078efcff */
[C---:B------:R-:W-:Y:S01]  /*49d0*/  IMAD R67, R2.reuse, R61, R68 ;  /* 0x0000003d02437224 */ /* 0x040fe200078e0244 */
[----:B------:R-:W-:Y:S01]  /*49e0*/  IABS R71, R75 ;  /* 0x0000004b00477213 */ /* 0x000fe20000000000 */
[----:B------:R-:W-:Y:S01]  /*49f0*/  IMAD.MOV.U32 R61, RZ, RZ, R63 ;  /* 0x000000ffff3d7224 */ /* 0x000fe200078e003f */
[----:B------:R-:W-:Y:S01]  /*4a00*/  IABS R68, R66 ;  /* 0x0000004200447213 */ /* 0x000fe20000000000 */
[----:B------:R-:W-:Y:S01]  /*4a10*/  @!P5 IMAD.MOV R60, RZ, RZ, -R60 ;  /* 0x000000ffff3cd224 */ /* 0x000fe200078e0a3c */
[----:B------:R-:W-:Y:S01]  /*4a20*/  ISETP.GT.U32.AND P5, PT, R2, R64, PT ;  /* 0x000000400200720c */ /* 0x000fe20003fa4070 */
[----:B------:R-:W-:-:S02]  /*4a30*/  @!P2 IMAD.IADD R65, R65, 0x1, -R2 ;  /* 0x000000014141a824 */ /* 0x000fc400078e0a02 */
[----:B------:R-:W-:Y:S01]  /*4a40*/  @!P6 IMAD.MOV R61, RZ, RZ, -R61 ;  /* 0x000000ffff3de224 */ /* 0x000fe200078e0a3d */
[C---:B------:R-:W-:Y:S01]  /*4a50*/  ISETP.GT.U32.AND P6, PT, R2.reuse, R67, PT ;  /* 0x000000430200720c */ /* 0x040fe20003fc4070 */
[----:B------:R-:W-:Y:S01]  /*4a60*/  @!P3 IMAD.MOV R56, RZ, RZ, -R56 ;  /* 0x000000ffff38b224 */ /* 0x000fe200078e0a38 */
[C---:B------:R-:W-:Y:S01]  /*4a70*/  ISETP.GT.U32.AND P2, PT, R2.reuse, R65, PT ;  /* 0x000000410200720c */ /* 0x040fe20003f44070 */
[----:B------:R-:W-:Y:S01]  /*4a80*/  @!P1 IMAD.MOV R59, RZ, RZ, -R59 ;  /* 0x000000ffff3b9224 */ /* 0x000fe200078e0a3b */
[----:B------:R-:W-:Y:S01]  /*4a90*/  ISETP.GT.U32.AND P3, PT, R2, R62, PT ;  /* 0x0000003e0200720c */ /* 0x000fe20003f64070 */
[----:B------:R-:W-:Y:S01]  /*4aa0*/  IMAD.HI.U32 R63, R3, R68, RZ ;  /* 0x00000044033f7227 */ /* 0x000fe200078e00ff */
[----:B------:R-:W-:Y:S02]  /*4ab0*/  ISETP.GE.AND P1, PT, R69, RZ, PT ;  /* 0x000000ff4500720c */ /* 0x000fe40003f26270 */
[----:B------:R-:W-:Y:S01]  /*4ac0*/  IABS R69, R73 ;  /* 0x0000004900457213 */ /* 0x000fe20000000000 */
[----:B------:R-:W-:-:S02]  /*4ad0*/  @!P5 IMAD.IADD R64, R64, 0x1, -R2 ;  /* 0x000000014040d824 */ /* 0x000fc400078e0a02 */
[----:B------:R-:W-:Y:S02]  /*4ae0*/  IMAD.MOV R63, RZ, RZ, -R63 ;  /* 0x000000ffff3f7224 */ /* 0x000fe400078e0a3f */
[--C-:B------:R-:W-:Y:S01]  /*4af0*/  @!P6 IMAD.IADD R67, R67, 0x1, -R2.reuse ;  /* 0x000000014343e824 */ /* 0x100fe200078e0a02 */
[----:B------:R-:W-:Y:S01]  /*4b00*/  ISETP.GT.U32.AND P5, PT, R2, R64, PT ;  /* 0x000000400200720c */ /* 0x000fe20003fa4070 */
[----:B------:R-:W-:Y:S01]  /*4b10*/  @!P2 IMAD.IADD R65, R65, 0x1, -R2 ;  /* 0x000000014141a824 */ /* 0x000fe200078e0a02 */
[----:B------:R-:W-:Y:S01]  /*4b20*/  ISETP.GE.AND P2, PT, R66, RZ, PT ;  /* 0x000000ff4200720c */ /* 0x000fe20003f46270 */
[----:B------:R-:W-:Y:S01]  /*4b30*/  IMAD.HI.U32 R66, R3, R69, RZ ;  /* 0x0000004503427227 */ /* 0x000fe200078e00ff */
[----:B------:R-:W-:-:S03]  /*4b40*/  ISETP.GT.U32.AND P6, PT, R2, R67, PT ;  /* 0x000000430200720c */ /* 0x000fc60003fc4070 */
[----:B------:R-:W-:Y:S02]  /*4b50*/  @!P3 IMAD.IADD R62, R62, 0x1, -R2 ;  /* 0x000000013e3eb824 */ /* 0x000fe400078e0a02 */
[----:B------:R-:W-:Y:S02]  /*4b60*/  IMAD.MOV R70, RZ, RZ, -R66 ;  /* 0x000000ffff467224 */ /* 0x000fe400078e0a42 */
[C---:B------:R-:W-:Y:S01]  /*4b70*/  IMAD R66, R2.reuse, R63, R68 ;  /* 0x0000003f02427224 */ /* 0x040fe200078e0244 */
[C---:B------:R-:W-:Y:S01]  /*4b80*/  ISETP.GT.U32.AND P3, PT, R2.reuse, R62, PT ;  /* 0x0000003e0200720c */ /* 0x040fe20003f64070 */
[----:B------:R-:W-:Y:S02]  /*4b90*/  IMAD R69, R2, R70, R69 ;  /* 0x0000004602457224 */ /* 0x000fe400078e0245 */
[--C-:B------:R-:W-:Y:S01]  /*4ba0*/  @!P5 IMAD.IADD R64, R64, 0x1, -R2.reuse ;  /* 0x000000014040d824 */ /* 0x100fe200078e0a02 */
[C---:B------:R-:W-:Y:S01]  /*4bb0*/  ISETP.GT.U32.AND P5, PT, R2.reuse, R66, PT ;  /* 0x000000420200720c */ /* 0x040fe20003fa4070 */
[----:B------:R-:W-:Y:S01]  /*4bc0*/  @!P6 IMAD.IADD R67, R67, 0x1, -R2 ;  /* 0x000000014343e824 */ /* 0x000fe200078e0a02 */
[----:B------:R-:W-:Y:S01]  /*4bd0*/  ISETP.GT.U32.AND P6, PT, R2, R69, PT ;  /* 0x000000450200720c */ /* 0x000fe20003fc4070 */
[----:B------:R-:W-:-:S02]  /*4be0*/  IMAD.MOV.U32 R68, RZ, RZ, R71 ;  /* 0x000000ffff447224 */ /* 0x000fc400078e0047 */
[----:B------:R-:W-:Y:S02]  /*4bf0*/  @!P0 IMAD.MOV R64, RZ, RZ, -R64 ;  /* 0x000000ffff408224 */ /* 0x000fe400078e0a40 */
[----:B------:R-:W-:-:S04]  /*4c00*/  IMAD.HI.U32 R63, R3, R68, RZ ;  /* 0x00000044033f7227 */ /* 0x000fc800078e00ff */
[--C-:B------:R-:W-:Y:S01]  /*4c10*/  @!P3 IMAD.IADD R62, R62, 0x1, -R2.reuse ;  /* 0x000000013e3eb824 */ /* 0x100fe200078e0a02 */
[----:B------:R-:W-:Y:S01]  /*4c20*/  ISETP.GE.AND P3, PT, R72, RZ, PT ;  /* 0x000000ff4800720c */ /* 0x000fe20003f66270 */
[----:B------:R-:W-:Y:S01]  /*4c30*/  @!P5 IMAD.IADD R66, R66, 0x1, -R2 ;  /* 0x000000014242d824 */ /* 0x000fe200078e0a02 */
[----:B------:R-:W-:Y:S01]  /*4c40*/  IABS R72, R76 ;  /* 0x0000004c00487213 */ /* 0x000fe20000000000 */
[----:B------:R-:W-:Y:S01]  /*4c50*/  @!P1 IMAD.MOV R62, RZ, RZ, -R62 ;  /* 0x000000ffff3e9224 */ /* 0x000fe200078e0a3e */
[----:B------:R-:W-:Y:S01]  /*4c60*/  ISETP.GE.AND P1, PT, R73, RZ, PT ;  /* 0x000000ff4900720c */ /* 0x000fe20003f26270 */
[----:B------:R-:W-:Y:S01]  /*4c70*/  IMAD.MOV R63, RZ, RZ, -R63 ;  /* 0x000000ffff3f7224 */ /* 0x000fe200078e0a3f */
[----:B------:R-:W-:Y:S01]  /*4c80*/  IABS R73, R77 ;  /* 0x0000004d00497213 */ /* 0x000fe20000000000 */
[----:B------:R-:W-:Y:S01]  /*4c90*/  @!P6 IMAD.IADD R69, R69, 0x1, -R2 ;  /* 0x000000014545e824 */ /* 0x000fe200078e0a02 */
[----:B------:R-:W-:Y:S01]  /*4ca0*/  ISETP.GT.U32.AND P6, PT, R2, R66, PT ;  /* 0x000000420200720c */ /* 0x000fe20003fc4070 */
[----:B------:R-:W-:-:S03]  /*4cb0*/  IMAD.HI.U32 R70, R3, R72, RZ ;  /* 0x0000004803467227 */ /* 0x000fc600078e00ff */
[C---:B------:R-:W-:Y:S01]  /*4cc0*/  ISETP.GT.U32.AND P0, PT, R2.reuse, R69, PT ;  /* 0x000000450200720c */ /* 0x040fe20003f04070 */
[----:B------:R-:W-:Y:S02]  /*4cd0*/  IMAD R68, R2, R63, R68 ;  /* 0x0000003f02447224 */ /* 0x000fe400078e0244 */
[----:B------:R-:W-:-:S03]  /*4ce0*/  IMAD.HI.U32 R71, R3, R73, RZ ;  /* 0x0000004903477227 */ /* 0x000fc600078e00ff */
[C---:B------:R-:W-:Y:S01]  /*4cf0*/  ISETP.GT.U32.AND P5, PT, R2.reuse, R68, PT ;  /* 0x000000440200720c */ /* 0x040fe20003fa4070 */
[----:B------:R-:W-:Y:S02]  /*4d00*/  IMAD.MOV.U32 R63, RZ, RZ, R65 ;  /* 0x000000ffff3f7224 */ /* 0x000fe400078e0041 */
[----:B------:R-:W-:Y:S02]  /*4d10*/  IMAD.MOV R65, RZ, RZ, -R70 ;  /* 0x000000ffff417224 */ /* 0x000fe400078e0a46 */
[----:B------:R-:W-:Y:S02]  /*4d20*/  IMAD.MOV R70, RZ, RZ, -R71 ;  /* 0x000000ffff467224 */ /* 0x000fe400078e0a47 */
[----:B------:R-:W-:Y:S02]  /*4d30*/  IMAD R71, R2, R65, R72 ;  /* 0x0000004102477224 */ /* 0x000fe400078e0248 */
[----:B------:R-:W-:Y:S02]  /*4d40*/  @!P6 IMAD.IADD R66, R66, 0x1, -R2 ;  /* 0x000000014242e824 */ /* 0x000fe400078e0a02 */
[----:B------:R-:W-:Y:S01]  /*4d50*/  IMAD.HI.U32 R72, R3, R74, RZ ;  /* 0x0000004a03487227 */ /* 0x000fe200078e00ff */
[----:B------:R-:W-:-:S03]  /*4d60*/  ISETP.GT.U32.AND P6, PT, R2, R71, PT ;  /* 0x000000470200720c */ /* 0x000fc60003fc4070 */
[C---:B------:R-:W-:Y:S02]  /*4d70*/  IMAD R70, R2.reuse, R70, R73 ;  /* 0x0000004602467224 */ /* 0x040fe400078e0249 */
[----:B------:R-:W-:Y:S02]  /*4d80*/  IMAD.MOV R73, RZ, RZ, -R72 ;  /* 0x000000ffff497224 */ /* 0x000fe400078e0a48 */
[----:B------:R-:W-:Y:S01]  /*4d90*/  @!P4 IMAD.MOV R63, RZ, RZ, -R63 ;  /* 0x000000ffff3fc224 */ /* 0x000fe200078e0a3f */
[----:B------:R-:W-:Y:S01]  /*4da0*/  ISETP.GE.AND P4, PT, R75, RZ, PT ;  /* 0x000000ff4b00720c */ /* 0x000fe20003f86270 */
[C---:B------:R-:W-:Y:S01]  /*4db0*/  IMAD R73, R2.reuse, R73, R74 ;  /* 0x0000004902497224 */ /* 0x040fe200078e024a */
[----:B------:R-:W-:Y:S01]  /*4dc0*/  IABS R75, R79 ;  /* 0x0000004f004b7213 */ /* 0x000fe20000000000 */
[----:B------:R-:W-:Y:S02]  /*4dd0*/  IMAD.MOV.U32 R65, RZ, RZ, R67 ;  /* 0x000000ffff417224 */ /* 0x000fe400078e0043 */
[----:B------:R-:W-:Y:S01]  /*4de0*/  @!P6 IMAD.IADD R71, R71, 0x1, -R2 ;  /* 0x000000014747e824 */ /* 0x000fe200078e0a02 */
[----:B------:R-:W-:Y:S01]  /*4df0*/  ISETP.GT.U32.AND P6, PT, R2, R73, PT ;  /* 0x000000490200720c */ /* 0x000fe20003fc4070 */
[----:B------:R-:W-:-:S04]  /*4e00*/  IMAD.HI.U32 R67, R3, R75, RZ ;  /* 0x0000004b03437227 */ /* 0x000fc800078e00ff */
[----:B------:R-:W-:Y:S02]  /*4e10*/  IMAD.MOV R67, RZ, RZ, -R67 ;  /* 0x000000ffff437224 */ /* 0x000fe400078e0a43 */
[--C-:B------:R-:W-:Y:S01]  /*4e20*/  @!P0 IMAD.IADD R69, R69, 0x1, -R2.reuse ;  /* 0x0000000145458824 */ /* 0x100fe200078e0a02 */
[----:B------:R-:W-:Y:S01]  /*4e30*/  ISETP.GE.AND P0, PT, R77, RZ, PT ;  /* 0x000000ff4d00720c */ /* 0x000fe20003f06270 */
[C---:B------:R-:W-:Y:S01]  /*4e40*/  IMAD R72, R2.reuse, R67, R75 ;  /* 0x0000004302487224 */ /* 0x040fe200078e024b */
[----:B------:R-:W-:Y:S01]  /*4e50*/  IABS R75, R82 ;  /* 0x00000052004b7213 */ /* 0x000fe20000000000 */
[----:B------:R-:W-:Y:S01]  /*4e60*/  IMAD.MOV.U32 R67, RZ, RZ, R69 ;  /* 0x000000ffff437224 */ /* 0x000fe200078e0045 */
[----:B------:R-:W-:Y:S01]  /*4e70*/  IABS R77, R83 ;  /* 0x00000053004d7213 */ /* 0x000fe20000000000 */
[----:B------:R-:W-:Y:S02]  /*4e80*/  @!P6 IMAD.IADD R73, R73, 0x1, -R2 ;  /* 0x000000014949e824 */ /* 0x000fe400078e0a02 */
[----:B------:R-:W-:Y:S01]  /*4e90*/  @!P1 IMAD.MOV R67, RZ, RZ, -R67 ;  /* 0x000000ffff439224 */ /* 0x000fe200078e0a43 */
[C---:B------:R-:W-:Y:S01]  /*4ea0*/  ISETP.GT.U32.AND P1, PT, R2.reuse, R71, PT ;  /* 0x000000470200720c */ /* 0x040fe20003f24070 */
[----:B------:R-:W-:Y:S01]  /*4eb0*/  @!P2 IMAD.MOV R66, RZ, RZ, -R66 ;  /* 0x000000ffff42a224 */ /* 0x000fe200078e0a42 */
[C---:B------:R-:W-:Y:S01]  /*4ec0*/  ISETP.GT.U32.AND P2, PT, R2.reuse, R70, PT ;  /* 0x000000460200720c */ /* 0x040fe20003f44070 */
[----:B------:R-:W-:Y:S01]  /*4ed0*/  IMAD.HI.U32 R69, R3, R75, RZ ;  /* 0x0000004b03457227 */ /* 0x000fe200078e00ff */
[----:B------:R-:W-:-:S03]  /*4ee0*/  ISETP.GT.U32.AND P6, PT, R2, R73, PT ;  /* 0x000000490200720c */ /* 0x000fc60003fc4070 */
[--C-:B------:R-:W-:Y:S02]  /*4ef0*/  @!P5 IMAD.IADD R68, R68, 0x1, -R2.reuse ;  /* 0x000000014444d824 */ /* 0x100fe400078e0a02 */
[----:B------:R-:W-:Y:S02]  /*4f00*/  IMAD.MOV R69, RZ, RZ, -R69 ;  /* 0x000000ffff457224 */ /* 0x000fe400078e0a45 */
[----:B------:R-:W-:Y:S01]  /*4f10*/  @!P3 IMAD.MOV R65, RZ, RZ, -R65 ;  /* 0x000000ffff41b224 */ /* 0x000fe200078e0a41 */
[C---:B------:R-:W-:Y:S01]  /*4f20*/  ISETP.GT.U32.AND P5, PT, R2.reuse, R68, PT ;  /* 0x000000440200720c */ /* 0x040fe20003fa4070 */
[--C-:B------:R-:W-:Y:S01]  /*4f30*/  @!P1 IMAD.IADD R71, R71, 0x1, -R2.reuse ;  /* 0x0000000147479824 */ /* 0x100fe200078e0a02 */
[C---:B------:R-:W-:Y:S01]  /*4f40*/  ISETP.GT.U32.AND P1, PT, R2.reuse, R72, PT ;  /* 0x000000480200720c */ /* 0x040fe20003f24070 */
[----:B------:R-:W-:Y:S01]  /*4f50*/  IMAD R75, R2, R69, R75 ;  /* 0x00000045024b7224 */ /* 0x000fe200078e024b */
[----:B------:R-:W-:Y:S01]  /*4f60*/  ISETP.GE.AND P3, PT, R76, RZ, PT ;  /* 0x000000ff4c00720c */ /* 0x000fe20003f66270 */
[----:B------:R-:W-:-:S02]  /*4f70*/  @!P2 IMAD.IADD R70, R70, 0x1, -R2 ;  /* 0x000000014646a824 */ /* 0x000fc400078e0a02 */
[----:B------:R-:W-:Y:S01]  /*4f80*/  @!P6 IMAD.IADD R73, R73, 0x1, -R2 ;  /* 0x000000014949e824 */ /* 0x000fe200078e0a02 */
[C---:B------:R-:W-:Y:S01]  /*4f90*/  ISETP.GT.U32.AND P6, PT, R2.reuse, R75, PT ;  /* 0x0000004b0200720c */ /* 0x040fe20003fc4070 */
[----:B------:R-:W-:Y:S01]  /*4fa0*/  IMAD.HI.U32 R69, R3, R77, RZ ;  /* 0x0000004d03457227 */ /* 0x000fe200078e00ff */
[----:B------:R-:W-:-:S03]  /*4fb0*/  ISETP.GT.U32.AND P2, PT, R2, R70, PT ;  /* 0x000000460200720c */ /* 0x000fc60003f44070 */
[--C-:B------:R-:W-:Y:S01]  /*4fc0*/  @!P5 IMAD.IADD R68, R68, 0x1, -R2.reuse ;  /* 0x000000014444d824 */ /* 0x100fe200078e0a02 */
[----:B------:R-:W-:Y:S01]  /*4fd0*/  ISETP.GE.AND P5, PT, R78, RZ, PT ;  /* 0x000000ff4e00720c */ /* 0x000fe20003fa6270 */
[--C-:B------:R-:W-:Y:S01]  /*4fe0*/  @!P1 IMAD.IADD R72, R72, 0x1, -R2.reuse ;  /* 0x0000000148489824 */ /* 0x100fe200078e0a02 */
[----:B------:R-:W-:Y:S01]  /*4ff0*/  IABS R78, R84 ;  /* 0x00000054004e7213 */ /* 0x000fe20000000000 */
[----:B------:R-:W-:Y:S01]  /*5000*/  IMAD.HI.U32 R76, R3, R80, RZ ;  /* 0x00000050034c7227 */ /* 0x000fe200078e00ff */
[----:B------:R-:W-:Y:S02]  /*5010*/  ISETP.GE.AND P1, PT, R82, RZ, PT ;  /* 0x000000ff5200720c */ /* 0x000fe40003f26270 */
[----:B------:R-:W-:Y:S01]  /*5020*/  LOP3.LUT R82, R242, 0xaa, RZ, 0xfc, !PT ;  /* 0x000000aaf2527812 */ /* 0x000fe200078efcff */
[----:B------:R-:W-:Y:S01]  /*5030*/  @!P6 IMAD.IADD R75, R75, 0x1, -R2 ;  /* 0x000000014b4be824 */ /* 0x000fe200078e0a02 */
[----:B------:R-:W-:Y:S01]  /*5040*/  ISETP.GT.U32.AND P6, PT, R2, R72, PT ;  /* 0x000000480200720c */ /* 0x000fe20003fc4070 */
[----:B------:R-:W-:-:S04]  /*5050*/  IMAD.HI.U32 R74, R3, R78, RZ ;  /* 0x0000004e034a7227 */ /* 0x000fc800078e00ff */
[----:B------:R-:W-:Y:S02]  /*5060*/  IMAD.MOV R69, RZ, RZ, -R69 ;  /* 0x000000ffff457224 */ /* 0x000fe400078e0a45 */
[----:B------:R-:W-:Y:S01]  /*5070*/  @!P2 IMAD.IADD R70, R70, 0x1, -R2 ;  /* 0x000000014646a824 */ /* 0x000fe200078e0a02 */
[----:B------:R-:W-:Y:S01]  /*5080*/  ISETP.GE.AND P2, PT, R79, RZ, PT ;  /* 0x000000ff4f00720c */ /* 0x000fe20003f46270 */
[----:B------:R-:W-:Y:S02]  /*5090*/  IMAD.MOV R79, RZ, RZ, -R74 ;  /* 0x000000ffff4f7224 */ /* 0x000fe400078e0a4a */
[----:B------:R-:W-:Y:S02]  /*50a0*/  IMAD.MOV R81, RZ, RZ, -R76 ;  /* 0x000000ffff517224 */ /* 0x000fe400078e0a4c */
[----:B------:R-:W-:Y:S02]  /*50b0*/  IMAD R74, R2, R69, R77 ;  /* 0x00000045024a7224 */ /* 0x000fe400078e024d */
[----:B------:R-:W-:-:S02]  /*50c0*/  IMAD.MOV.U32 R69, RZ, RZ, R71 ;  /* 0x000000ffff457224 */ /* 0x000fc400078e0047 */
[----:B------:R-:W-:Y:S01]  /*50d0*/  @!P4 IMAD.MOV R68, RZ, RZ, -R68 ;  /* 0x000000ffff44c224 */ /* 0x000fe200078e0a44 */
[C---:B------:R-:W-:Y:S01]  /*50e0*/  ISETP.GT.U32.AND P4, PT, R2.reuse, R75, PT ;  /* 0x0000004b0200720c */ /* 0x040fe20003f84070 */
[C---:B------:R-:W-:Y:S01]  /*50f0*/  IMAD R77, R2.reuse, R79, R78 ;  /* 0x0000004f024d7224 */ /* 0x040fe200078e024e */
[----:B------:R-:W-:Y:S01]  /*5100*/  IABS R79, R82 ;  /* 0x00000052004f7213 */ /* 0x000fe20000000000 */
[C---:B------:R-:W-:Y:S01]  /*5110*/  IMAD R76, R2.reuse, R81, R80 ;  /* 0x00000051024c7224 */ /* 0x040fe200078e0250 */
[----:B------:R-:W-:Y:S01]  /*5120*/  IABS R80, R86 ;  /* 0x0000005600507213 */ /* 0x000fe20000000000 */
[----:B------:R-:W-:Y:S01]  /*5130*/  @!P3 IMAD.MOV R69, RZ, RZ, -R69 ;  /* 0x000000ffff45b224 */ /* 0x000fe200078e0a45 */
[----:B------:R-:W-:Y:S01]  /*5140*/  ISETP.GT.U32.AND P3, PT, R2, R74, PT ;  /* 0x0000004a0200720c */ /* 0x000fe20003f64070 */
[----:B------:R-:W-:Y:S01]  /*5150*/  @!P6 IMAD.IADD R72, R72, 0x1, -R2 ;  /* 0x000000014848e824 */ /* 0x000fe200078e0a02 */
[----:B------:R-:W-:Y:S01]  /*5160*/  ISETP.GT.U32.AND P6, PT, R2, R76, PT ;  /* 0x0000004c0200720c */ /* 0x000fe20003fc4070 */
[----:B------:R-:W-:-:S02]  /*5170*/  IMAD.MOV.U32 R71, RZ, RZ, R73 ;  /* 0x000000ffff477224 */ /* 0x000fc400078e0049 */
[----:B------:R-:W-:-:S04]  /*5180*/  IMAD.HI.U32 R73, R3, R79, RZ ;  /* 0x0000004f03497227 */ /* 0x000fc800078e00ff */
[----:B------:R-:W-:Y:S01]  /*5190*/  @!P0 IMAD.MOV R70, RZ, RZ, -R70 ;  /* 0x000000ffff468224 */ /* 0x000fe200078e0a46 */
[----:B------:R-:W-:Y:S01]  /*51a0*/  ISETP.GT.U32.AND P0, PT, R2, R77, PT ;  /* 0x0000004d0200720c */ /* 0x000fe20003f04070 */
[----:B------:R-:W-:Y:S02]  /*51b0*/  IMAD.MOV R78, RZ, RZ, -R73 ;  /* 0x000000ffff4e7224 */ /* 0x000fe400078e0a49 */
[----:B------:R-:W-:-:S04]  /*51c0*/  IMAD.HI.U32 R73, R3, R80, RZ ;  /* 0x0000005003497227 */ /* 0x000fc800078e00ff */
[--C-:B------:R-:W-:Y:S01]  /*51d0*/  @!P4 IMAD.IADD R75, R75, 0x1, -R2.reuse ;  /* 0x000000014b4bc824 */ /* 0x100fe200078e0a02 */
[----:B------:R-:W-:Y:S01]  /*51e0*/  ISETP.GE.AND P4, PT, R84, RZ, PT ;  /* 0x000000ff5400720c */ /* 0x000fe20003f86270 */
[----:B------:R-:W-:Y:S02]  /*51f0*/  IMAD.MOV R81, RZ, RZ, -R73 ;  /* 0x000000ffff517224 */ /* 0x000fe400078e0a49 */
[--C-:B------:R-:W-:Y:S01]  /*5200*/  @!P3 IMAD.IADD R74, R74, 0x1, -R2.reuse ;  /* 0x000000014a4ab824 */ /* 0x100fe200078e0a02 */
[----:B------:R-:W-:Y:S01]  /*5210*/  ISETP.GE.AND P3, PT, R85, RZ, PT ;  /* 0x000000ff5500720c */ /* 0x000fe20003f66270 */
[----:B------:R-:W-:Y:S01]  /*5220*/  IMAD R79, R2, R78, R79 ;  /* 0x0000004e024f7224 */ /* 0x000fe200078e024f */
[----:B------:R-:W-:Y:S01]  /*5230*/  LOP3.LUT R85, R242, 0xb0, RZ, 0xfc, !PT ;  /* 0x000000b0f2557812 */ /* 0x000fe200078efcff */
[----:B------:R-:W-:Y:S02]  /*5240*/  IMAD.MOV.U32 R73, RZ, RZ, R75 ;  /* 0x000000ffff497224 */ /* 0x000fe400078e004b */
[----:B------:R-:W-:-:S02]  /*5250*/  @!P6 IMAD.IADD R76, R76, 0x1, -R2 ;  /* 0x000000014c4ce824 */ /* 0x000fc400078e0a02 */
[----:B------:R-:W-:Y:S01]  /*5260*/  @!P0 IMAD.IADD R77, R77, 0x1, -R2 ;  /* 0x000000014d4d8824 */ /* 0x000fe200078e0a02 */
[C---:B------:R-:W-:Y:S01]  /*5270*/  ISETP.GT.U32.AND P0, PT, R2.reuse, R74, PT ;  /* 0x0000004a0200720c */ /* 0x040fe20003f04070 */
[----:B------:R-:W-:Y:S01]  /*5280*/  @!P1 IMAD.MOV R73, RZ, RZ, -R73 ;  /* 0x000000ffff499224 */ /* 0x000fe200078e0a49 */
[C---:B------:R-:W-:Y:S01]  /*5290*/  ISETP.GT.U32.AND P1, PT, R2.reuse, R79, PT ;  /* 0x0000004f0200720c */ /* 0x040fe20003f24070 */
[----:B------:R-:W-:Y:S01]  /*52a0*/  @!P2 IMAD.MOV R72, RZ, RZ, -R72 ;  /* 0x000000ffff48a224 */ /* 0x000fe200078e0a48 */
[C---:B------:R-:W-:Y:S01]  /*52b0*/  ISETP.GT.U32.AND P2, PT, R2.reuse, R76, PT ;  /* 0x0000004c0200720c */ /* 0x040fe20003f44070 */
[----:B------:R-:W-:Y:S01]  /*52c0*/  @!P5 IMAD.MOV R71, RZ, RZ, -R71 ;  /* 0x000000ffff47d224 */ /* 0x000fe200078e0a47 */
[----:B------:R-:W-:Y:S01]  /*52d0*/  ISETP.GE.AND P5, PT, R83, RZ, PT ;  /* 0x000000ff5300720c */ /* 0x000fe20003fa6270 */
[C---:B------:R-:W-:Y:S01]  /*52e0*/  IMAD R78, R2.reuse, R81, R80 ;  /* 0x00000051024e7224 */ /* 0x040fe200078e0250 */
[----:B------:R-:W-:Y:S02]  /*52f0*/  ISETP.GT.U32.AND P6, PT, R2, R77, PT ;  /* 0x0000004d0200720c */ /* 0x000fe40003fc4070 */
[----:B------:R-:W-:-:S03]  /*5300*/  LOP3.LUT R83, R242, 0xae, RZ, 0xfc, !PT ;  /* 0x000000aef2537812 */ /* 0x000fc600078efcff */
[--C-:B------:R-:W-:Y:S01]  /*5310*/  @!P0 IMAD.IADD R74, R74, 0x1, -R2.reuse ;  /* 0x000000014a4a8824 */ /* 0x100fe200078e0a02 */
[----:B------:R-:W-:Y:S01]  /*5320*/  IABS R81, R83 ;  /* 0x0000005300517213 */ /* 0x000fe20000000000 */
[--C-:B------:R-:W-:Y:S01]  /*5330*/  @!P1 IMAD.IADD R79, R79, 0x1, -R2.reuse ;  /* 0x000000014f4f9824 */ /* 0x100fe200078e0a02 */
[----:B------:R-:W-:Y:S01]  /*5340*/  ISETP.GE.AND P0, PT, R82, RZ, PT ;  /* 0x000000ff5200720c */ /* 0x000fe20003f06270 */
[----:B------:R-:W-:Y:S01]  /*5350*/  @!P2 IMAD.IADD R76, R76, 0x1, -R2 ;  /* 0x000000014c4ca824 */ /* 0x000fe200078e0a02 */
[----:B------:R-:W-:Y:S01]  /*5360*/  ISETP.GE.AND P2, PT, R86, RZ, PT ;  /* 0x000000ff5600720c */ /* 0x000fe20003f46270 */
[----:B------:R-:W-:Y:S01]  /*5370*/  IMAD.HI.U32 R75, R3, R81, RZ ;  /* 0x00000051034b7227 */ /* 0x000fe200078e00ff */
[----:B------:R-:W-:Y:S02]  /*5380*/  LOP3.LUT R86, R242, 0xb2, RZ, 0xfc, !PT ;  /* 0x000000b2f2567812 */ /* 0x000fe400078efcff */
[----:B------:R-:W-:Y:S01]  /*5390*/  IABS R82, R85 ;  /* 0x0000005500527213 */ /* 0x000fe20000000000 */
[----:B------:R-:W-:Y:S01]  /*53a0*/  @!P5 IMAD.MOV R74, RZ, RZ, -R74 ;  /* 0x000000ffff4ad224 */ /* 0x000fe200078e0a4a */
[C---:B------:R-:W-:Y:S01]  /*53b0*/  ISETP.GT.U32.AND P5, PT, R2.reuse, R79, PT ;  /* 0x0000004f0200720c */ /* 0x040fe20003fa4070 */
[----:B------:R-:W-:Y:S01]  /*53c0*/  @!P6 IMAD.IADD R77, R77, 0x1, -R2 ;  /* 0x000000014d4de824 */ /* 0x000fe200078e0a02 */
[----:B------:R-:W-:Y:S01]  /*53d0*/  ISETP.GT.U32.AND P6, PT, R2, R78, PT ;  /* 0x0000004e0200720c */ /* 0x000fe20003fc4070 */
[----:B------:R-:W-:Y:S01]  /*53e0*/  IMAD.MOV R75, RZ, RZ, -R75 ;  /* 0x000000ffff4b7224 */ /* 0x000fe200078e0a4b */
[----:B------:R-:W-:Y:S01]  /*53f0*/  IABS R84, R86 ;  /* 0x0000005600547213 */ /* 0x000fe20000000000 */
[----:B------:R-:W-:Y:S01]  /*5400*/  IMAD.HI.U32 R80, R3, R82, RZ ;  /* 0x0000005203507227 */ /* 0x000fe200078e00ff */
[----:B------:R-:W-:-:S03]  /*5410*/  ISETP.GE.AND P1, PT, R83, RZ, PT ;  /* 0x000000ff5300720c */ /* 0x000fc60003f26270 */
[----:B------:R-:W-:Y:S02]  /*5420*/  IMAD R81, R2, R75, R81 ;  /* 0x0000004b02517224 */ /* 0x000fe400078e0251 */
[----:B------:R-:W-:Y:S02]  /*5430*/  IMAD.MOV.U32 R75, RZ, RZ, R77 ;  /* 0x000000ffff4b7224 */ /* 0x000fe400078e004d */
[----:B------:R-:W-:-:S04]  /*5440*/  IMAD.HI.U32 R77, R3, R84, RZ ;  /* 0x00000054034d7227 */ /* 0x000fc800078e00ff */
[----:B------:R-:W-:Y:S02]  /*5450*/  IMAD.MOV R83, RZ, RZ, -R80 ;  /* 0x000000ffff537224 */ /* 0x000fe400078e0a50 */
[----:B------:R-:W-:Y:S01]  /*5460*/  @!P4 IMAD.MOV R75, RZ, RZ, -R75 ;  /* 0x000000ffff4bc224 */ /* 0x000fe200078e0a4b */
[C---:B------:R-:W-:Y:S01]  /*5470*/  ISETP.GT.U32.AND P4, PT, R2.reuse, R81, PT ;  /* 0x000000510200720c */ /* 0x040fe20003f84070 */
[----:B------:R-:W-:Y:S02]  /*5480*/  IMAD.MOV R77, RZ, RZ, -R77 ;  /* 0x000000ffff4d7224 */ /* 0x000fe400078e0a4d */
[----:B------:R-:W-:Y:S02]  /*5490*/  @!P5 IMAD.IADD R79, R79, 0x1, -R2 ;  /* 0x000000014f4fd824 */ /* 0x000fe400078e0a02 */
[----:B------:R-:W-:Y:S01]  /*54a0*/  IMAD R80, R2, R83, R82 ;  /* 0x0000005302507224 */ /* 0x000fe200078e0252 */
[----:B------:R-:W-:Y:S01]  /*54b0*/  LOP3.LUT R82, R242, 0xb4, RZ, 0xfc, !PT ;  /* 0x000000b4f2527812 */ /* 0x000fe200078efcff */
[----:B------:R-:W-:-:S02]  /*54c0*/  @!P6 IMAD.IADD R78, R78, 0x1, -R2 ;  /* 0x000000014e4ee824 */ /* 0x000fc400078e0a02 */
[C---:B------:R-:W-:Y:S01]  /*54d0*/  IMAD R83, R2.reuse, R77, R84 ;  /* 0x0000004d02537224 */ /* 0x040fe200078e0254 */
[C---:B------:R-:W-:Y:S01]  /*54e0*/  ISETP.GT.U32.AND P5, PT, R2.reuse, R80, PT ;  /* 0x000000500200720c */ /* 0x040fe20003fa4070 */
[----:B------:R-:W-:Y:S01]  /*54f0*/  IMAD.MOV.U32 R77, RZ, RZ, R79 ;  /* 0x000000ffff4d7224 */ /* 0x000fe200078e004f */
[C---:B------:R-:W-:Y:S01]  /*5500*/  ISETP.GT.U32.AND P6, PT, R2.reuse, R78, PT ;  /* 0x0000004e0200720c */ /* 0x040fe20003fc4070 */
[----:B------:R-:W-:Y:S02]  /*5510*/  @!P4 IMAD.IADD R81, R81, 0x1, -R2 ;  /* 0x000000015151c824 */ /* 0x000fe400078e0a02 */
[----:B------:R-:W-:Y:S01]  /*5520*/  @!P0 IMAD.MOV R77, RZ, RZ, -R77 ;  /* 0x000000ffff4d8224 */ /* 0x000fe200078e0a4d */
[C---:B------:R-:W-:Y:S01]  /*5530*/  ISETP.GT.U32.AND P0, PT, R2.reuse, R83, PT ;  /* 0x000000530200720c */ /* 0x040fe20003f04070 */
[----:B------:R-:W-:Y:S01]  /*5540*/  @!P3 IMAD.MOV R76, RZ, RZ, -R76 ;  /* 0x000000ffff4cb224 */ /* 0x000fe200078e0a4c */
[----:B------:R-:W-:Y:S01]  /*5550*/  ISETP.GT.U32.AND P4, PT, R2, R81, PT ;  /* 0x000000510200720c */ /* 0x000fe20003f84070 */
[----:B------:R-:W-:Y:S01]  /*5560*/  IMAD.HI.U32 R84, R3, R88, RZ ;  /* 0x0000005803547227 */ /* 0x000fe200078e00ff */
[----:B------:R-:W-:-:S02]  /*5570*/  ISETP.GE.AND P3, PT, R85, RZ, PT ;  /* 0x000000ff5500720c */ /* 0x000fc40003f66270 */
[----:B------:R-:W-:Y:S01]  /*5580*/  IABS R85, R82 ;  /* 0x0000005200557213 */ /* 0x000fe20000000000 */
[--C-:B------:R-:W-:Y:S02]  /*5590*/  @!P5 IMAD.IADD R80, R80, 0x1, -R2.reuse ;  /* 0x000000015050d824 */ /* 0x100fe400078e0a02 */
[--C-:B------:R-:W-:Y:S01]  /*55a0*/  @!P6 IMAD.IADD R78, R78, 0x1, -R2.reuse ;  /* 0x000000014e4ee824 */ /* 0x100fe200078e0a02 */
[----:B------:R-:W-:Y:S01]  /*55b0*/  ISETP.GE.AND P6, PT, R86, RZ, PT ;  /* 0x000000ff5600720c */ /* 0x000fe20003fc6270 */
[----:B------:R-:W-:Y:S01]  /*55c0*/  IMAD.HI.U32 R79, R3, R85, RZ ;  /* 0x00000055034f7227 */ /* 0x000fe200078e00ff */
[----:B------:R-:W-:Y:S02]  /*55d0*/  IABS R86, R87 ;  /* 0x0000005700567213 */ /* 0x000fe40000000000 */
[----:B------:R-:W-:Y:S01]  /*55e0*/  ISETP.GT.U32.AND P5, PT, R2, R80, PT ;  /* 0x000000500200720c */ /* 0x000fe20003fa4070 */
[----:B------:R-:W-:Y:S02]  /*55f0*/  @!P0 IMAD.IADD R83, R83, 0x1, -R2 ;  /* 0x0000000153538824 */ /* 0x000fe400078e0a02 */
[----:B------:R-:W-:Y:S01]  /*5600*/  @!P2 IMAD.MOV R78, RZ, RZ, -R78 ;  /* 0x000000ffff4ea224 */ /* 0x000fe200078e0a4e */
[----:B------:R-:W-:Y:S01]  /*5610*/  ISETP.GE.AND P2, PT, R82, RZ, PT ;  /* 0x000000ff5200720c */ /* 0x000fe20003f46270 */
[----:B------:R-:W-:Y:S01]  /*5620*/  IMAD.HI.U32 R82, R3, R86, RZ ;  /* 0x0000005603527227 */ /* 0x000fe200078e00ff */
[----:B------:R-:W-:-:S03]  /*5630*/  ISETP.GT.U32.AND P0, PT, R2, R83, PT ;  /* 0x000000530200720c */ /* 0x000fc60003f04070 */
[----:B------:R-:W-:Y:S01]  /*5640*/  @!P4 IMAD.IADD R81, R81, 0x1, -R2 ;  /* 0x000000015151c824 */ /* 0x000fe200078e0a02 */
[----:B------:R-:W-:Y:S01]  /*5650*/  ISETP.GE.AND P4, PT, R87, RZ, PT ;  /* 0x000000ff5700720c */ /* 0x000fe20003f86270 */
[----:B------:R-:W-:Y:S02]  /*5660*/  IMAD.MOV R79, RZ, RZ, -R79 ;  /* 0x000000ffff4f7224 */ /* 0x000fe400078e0a4f */
[----:B------:R-:W-:Y:S02]  /*5670*/  IMAD.MOV R87, RZ, RZ, -R82 ;  /* 0x000000ffff577224 */ /* 0x000fe400078e0a52 */
[C---:B------:R-:W-:Y:S02]  /*5680*/  IMAD R82, R2.reuse, R79, R85 ;  /* 0x0000004f02527224 */ /* 0x040fe400078e0255 */
[----:B------:R-:W-:Y:S02]  /*5690*/  IMAD R85, R2, R87, R86 ;  /* 0x0000005702557224 */ /* 0x000fe400078e0256 */
[----:B------:R-:W-:-:S02]  /*56a0*/  IMAD.MOV R89, RZ, RZ, -R84 ;  /* 0x000000ffff597224 */ /* 0x000fc400078e0a54 */
[----:B------:R-:W-:Y:S01]  /*56b0*/  IMAD.MOV.U32 R79, RZ, RZ, R81 ;  /* 0x000000ffff4f7224 */ /* 0x000fe200078e0051 */
[----:B------:R-:W-:Y:S01]  /*56c0*/  LOP3.LUT R81, R242, 0xba, RZ, 0xfc, !PT ;  /* 0x000000baf2517812 */ /* 0x000fe200078efcff */
[--C-:B------:R-:W-:Y:S01]  /*56d0*/  @!P0 IMAD.IADD R83, R83, 0x1, -R2.reuse ;  /* 0x0000000153538824 */ /* 0x100fe200078e0a02 */
[----:B------:R-:W-:Y:S01]  /*56e0*/  ISETP.GT.U32.AND P0, PT, R2, R85, PT ;  /* 0x000000550200720c */ /* 0x000fe20003f04070 */
[----:B------:R-:W-:Y:S01]  /*56f0*/  @!P5 IMAD.IADD R80, R80, 0x1, -R2 ;  /* 0x000000015050d824 */ /* 0x000fe200078e0a02 */
[----:B------:R-:W-:Y:S01]  /*5700*/  ISETP.GE.AND P5, PT, R90, RZ, PT ;  /* 0x000000ff5a00720c */ /* 0x000fe20003fa6270 */
[C---:B------:R-:W-:Y:S01]  /*5710*/  IMAD R84, R2.reuse, R89, R88 ;  /* 0x0000005902547224 */ /* 0x040fe200078e0258 */
[----:B------:R-:W-:Y:S01]  /*5720*/  IABS R89, R81 ;  /* 0x0000005100597213 */ /* 0x000fe20000000000 */
[----:B------:R-:W-:Y:S01]  /*5730*/  @!P3 IMAD.MOV R80, RZ, RZ, -R80 ;  /* 0x000000ffff50b224 */ /* 0x000fe200078e0a50 */
[----:B------:R-:W-:Y:S01]  /*5740*/  ISETP.GE.AND P3, PT, R81, RZ, PT ;  /* 0x000000ff5100720c */ /* 0x000fe20003f66270 */
[----:B------:R-:W-:Y:S01]  /*5750*/  @!P1 IMAD.MOV R79, RZ, RZ, -R79 ;  /* 0x000000ffff4f9224 */ /* 0x000fe200078e0a4f */
[----:B------:R-:W-:Y:S01]  /*5760*/  ISETP.GT.U32.AND P1, PT, R2, R82, PT ;  /* 0x000000520200720c */ /* 0x000fe20003f24070 */
[----:B------:R-:W-:-:S04]  /*5770*/  IMAD.HI.U32 R81, R3, R89, RZ ;  /* 0x0000005903517227 */ /* 0x000fc800078e00ff */
[----:B------:R-:W-:Y:S02]  /*5780*/  IMAD.MOV R90, RZ, RZ, -R81 ;  /* 0x000000ffff5a7224 */ /* 0x000fe400078e0a51 */
[----:B------:R-:W-:Y:S02]  /*5790*/  @!P0 IMAD.IADD R85, R85, 0x1, -R2 ;  /* 0x0000000155558824 */ /* 0x000fe400078e0a02 */
[----:B------:R-:W-:Y:S02]  /*57a0*/  IMAD.MOV.U32 R81, RZ, RZ, R83 ;  /* 0x000000ffff517224 */ /* 0x000fe400078e0053 */
[----:B------:R-:W-:Y:S01]  /*57b0*/  IMAD.HI.U32 R86, R3, R91, RZ ;  /* 0x0000005b03567227 */ /* 0x000fe200078e00ff */
[----:B------:R-:W-:-:S03]  /*57c0*/  ISETP.GT.U32.AND P0, PT, R2, R85, PT ;  /* 0x000000550200720c */ /* 0x000fc60003f04070 */
[----:B------:R-:W-:Y:S01]  /*57d0*/  @!P6 IMAD.MOV R81, RZ, RZ, -R81 ;  /* 0x000000ffff51e224 */ /* 0x000fe200078e0a51 */
[----:B------:R-:W-:Y:S01]  /*57e0*/  ISETP.GT.U32.AND P6, PT, R2, R84, PT ;  /* 0x000000540200720c */ /* 0x000fe20003fc4070 */
[----:B------:R-:W-:-:S04]  /*57f0*/  IMAD.HI.U32 R87, R3, R92, RZ ;  /* 0x0000005c03577227 */ /* 0x000fc800078e00ff */
[----:B------:R-:W-:Y:S02]  /*5800*/  IMAD.MOV R86, RZ, RZ, -R86 ;  /* 0x000000ffff567224 */ /* 0x000fe400078e0a56 */
[----:B------:R-:W-:Y:S02]  /*5810*/  IMAD.MOV R83, RZ, RZ, -R87 ;  /* 0x000000ffff537224 */ /* 0x000fe400078e0a57 */
[C---:B------:R-:W-:Y:S02]  /*5820*/  IMAD R87, R2.reuse, R90, R89 ;  /* 0x0000005a02577224 */ /* 0x040fe400078e0259 */
[----:B------:R-:W-:Y:S02]  /*5830*/  IMAD R86, R2, R86, R91 ;  /* 0x0000005602567224 */ /* 0x000fe400078e025b */
[--C-:B------:R-:W-:Y:S02]  /*5840*/  @!P1 IMAD.IADD R82, R82, 0x1, -R2.reuse ;  /* 0x0000000152529824 */ /* 0x100fe400078e0a02 */
[--C-:B------:R-:W-:Y:S01]  /*5850*/  @!P0 IMAD.IADD R85, R85, 0x1, -R2.reuse ;  /* 0x0000000155558824 */ /* 0x100fe200078e0a02 */
[----:B------:R-:W-:Y:S01]  /*5860*/  ISETP.GT.U32.AND P0, PT, R2, R87, PT ;  /* 0x000000570200720c */ /* 0x000fe20003f04070 */
[----:B------:R-:W-:Y:S01]  /*5870*/  @!P6 IMAD.IADD R84, R84, 0x1, -R2 ;  /* 0x000000015454e824 */ /* 0x000fe200078e0a02 */
[C---:B------:R-:W-:Y:S01]  /*5880*/  ISETP.GT.U32.AND P6, PT, R2.reuse, R86, PT ;  /* 0x000000560200720c */ /* 0x040fe20003fc4070 */
[----:B------:R-:W-:Y:S01]  /*5890*/  IMAD.HI.U32 R88, R3, R93, RZ ;  /* 0x0000005d03587227 */ /* 0x000fe200078e00ff */
[----:B------:R-:W-:-:S03]  /*58a0*/  ISETP.GT.U32.AND P1, PT, R2, R82, PT ;  /* 0x000000520200720c */ /* 0x000fc60003f24070 */
[----:B------:R-:W-:Y:S02]  /*58b0*/  IMAD.MOV R88, RZ, RZ, -R88 ;  /* 0x000000ffff587224 */ /* 0x000fe400078e0a58 */
[C---:B------:R-:W-:Y:S01]  /*58c0*/  IMAD R89, R2.reuse, R83, R92 ;  /* 0x0000005302597224 */ /* 0x040fe200078e025c */
[----:B------:R-:W-:Y:S01]  /*58d0*/  IABS R92, R98 ;  /* 0x00000062005c7213 */ /* 0x000fe20000000000 */
[C---:B------:R-:W-:Y:S01]  /*58e0*/  IMAD R88, R2.reuse, R88, R93 ;  /* 0x0000005802587224 */ /* 0x040fe200078e025d */
[----:B------:R-:W-:Y:S01]  /*58f0*/  IABS R93, R99 ;  /* 0x00000063005d7213 */ /* 0x000fe20000000000 */
[--C-:B------:R-:W-:Y:S01]  /*5900*/  @!P0 IMAD.IADD R87, R87, 0x1, -R2.reuse ;  /* 0x0000000157578824 */ /* 0x100fe200078e0a02 */
[----:B------:R-:W-:Y:S01]  /*5910*/  ISETP.GT.U32.AND P0, PT, R2, R84, PT ;  /* 0x000000540200720c */ /* 0x000fe20003f04070 */
[--C-:B------:R-:W-:Y:S02]  /*5920*/  @!P6 IMAD.IADD R86, R86, 0x1, -R2.reuse ;  /* 0x000000015656e824 */ /* 0x100fe400078e0a02 */
[----:B------:R-:W-:Y:S01]  /*5930*/  @!P1 IMAD.IADD R82, R82, 0x1, -R2 ;  /* 0x0000000152529824 */ /* 0x000fe200078e0a02 */
[----:B------:R-:W-:Y:S01]  /*5940*/  ISETP.GE.AND P1, PT, R94, RZ, PT ;  /* 0x000000ff5e00720c */ /* 0x000fe20003f26270 */
[----:B------:R-:W-:Y:S01]  /*5950*/  IMAD.HI.U32 R90, R3, R92, RZ ;  /* 0x0000005c035a7227 */ /* 0x000fe200078e00ff */
[----:B------:R-:W-:-:S02]  /*5960*/  ISETP.GT.U32.AND P6, PT, R2, R86, PT ;  /* 0x000000560200720c */ /* 0x000fc40003fc4070 */
[----:B------:R-:W-:Y:S01]  /*5970*/  IABS R94, R100 ;  /* 0x00000064005e7213 */ /* 0x000fe20000000000 */
[----:B------:R-:W-:-:S04]  /*5980*/  IMAD.HI.U32 R91, R3, R93, RZ ;  /* 0x0000005d035b7227 */ /* 0x000fc800078e00ff */
[----:B------:R-:W-:Y:S01]  /*5990*/  @!P2 IMAD.MOV R82, RZ, RZ, -R82 ;  /* 0x000000ffff52a224 */ /* 0x000fe200078e0a52 */
[----:B------:R-:W-:Y:S01]  /*59a0*/  ISETP.GT.U32.AND P2, PT, R2, R87, PT ;  /* 0x000000570200720c */ /* 0x000fe20003f44070 */
[----:B------:R-:W-:Y:S02]  /*59b0*/  IMAD.MOV.U32 R83, RZ, RZ, R85 ;  /* 0x000000ffff537224 */ /* 0x000fe400078e0055 */
[----:B------:R-:W-:Y:S02]  /*59c0*/  IMAD.MOV R85, RZ, RZ, -R90 ;  /* 0x000000ffff557224 */ /* 0x000fe400078e0a5a */
[----:B------:R-:W-:Y:S02]  /*59d0*/  IMAD.MOV R90, RZ, RZ, -R91 ;  /* 0x000000ffff5a7224 */ /* 0x000fe400078e0a5b */
[----:B------:R-:W-:Y:S01]  /*59e0*/  @!P0 IMAD.IADD R84, R84, 0x1, -R2 ;  /* 0x0000000154548824 */ /* 0x000fe200078e0a02 */
[C---:B------:R-:W-:Y:S01]  /*59f0*/  ISETP.GT.U32.AND P0, PT, R2.reuse, R88, PT ;  /* 0x000000580200720c */ /* 0x040fe20003f04070 */
[----:B------:R-:W-:-:S02]  /*5a00*/  IMAD R90, R2, R90, R93 ;  /* 0x0000005a025a7224 */ /* 0x000fc400078e025d */
[----:B------:R-:W-:Y:S01]  /*5a10*/  @!P4 IMAD.MOV R83, RZ, RZ, -R83 ;  /* 0x000000ffff53c224 */ /* 0x000fe200078e0a53 */
[C---:B------:R-:W-:Y:S01]  /*5a20*/  ISETP.GT.U32.AND P4, PT, R2.reuse, R89, PT ;  /* 0x000000590200720c */ /* 0x040fe20003f84070 */
[----:B------:R-:W-:Y:S02]  /*5a30*/  IMAD R91, R2, R85, R92 ;  /* 0x00000055025b7224 */ /* 0x000fe400078e025c */
[--C-:B------:R-:W-:Y:S01]  /*5a40*/  @!P6 IMAD.IADD R86, R86, 0x1, -R2.reuse ;  /* 0x000000015656e824 */ /* 0x100fe200078e0a02 */
[C---:B------:R-:W-:Y:S01]  /*5a50*/  ISETP.GT.U32.AND P6, PT, R2.reuse, R90, PT ;  /* 0x0000005a0200720c */ /* 0x040fe20003fc4070 */
[----:B------:R-:W-:Y:S01]  /*5a60*/  @!P2 IMAD.IADD R87, R87, 0x1, -R2 ;  /* 0x000000015757a824 */ /* 0x000fe200078e0a02 */
[----:B------:R-:W-:Y:S01]  /*5a70*/  ISETP.GT.U32.AND P2, PT, R2, R91, PT ;  /* 0x0000005b0200720c */ /* 0x000fe20003f44070 */
[----:B------:R-:W-:-:S04]  /*5a80*/  IMAD.HI.U32 R85, R3, R94, RZ ;  /* 0x0000005e03557227 */ /* 0x000fc800078e00ff */
[--C-:B------:R-:W-:Y:S01]  /*5a90*/  @!P0 IMAD.IADD R88, R88, 0x1, -R2.reuse ;  /* 0x0000000158588824 */ /* 0x100fe200078e0a02 */
[----:B------:R-:W-:Y:S01]  /*5aa0*/  ISETP.GE.AND P0, PT, R97, RZ, PT ;  /* 0x000000ff6100720c */ /* 0x000fe20003f06270 */
[----:B------:R-:W-:Y:S01]  /*5ab0*/  @!P4 IMAD.IADD R89, R89, 0x1, -R2 ;  /* 0x000000015959c824 */ /* 0x000fe200078e0a02 */
[----:B------:R-:W-:Y:S01]  /*5ac0*/  ISETP.GE.AND P4, PT, R96, RZ, PT ;  /* 0x000000ff6000720c */ /* 0x000fe20003f86270 */
[----:B------:R-:W-:Y:S01]  /*5ad0*/  IMAD.HI.U32 R92, R3, R95, RZ ;  /* 0x0000005f035c7227 */ /* 0x000fe200078e00ff */
[----:B------:R-:W-:-:S03]  /*5ae0*/  IABS R97, R103 ;  /* 0x0000006700617213 */ /* 0x000fc60000000000 */
[--C-:B------:R-:W-:Y:S01]  /*5af0*/  @!P6 IMAD.IADD R90, R90, 0x1, -R2.reuse ;  /* 0x000000015a5ae824 */ /* 0x100fe200078e0a02 */
[C---:B------:R-:W-:Y:S01]  /*5b00*/  ISETP.GT.U32.AND P6, PT, R2.reuse, R88, PT ;  /* 0x000000580200720c */ /* 0x040fe20003fc4070 */
[----:B------:R-:W-:Y:S01]  /*5b10*/  @!P2 IMAD.IADD R91, R91, 0x1, -R2 ;  /* 0x000000015b5ba824 */ /* 0x000fe200078e0a02 */
[C---:B------:R-:W-:Y:S01]  /*5b20*/  ISETP.GT.U32.AND P2, PT, R2.reuse, R89, PT ;  /* 0x000000590200720c */ /* 0x040fe20003f44070 */
[----:B------:R-:W-:Y:S02]  /*5b30*/  IMAD.MOV R85, RZ, RZ, -R85 ;  /* 0x000000ffff557224 */ /* 0x000fe400078e0a55 */
[----:B------:R-:W-:Y:S02]  /*5b40*/  IMAD.MOV R92, RZ, RZ, -R92 ;  /* 0x000000ffff5c7224 */ /* 0x000fe400078e0a5c */
[----:B------:R-:W-:Y:S01]  /*5b50*/  @!P5 IMAD.MOV R84, RZ, RZ, -R84 ;  /* 0x000000ffff54d224 */ /* 0x000fe200078e0a54 */
[C---:B------:R-:W-:Y:S01]  /*5b60*/  ISETP.GT.U32.AND P5, PT, R2.reuse, R91, PT ;  /* 0x0000005b0200720c */ /* 0x040fe20003fa4070 */
[----:B------:R-:W-:-:S02]  /*5b70*/  IMAD R93, R2, R85, R94 ;  /* 0x00000055025d7224 */ /* 0x000fc400078e025e */
[C---:B------:R-:W-:Y:S01]  /*5b80*/  IMAD R92, R2.reuse, R92, R95 ;  /* 0x0000005c025c7224 */ /* 0x040fe200078e025f */
[----:B------:R-:W-:Y:S01]  /*5b90*/  IABS R95, R102 ;  /* 0x00000066005f7213 */ /* 0x000fe20000000000 */
[----:B------:R-:W-:Y:S02]  /*5ba0*/  IMAD.MOV.U32 R85, RZ, RZ, R87 ;  /* 0x000000ffff557224 */ /* 0x000fe400078e0057 */
[----:B------:R-:W-:Y:S01]  /*5bb0*/  @!P1 IMAD.MOV R86, RZ, RZ, -R86 ;  /* 0x000000ffff569224 */ /* 0x000fe200078e0a56 */
[----:B------:R-:W-:Y:S01]  /*5bc0*/  ISETP.GT.U32.AND P1, PT, R2, R93, PT ;  /* 0x0000005d0200720c */ /* 0x000fe20003f24070 */
[--C-:B------:R-:W-:Y:S01]  /*5bd0*/  @!P6 IMAD.IADD R88, R88, 0x1, -R2.reuse ;  /* 0x000000015858e824 */ /* 0x100fe200078e0a02 */
[C---:B------:R-:W-:Y:S01]  /*5be0*/  ISETP.GT.U32.AND P6, PT, R2.reuse, R92, PT ;  /* 0x0000005c0200720c */ /* 0x040fe20003fc4070 */
[----:B------:R-:W-:Y:S01]  /*5bf0*/  @!P3 IMAD.MOV R85, RZ, RZ, -R85 ;  /* 0x000000ffff55b224 */ /* 0x000fe200078e0a55 */
[----:B------:R-:W-:Y:S01]  /*5c00*/  ISETP.GT.U32.AND P3, PT, R2, R90, PT ;  /* 0x0000005a0200720c */ /* 0x000fe20003f64070 */
[----:B------:R-:W-:Y:S01]  /*5c10*/  @!P2 IMAD.IADD R89, R89, 0x1, -R2 ;  /* 0x000000015959a824 */ /* 0x000fe200078e0a02 */
[----:B------:R-:W-:Y:S01]  /*5c20*/  ISETP.GE.AND P2, PT, R98, RZ, PT ;  /* 0x000000ff6200720c */ /* 0x000fe20003f46270 */
[----:B------:R-:W-:-:S04]  /*5c30*/  IMAD.HI.U32 R87, R3, R95, RZ ;  /* 0x0000005f03577227 */ /* 0x000fc800078e00ff */
[----:B------:R-:W-:Y:S01]  /*5c40*/  @!P5 IMAD.IADD R91, R91, 0x1, -R2 ;  /* 0x000000015b5bd824 */ /* 0x000fe200078e0a02 */
[----:B------:R-:W-:Y:S01]  /*5c50*/  ISETP.GE.AND P5, PT, R99, RZ, PT ;  /* 0x000000ff6300720c */ /* 0x000fe20003fa6270 */
[----:B------:R-:W-:-:S04]  /*5c60*/  IMAD.HI.U32 R94, R3, R97, RZ ;  /* 0x00000061035e7227 */ /* 0x000fc800078e00ff */
[----:B------:R-:W-:Y:S02]  /*5c70*/  IMAD.MOV R96, RZ, RZ, -R87 ;  /* 0x000000ffff607224 */ /* 0x000fe400078e0a57 */
[----:B------:R-:W-:Y:S02]  /*5c80*/  IMAD.MOV.U32 R87, RZ, RZ, R89 ;  /* 0x000000ffff577224 */ /* 0x000fe400078e0059 */
[----:B------:R-:W-:Y:S01]  /*5c90*/  @!P1 IMAD.IADD R93, R93, 0x1, -R2 ;  /* 0x000000015d5d9824 */ /* 0x000fe200078e0a02 */
[----:B------:R-:W-:Y:S01]  /*5ca0*/  ISETP.GE.AND P1, PT, R101, RZ, PT ;  /* 0x000000ff6500720c */ /* 0x000fe20003f26270 */
[----:B------:R-:W-:Y:S01]  /*5cb0*/  IMAD.MOV R94, RZ, RZ, -R94 ;  /* 0x000000ffff5e7224 */ /* 0x000fe200078e0a5e */
[----:B------:R-:W-:Y:S01]  /*5cc0*/  LOP3.LUT R101, R242, 0xd6, RZ, 0xfc, !PT ;  /* 0x000000d6f2657812 */ /* 0x000fe200078efcff */
[----:B------:R-:W-:Y:S01]  /*5cd0*/  IMAD R95, R2, R96, R95 ;  /* 0x00000060025f7224 */ /* 0x000fe200078e025f */
[C---:B------:R-:W-:Y:S01]  /*5ce0*/  LOP3.LUT R96, R242.reuse, 0xd0, RZ, 0xfc, !PT ;  /* 0x000000d0f2607812 */ /* 0x040fe200078efcff */
[----:B------:R-:W-:Y:S01]  /*5cf0*/  IMAD.MOV.U32 R89, RZ, RZ, R91 ;  /* 0x000000ffff597224 */ /* 0x000fe200078e005b */
[----:B------:R-:W-:Y:S01]  /*5d00*/  LOP3.LUT R91, R242, 0xce, RZ, 0xfc, !PT ;  /* 0x000000cef25b7812 */ /* 0x000fe200078efcff */
[--C-:B------:R-:W-:Y:S01]  /*5d10*/  @!P6 IMAD.IADD R92, R92, 0x1, -R2.reuse ;  /* 0x000000015c5ce824 */ /* 0x100fe200078e0a02 */
[----:B------:R-:W-:Y:S01]  /*5d20*/  IABS R98, R96 ;  /* 0x0000006000627213 */ /* 0x000fe20000000000 */
[----:B------:R-:W-:Y:S01]  /*5d30*/  @!P3 IMAD.IADD R90, R90, 0x1, -R2 ;  /* 0x000000015a5ab824 */ /* 0x000fe200078e0a02 */
[----:B------:R-:W-:Y:S01]  /*5d40*/  ISETP.GE.AND P3, PT, R100, RZ, PT ;  /* 0x000000ff6400720c */ /* 0x000fe20003f66270 */
[----:B------:R-:W-:Y:S01]  /*5d50*/  @!P4 IMAD.MOV R87, RZ, RZ, -R87 ;  /* 0x000000ffff57c224 */ /* 0x000fe200078e0a57 */
[C---:B------:R-:W-:Y:S01]  /*5d60*/  ISETP.GT.U32.AND P4, PT, R2.reuse, R93, PT ;  /* 0x0000005d0200720c */ /* 0x040fe20003f84070 */
[C---:B------:R-:W-:Y:S01]  /*5d70*/  IMAD R94, R2.reuse, R94, R97 ;  /* 0x0000005e025e7224 */ /* 0x040fe200078e0261 */
[----:B------:R-:W-:Y:S01]  /*5d80*/  IABS R97, R91 ;  /* 0x0000005b00617213 */ /* 0x000fe20000000000 */
[----:B------:R-:W-:Y:S01]  /*5d90*/  @!P2 IMAD.MOV R89, RZ, RZ, -R89 ;  /* 0x000000ffff59a224 */ /* 0x000fe200078e0a59 */
[C---:B------:R-:W-:Y:S01]  /*5da0*/  ISETP.GT.U32.AND P2, PT, R2.reuse, R95, PT ;  /* 0x0000005f0200720c */ /* 0x040fe20003f44070 */
[----:B------:R-:W-:Y:S01]  /*5db0*/  @!P0 IMAD.MOV R88, RZ, RZ, -R88 ;  /* 0x000000ffff588224 */ /* 0x000fe200078e0a58 */
[C---:B------:R-:W-:Y:S01]  /*5dc0*/  ISETP.GT.U32.AND P0, PT, R2.reuse, R92, PT ;  /* 0x0000005c0200720c */ /* 0x040fe20003f04070 */
[----:B------:R-:W-:Y:S01]  /*5dd0*/  @!P5 IMAD.MOV R90, RZ, RZ, -R90 ;  /* 0x000000ffff5ad224 */ /* 0x000fe200078e0a5a */
[----:B------:R-:W-:-:S02]  /*5de0*/  ISETP.GT.U32.AND P5, PT, R2, R94, PT ;  /* 0x0000005e0200720c */ /* 0x000fc40003fa4070 */
[----:B------:R-:W-:Y:S02]  /*5df0*/  LOP3.LUT R100, R242, 0xd2, RZ, 0xfc, !PT ;  /* 0x000000d2f2647812 */ /* 0x000fe400078efcff */
[----:B------:R-:W-:Y:S01]  /*5e00*/  ISETP.GE.AND P6, PT, R102, RZ, PT ;  /* 0x000000ff6600720c */ /* 0x000fe20003fc6270 */
[--C-:B------:R-:W-:Y:S01]  /*5e10*/  @!P4 IMAD.IADD R93, R93, 0x1, -R2.reuse ;  /* 0x000000015d5dc824 */ /* 0x100fe200078e0a02 */
[----:B------:R-:W-:Y:S02]  /*5e20*/  ISETP.GE.AND P4, PT, R103, RZ, PT ;  /* 0x000000ff6700720c */ /* 0x000fe40003f86270 */
[----:B------:R-:W-:Y:S01]  /*5e30*/  IABS R103, R107 ;  /* 0x0000006b00677213 */ /* 0x000fe20000000000 */
[--C-:B------:R-:W-:Y:S01]  /*5e40*/  @!P2 IMAD.IADD R95, R95, 0x1, -R2.reuse ;  /* 0x000000015f5fa824 */ /* 0x100fe200078e0a02 */
[----:B------:R-:W-:Y:S01]  /*5e50*/  ISETP.GE.AND P2, PT, R96, RZ, PT ;  /* 0x000000ff6000720c */ /* 0x000fe20003f46270 */
[----:B------:R-:W-:Y:S01]  /*5e60*/  @!P0 IMAD.IADD R92, R92, 0x1, -R2 ;  /* 0x000000015c5c8824 */ /* 0x000fe200078e0a02 */
[----:B------:R-:W-:Y:S01]  /*5e70*/  ISETP.GE.AND P0, PT, R91, RZ, PT ;  /* 0x000000ff5b00720c */ /* 0x000fe20003f06270 */
[----:B------:R-:W-:-:S02]  /*5e80*/  IMAD.MOV.U32 R91, RZ, RZ, R93 ;  /* 0x000000ffff5b7224 */ /* 0x000fc400078e005d */
[----:B------:R-:W-:Y:S01]  /*5e90*/  @!P5 IMAD.IADD R94, R94, 0x1, -R2 ;  /* 0x000000015e5ed824 */ /* 0x000fe200078e0a02 */
[----:B------:R-:W-:Y:S01]  /*5ea0*/  ISETP.GT.U32.AND P5, PT, R2, R95, PT ;  /* 0x0000005f0200720c */ /* 0x000fe20003fa4070 */
[----:B------:R-:W-:-:S04]  /*5eb0*/  IMAD.HI.U32 R93, R3, R97, RZ ;  /* 0x00000061035d7227 */ /* 0x000fc800078e00ff */
[----:B------:R-:W-:Y:S01]  /*5ec0*/  @!P3 IMAD.MOV R91, RZ, RZ, -R91 ;  /* 0x000000ffff5bb224 */ /* 0x000fe200078e0a5b */
[----:B------:R-:W-:Y:S01]  /*5ed0*/  ISETP.GT.U32.AND P3, PT, R2, R94, PT ;  /* 0x0000005e0200720c */ /* 0x000fe20003f64070 */
[----:B------:R-:W-:Y:S02]  /*5ee0*/  IMAD.MOV R93, RZ, RZ, -R93 ;  /* 0x000000ffff5d7224 */ /* 0x000fe400078e0a5d */
[----:B------:R-:W-:-:S04]  /*5ef0*/  IMAD.HI.U32 R96, R3, R98, RZ ;  /* 0x0000006203607227 */ /* 0x000fc800078e00ff */
[----:B------:R-:W-:Y:S01]  /*5f00*/  IMAD R97, R2, R93, R97 ;  /* 0x0000005d02617224 */ /* 0x000fe200078e0261 */
[----:B------:R-:W-:Y:S01]  /*5f10*/  LOP3.LUT R93, R242, 0xd4, RZ, 0xfc, !PT ;  /* 0x000000d4f25d7812 */ /* 0x000fe200078efcff */
[----:B------:R-:W-:Y:S01]  /*5f20*/  @!P1 IMAD.MOV R92, RZ, RZ, -R92 ;  /* 0x000000ffff5c9224 */ /* 0x000fe200078e0a5c */
[----:B------:R-:W-:Y:S01]  /*5f30*/  ISETP.GE.AND P1, PT, R100, RZ, PT ;  /* 0x000000ff6400720c */ /* 0x000fe20003f26270 */
[----:B------:R-:W-:Y:S01]  /*5f40*/  IMAD.MOV R99, RZ, RZ, -R96 ;  /* 0x000000ffff637224 */ /* 0x000fe200078e0a60 */
[----:B------:R-:W-:Y:S01]  /*5f50*/  IABS R100, R100 ;  /* 0x0000006400647213 */ /* 0x000fe20000000000 */
[----:B------:R-:W-:Y:S01]  /*5f60*/  @!P5 IMAD.IADD R95, R95, 0x1, -R2 ;  /* 0x000000015f5fd824 */ /* 0x000fe200078e0a02 */
[C---:B------:R-:W-:Y:S01]  /*5f70*/  ISETP.GT.U32.AND P5, PT, R2.reuse, R97, PT ;  /* 0x000000610200720c */ /* 0x040fe20003fa4070 */
[----:B------:R-:W-:Y:S02]  /*5f80*/  IMAD R96, R2, R99, R98 ;  /* 0x0000006302607224 */ /* 0x000fe400078e0262 */
[----:B------:R-:W-:Y:S01]  /*5f90*/  IMAD.MOV.U32 R99, RZ, RZ, R100 ;  /* 0x000000ffff637224 */ /* 0x000fe200078e0064 */
[----:B------:R-:W-:Y:S01]  /*5fa0*/  IABS R100, R93 ;  /* 0x0000005d00647213 */ /* 0x000fe20000000000 */
[----:B------:R-:W-:Y:S01]  /*5fb0*/  @!P3 IMAD.IADD R94, R94, 0x1, -R2 ;  /* 0x000000015e5eb824 */ /* 0x000fe200078e0a02 */
[----:B------:R-:W-:Y:S01]  /*5fc0*/  ISETP.GE.AND P3, PT, R93, RZ, PT ;  /* 0x000000ff5d00720c */ /* 0x000fe20003f66270 */
[----:B------:R-:W-:-:S02]  /*5fd0*/  IMAD.MOV.U32 R93, RZ, RZ, R95 ;  /* 0x000000ffff5d7224 */ /* 0x000fc400078e005f */
[----:B------:R-:W-:-:S04]  /*5fe0*/  IMAD.HI.U32 R98, R3, R99, RZ ;  /* 0x0000006303627227 */ /* 0x000fc800078e00ff */
[----:B------:R-:W-:Y:S01]  /*5ff0*/  @!P6 IMAD.MOV R93, RZ, RZ, -R93 ;  /* 0x000000ffff5de224 */ /* 0x000fe200078e0a5d */
[----:B------:R-:W-:Y:S01]  /*6000*/  ISETP.GT.U32.AND P6, PT, R2, R96, PT ;  /* 0x000000600200720c */ /* 0x000fe20003fc4070 */
[----:B------:R-:W-:Y:S02]  /*6010*/  @!P5 IMAD.IADD R97, R97, 0x1, -R2 ;  /* 0x000000016161d824 */ /* 0x000fe400078e0a02 */
[----:B------:R-:W-:-:S03]  /*6020*/  IMAD.HI.U32 R95, R3, R100, RZ ;  /* 0x00000064035f7227 */ /* 0x000fc600078e00ff */
[----:B------:R-:W-:Y:S01]  /*6030*/  ISETP.GT.U32.AND P5, PT, R2, R97, PT ;  /* 0x000000610200720c */ /* 0x000fe20003fa4070 */
[----:B------:R-:W-:Y:S01]  /*6040*/  @!P4 IMAD.MOV R94, RZ, RZ, -R94 ;  /* 0x000000ffff5ec224 */ /* 0x000fe200078e0a5e */
[----:B------:R-:W-:Y:S01]  /*6050*/  ISETP.GE.AND P4, PT, R101, RZ, PT ;  /* 0x000000ff6500720c */ /* 0x000fe20003f86270 */
[----:B------:R-:W-:Y:S01]  /*6060*/  IMAD.MOV R98, RZ, RZ, -R98 ;  /* 0x000000ffff627224 */ /* 0x000fe200078e0a62 */
[----:B------:R-:W-:Y:S01]  /*6070*/  IABS R101, R101 ;  /* 0x0000006500657213 */ /* 0x000fe20000000000 */
[----:B------:R-:W-:Y:S02]  /*6080*/  IMAD.MOV R95, RZ, RZ, -R95 ;  /* 0x000000ffff5f7224 */ /* 0x000fe400078e0a5f */
[----:B------:R-:W-:Y:S02]  /*6090*/  @!P6 IMAD.IADD R96, R96, 0x1, -R2 ;  /* 0x000000016060e824 */ /* 0x000fe400078e0a02 */
[C---:B------:R-:W-:Y:S02]  /*60a0*/  IMAD R99, R2.reuse, R98, R99 ;  /* 0x0000006202637224 */ /* 0x040fe400078e0263 */
[C---:B------:R-:W-:Y:S01]  /*60b0*/  IMAD R98, R2.reuse, R95, R100 ;  /* 0x0000005f02627224 */ /* 0x040fe200078e0264 */
[----:B------:R-:W-:Y:S01]  /*60c0*/  ISETP.GT.U32.AND P6, PT, R2, R96, PT ;  /* 0x000000600200720c */ /* 0x000fe20003fc4070 */
[----:B------:R-:W-:-:S04]  /*60d0*/  IMAD.HI.U32 R95, R3, R101, RZ ;  /* 0x00000065035f7227 */ /* 0x000fc800078e00ff */
[----:B------:R-:W-:Y:S01]  /*60e0*/  @!P5 IMAD.IADD R97, R97, 0x1, -R2 ;  /* 0x000000016161d824 */ /* 0x000fe200078e0a02 */
[----:B------:R-:W-:Y:S01]  /*60f0*/  ISETP.GT.U32.AND P5, PT, R2, R99, PT ;  /* 0x000000630200720c */ /* 0x000fe20003fa4070 */
[----:B------:R-:W-:-:S04]  /*6100*/  IMAD.HI.U32 R100, R3, R103, RZ ;  /* 0x0000006703647227 */ /* 0x000fc800078e00ff */
[----:B------:R-:W-:Y:S02]  /*6110*/  IMAD.MOV R102, RZ, RZ, -R95 ;  /* 0x000000ffff667224 */ /* 0x000fe400078e0a5f */
[----:B------:R-:W-:Y:S02]  /*6120*/  IMAD.MOV R100, RZ, RZ, -R100 ;  /* 0x000000ffff647224 */ /* 0x000fe400078e0a64 */
[C---:B------:R-:W-:Y:S01]  /*6130*/  IMAD R101, R2.reuse, R102, R101 ;  /* 0x0000006602657224 */ /* 0x040fe200078e0265 */
[----:B------:R-:W-:Y:S01]  /*6140*/  IABS R102, R109 ;  /* 0x0000006d00667213 */ /* 0x000fe20000000000 */
[----:B------:R-:W-:Y:S02]  /*6150*/  IMAD R100, R2, R100, R103 ;  /* 0x0000006402647224 */ /* 0x000fe400078e0267 */
[--C-:B------:R-:W-:Y:S01]  /*6160*/  @!P6 IMAD.IADD R96, R96, 0x1, -R2.reuse ;  /* 0x000000016060e824 */ /* 0x100fe200078e0a02 */
[C---:B------:R-:W-:Y:S01]  /*6170*/  ISETP.GT.U32.AND P6, PT, R2.reuse, R101, PT ;  /* 0x000000650200720c */ /* 0x040fe20003fc4070 */
[----:B------:R-:W-:Y:S01]  /*6180*/  @!P5 IMAD.IADD R99, R99, 0x1, -R2 ;  /* 0x000000016363d824 */ /* 0x000fe200078e0a02 */
[----:B------:R-:W-:Y:S01]  /*6190*/  ISETP.GT.U32.AND P5, PT, R2, R100, PT ;  /* 0x000000640200720c */ /* 0x000fe20003fa4070 */
[----:B------:R-:W-:-:S02]  /*61a0*/  IMAD.MOV.U32 R95, RZ, RZ, R97 ;  /* 0x000000ffff5f7224 */ /* 0x000fc400078e0061 */
[----:B------:R-:W-:-:S04]  /*61b0*/  IMAD.HI.U32 R97, R3, R104, RZ ;  /* 0x0000006803617227 */ /* 0x000fc800078e00ff */
[----:B------:R-:W-:Y:S01]  /*61c0*/  @!P0 IMAD.MOV R95, RZ, RZ, -R95 ;  /* 0x000000ffff5f8224 */ /* 0x000fe200078e0a5f */
[----:B------:R-:W-:Y:S01]  /*61d0*/  ISETP.GT.U32.AND P0, PT, R2, R98, PT ;  /* 0x000000620200720c */ /* 0x000fe20003f04070 */
[----:B------:R-:W-:Y:S02]  /*61e0*/  IMAD.MOV R97, RZ, RZ, -R97 ;  /* 0x000000ffff617224 */ /* 0x000fe400078e0a61 */
[--C-:B------:R-:W-:Y:S02]  /*61f0*/  @!P6 IMAD.IADD R101, R101, 0x1, -R2.reuse ;  /* 0x000000016565e824 */ /* 0x100fe400078e0a02 */
[----:B------:R-:W-:Y:S02]  /*6200*/  @!P5 IMAD.IADD R100, R100, 0x1, -R2 ;  /* 0x000000016464d824 */ /* 0x000fe400078e0a02 */
[C---:B------:R-:W-:Y:S01]  /*6210*/  IMAD R103, R2.reuse, R97, R104 ;  /* 0x0000006102677224 */ /* 0x040fe200078e0268 */
[----:B------:R-:W-:Y:S01]  /*6220*/  ISETP.GT.U32.AND P5, PT, R2, R101, PT ;  /* 0x000000650200720c */ /* 0x000fe20003fa4070 */
[----:B------:R-:W-:-:S04]  /*6230*/  IMAD.HI.U32 R97, R3, R102, RZ ;  /* 0x0000006603617227 */ /* 0x000fc800078e00ff */
[----:B------:R-:W-:Y:S02]  /*6240*/  IMAD.MOV R97, RZ, RZ, -R97 ;  /* 0x000000ffff617224 */ /* 0x000fe400078e0a61 */
[----:B------:R-:W-:Y:S01]  /*6250*/  @!P0 IMAD.IADD R98, R98, 0x1, -R2 ;  /* 0x0000000162628824 */ /* 0x000fe200078e0a02 */
[C---:B------:R-:W-:Y:S01]  /*6260*/  ISETP.GT.U32.AND P0, PT, R2.reuse, R99, PT ;  /* 0x000000630200720c */ /* 0x040fe20003f04070 */
[C---:B------:R-:W-:Y:S02]  /*6270*/  IMAD R102, R2.reuse, R97, R102 ;  /* 0x0000006102667224 */ /* 0x040fe400078e0266 */
[----:B------:R-:W-:Y:S01]  /*6280*/  @!P2 IMAD.MOV R96, RZ, RZ, -R96 ;  /* 0x000000ffff60a224 */ /* 0x000fe200078e0a60 */
[C---:B------:R-:W-:Y:S01]  /*6290*/  ISETP.GT.U32.AND P2, PT, R2.reuse, R100, PT ;  /* 0x000000640200720c */ /* 0x040fe20003f44070 */
[----:B------:R-:W-:Y:S01]  /*62a0*/  @!P5 IMAD.IADD R101, R101, 0x1, -R2 ;  /* 0x000000016565d824 */ /* 0x000fe200078e0a02 */
[C---:B------:R-:W-:Y:S01]  /*62b0*/  ISETP.GT.U32.AND P5, PT, R2.reuse, R102, PT ;  /* 0x000000660200720c */ /* 0x040fe20003fa4070 */
[----:B------:R-:W-:Y:S01]  /*62c0*/  IMAD.HI.U32 R97, R3, R105, RZ ;  /* 0x0000006903617227 */ /* 0x000fe200078e00ff */
[----:B------:R-:W-:-:S03]  /*62d0*/  ISETP.GT.U32.AND P6, PT, R2, R98, PT ;  /* 0x000000620200720c */ /* 0x000fc60003fc4070 */
[----:B------:R-:W-:Y:S02]  /*62e0*/  IMAD.MOV R97, RZ, RZ, -R97 ;  /* 0x000000ffff617224 */ /* 0x000fe400078e0a61 */
[----:B------:R-:W-:Y:S01]  /*62f0*/  @!P0 IMAD.IADD R99, R99, 0x1, -R2 ;  /* 0x0000000163638824 */ /* 0x000fe200078e0a02 */
[----:B------:R-:W-:Y:S01]  /*6300*/  ISETP.GT.U32.AND P0, PT, R2, R103, PT ;  /* 0x000000670200720c */ /* 0x000fe20003f04070 */
[----:B------:R-:W-:-:S04]  /*6310*/  IMAD.HI.U32 R104, R3, R106, RZ ;  /* 0x0000006a03687227 */ /* 0x000fc800078e00ff */
[--C-:B------:R-:W-:Y:S01]  /*6320*/  @!P2 IMAD.IADD R100, R100, 0x1, -R2.reuse ;  /* 0x000000016464a824 */ /* 0x100fe200078e0a02 */
[----:B------:R-:W-:Y:S01]  /*6330*/  ISETP.GE.AND P2, PT, R108, RZ, PT ;  /* 0x000000ff6c00720c */ /* 0x000fe20003f46270 */
[--C-:B------:R-:W-:Y:S01]  /*6340*/  @!P5 IMAD.IADD R102, R102, 0x1, -R2.reuse ;  /* 0x000000016666d824 */ /* 0x100fe200078e0a02 */
[----:B------:R-:W-:Y:S01]  /*6350*/  IABS R108, R112 ;  /* 0x00000070006c7213 */ /* 0x000fe20000000000 */
[----:B------:R-:W-:Y:S01]  /*6360*/  @!P6 IMAD.IADD R98, R98, 0x1, -R2 ;  /* 0x000000016262e824 */ /* 0x000fe200078e0a02 */
[----:B------:R-:W-:Y:S01]  /*6370*/  ISETP.GE.AND P6, PT, R107, RZ, PT ;  /* 0x000000ff6b00720c */ /* 0x000fe20003fc6270 */
[C---:B------:R-:W-:Y:S01]  /*6380*/  IMAD R105, R2.reuse, R97, R105 ;  /* 0x0000006102697224 */ /* 0x040fe200078e0269 */
[----:B------:R-:W-:Y:S01]  /*6390*/  ISETP.GT.U32.AND P5, PT, R2, R102, PT ;  /* 0x000000660200720c */ /* 0x000fe20003fa4070 */
[----:B------:R-:W-:Y:S02]  /*63a0*/  IMAD.MOV R107, RZ, RZ, -R104 ;  /* 0x000000ffff6b7224 */ /* 0x000fe400078e0a68 */
[----:B------:R-:W-:-:S02]  /*63b0*/  IMAD.MOV.U32 R97, RZ, RZ, R99 ;  /* 0x000000ffff617224 */ /* 0x000fc400078e0063 */
[----:B------:R-:W-:-:S04]  /*63c0*/  IMAD.HI.U32 R99, R3, R108, RZ ;  /* 0x0000006c03637227 */ /* 0x000fc800078e00ff */
[C---:B------:R-:W-:Y:S01]  /*63d0*/  IMAD R104, R2.reuse, R107, R106 ;  /* 0x0000006b02687224 */ /* 0x040fe200078e026a */
[----:B------:R-:W-:Y:S01]  /*63e0*/  IABS R106, R113 ;  /* 0x00000071006a7213 */ /* 0x000fe20000000000 */
[----:B------:R-:W-:Y:S01]  /*63f0*/  @!P0 IMAD.IADD R103, R103, 0x1, -R2 ;  /* 0x0000000167678824 */ /* 0x000fe200078e0a02 */
[----:B------:R-:W-:Y:S01]  /*6400*/  ISETP.GE.AND P0, PT, R109, RZ, PT ;  /* 0x000000ff6d00720c */ /* 0x000fe20003f06270 */
[----:B------:R-:W-:Y:S02]  /*6410*/  IMAD.MOV R107, RZ, RZ, -R99 ;  /* 0x000000ffff6b7224 */ /* 0x000fe400078e0a63 */
[----:B------:R-:W-:Y:S01]  /*6420*/  @!P1 IMAD.MOV R97, RZ, RZ, -R97 ;  /* 0x000000ffff619224 */ /* 0x000fe200078e0a61 */
[C---:B------:R-:W-:Y:S01]  /*6430*/  ISETP.GT.U32.AND P1, PT, R2.reuse, R103, PT ;  /* 0x000000670200720c */ /* 0x040fe20003f24070 */
[----:B------:R-:W-:Y:S01]  /*6440*/  IMAD R107, R2, R107, R108 ;  /* 0x0000006b026b7224 */ /* 0x000fe200078e026c */
[----:B------:R-:W-:Y:S01]  /*6450*/  IABS R108, R114 ;  /* 0x00000072006c7213 */ /* 0x000fe20000000000 */
[----:B------:R-:W-:-:S02]  /*6460*/  @!P5 IMAD.IADD R102, R102, 0x1, -R2 ;  /* 0x000000016666d824 */ /* 0x000fc400078e0a02 */
[----:B------:R-:W-:Y:S01]  /*6470*/  @!P3 IMAD.MOV R98, RZ, RZ, -R98 ;  /* 0x000000ffff62b224 */ /* 0x000fe200078e0a62 */
[C---:B------:R-:W-:Y:S01]  /*6480*/  ISETP.GT.U32.AND P5, PT, R2.reuse, R107, PT ;  /* 0x0000006b0200720c */ /* 0x040fe20003fa4070 */
[----:B------:R-:W-:Y:S01]  /*6490*/  IMAD.MOV.U32 R99, RZ, RZ, R101 ;  /* 0x000000ffff637224 */ /* 0x000fe200078e0065 */
[C---:B------:R-:W-:Y:S01]  /*64a0*/  ISETP.GT.U32.AND P3, PT, R2.reuse, R105, PT ;  /* 0x000000690200720c */ /* 0x040fe20003f64070 */
[----:B------:R-:W-:Y:S01]  /*64b0*/  @!P6 IMAD.MOV R100, RZ, RZ, -R100 ;  /* 0x000000ffff64e224 */ /* 0x000fe200078e0a64 */
[----:B------:R-:W-:Y:S01]  /*64c0*/  ISETP.GT.U32.AND P6, PT, R2, R104, PT ;  /* 0x000000680200720c */ /* 0x000fe20003fc4070 */
[----:B------:R-:W-:Y:S01]  /*64d0*/  @!P4 IMAD.MOV R99, RZ, RZ, -R99 ;  /* 0x000000ffff63c224 */ /* 0x000fe200078e0a63 */
[----:B------:R-:W-:Y:S01]  /*64e0*/  ISETP.GE.AND P4, PT, R110, RZ, PT ;  /* 0x000000ff6e00720c */ /* 0x000fe20003f86270 */
[----:B------:R-:W-:Y:S01]  /*64f0*/  @!P1 IMAD.IADD R103, R103, 0x1, -R2 ;  /* 0x0000000167679824 */ /* 0x000fe200078e0a02 */
[----:B------:R-:W-:Y:S01]  /*6500*/  IABS R110, R115 ;  /* 0x00000073006e7213 */ /* 0x000fe20000000000 */
[----:B------:R-:W-:Y:S01]  /*6510*/  @!P0 IMAD.MOV R102, RZ, RZ, -R102 ;  /* 0x000000ffff668224 */ /* 0x000fe200078e0a66 */
[----:B------:R-:W-:Y:S01]  /*6520*/  ISETP.GE.AND P1, PT, R111, RZ, PT ;  /* 0x000000ff6f00720c */ /* 0x000fe20003f26270 */
[----:B------:R-:W-:Y:S01]  /*6530*/  IMAD.MOV.U32 R101, RZ, RZ, R103 ;  /* 0x000000ffff657224 */ /* 0x000fe200078e0067 */
[----:B------:R-:W-:Y:S01]  /*6540*/  IABS R111, R116 ;  /* 0x00000074006f7213 */ /* 0x000fe20000000000 */
[----:B------:R-:W-:-:S02]  /*6550*/  @!P5 IMAD.IADD R107, R107, 0x1, -R2 ;  /* 0x000000016b6bd824 */ /* 0x000fc400078e0a02 */
[----:B------:R-:W-:-:S03]  /*6560*/  IMAD.HI.U32 R103, R3, R106, RZ ;  /* 0x0000006a03677227 */ /* 0x000fc600078e00ff */
[----:B------:R-:W-:Y:S01]  /*6570*/  ISETP.GT.U32.AND P5, PT, R2, R107, PT ;  /* 0x0000006b0200720c */ /* 0x000fe20003fa4070 */
[----:B------:R-:W-:Y:S02]  /*6580*/  IMAD.MOV R109, RZ, RZ, -R103 ;  /* 0x000000ffff6d7224 */ /* 0x000fe400078e0a67 */
[----:B------:R-:W-:-:S04]  /*6590*/  IMAD.HI.U32 R103, R3, R108, RZ ;  /* 0x0000006c03677227 */ /* 0x000fc800078e00ff */
[--C-:B------:R-:W-:Y:S01]  /*65a0*/  @!P3 IMAD.IADD R105, R105, 0x1, -R2.reuse ;  /* 0x000000016969b824 */ /* 0x100fe200078e0a02 */
[----:B------:R-:W-:Y:S01]  /*65b0*/  ISETP.GE.AND P3, PT, R112, RZ, PT ;  /* 0x000000ff7000720c */ /* 0x000fe20003f66270 */
[----:B------:R-:W-:Y:S02]  /*65c0*/  IMAD.MOV R103, RZ, RZ, -R103 ;  /* 0x000000ffff677224 */ /* 0x000fe400078e0a67 */
[----:B------:R-:W-:Y:S01]  /*65d0*/  @!P6 IMAD.IADD R104, R104, 0x1, -R2 ;  /* 0x000000016868e824 */ /* 0x000fe200078e0a02 */
[C---:B------:R-:W-:Y:S01]  /*65e0*/  ISETP.GT.U32.AND P6, PT, R2.reuse, R105, PT ;  /* 0x000000690200720c */ /* 0x040fe20003fc4070 */
[C---:B------:R-:W-:Y:S02]  /*65f0*/  IMAD R106, R2.reuse, R109, R106 ;  /* 0x0000006d026a7224 */ /* 0x040fe400078e026a */
[C---:B------:R-:W-:Y:S02]  /*6600*/  IMAD R109, R2.reuse, R103, R108 ;  /* 0x00000067026d7224 */ /* 0x040fe400078e026c */
[----:B------:R-:W-:Y:S01]  /*6610*/  @!P2 IMAD.MOV R101, RZ, RZ, -R101 ;  /* 0x000000ffff65a224 */ /* 0x000fe200078e0a65 */
[C---:B------:R-:W-:Y:S01]  /*6620*/  ISETP.GT.U32.AND P2, PT, R2.reuse, R104, PT ;  /* 0x000000680200720c */ /* 0x040fe20003f44070 */
[----:B------:R-:W-:Y:S01]  /*6630*/  @!P5 IMAD.IADD R107, R107, 0x1, -R2 ;  /* 0x000000016b6bd824 */ /* 0x000fe200078e0a02 */
[----:B------:R-:W-:Y:S01]  /*6640*/  ISETP.GT.U32.AND P5, PT, R2, R109, PT ;  /* 0x0000006d0200720c */ /* 0x000fe20003fa4070 */
[----:B------:R-:W-:-:S04]  /*6650*/  IMAD.HI.U32 R103, R3, R110, RZ ;  /* 0x0000006e03677227 */ /* 0x000fc800078e00ff */
[----:B------:R-:W-:-:S04]  /*6660*/  IMAD.HI.U32 R108, R3, R111, RZ ;  /* 0x0000006f036c7227 */ /* 0x000fc800078e00ff */
[----:B------:R-:W-:Y:S01]  /*6670*/  @!P6 IMAD.IADD R105, R105, 0x1, -R2 ;  /* 0x000000016969e824 */ /* 0x000fe200078e0a02 */
[----:B------:R-:W-:Y:S01]  /*6680*/  ISETP.GT.U32.AND P6, PT, R2, R106, PT ;  /* 0x0000006a0200720c */ /* 0x000fe20003fc4070 */
[----:B------:R-:W-:Y:S02]  /*6690*/  IMAD.MOV R103, RZ, RZ, -R103 ;  /* 0x000000ffff677224 */ /* 0x000fe400078e0a67 */
[----:B------:R-:W-:Y:S02]  /*66a0*/  IMAD.MOV R112, RZ, RZ, -R108 ;  /* 0x000000ffff707224 */ /* 0x000fe400078e0a6c */
[----:B------:R-:W-:Y:S01]  /*66b0*/  @!P2 IMAD.IADD R104, R104, 0x1, -R2 ;  /* 0x000000016868a824 */ /* 0x000fe200078e0a02 */
[----:B------:R-:W-:Y:S01]  /*66c0*/  ISETP.GE.AND P2, PT, R113, RZ, PT ;  /* 0x000000ff7100720c */ /* 0x000fe20003f46270 */
[----:B------:R-:W-:Y:S01]  /*66d0*/  IMAD R108, R2, R103, R110 ;  /* 0x00000067026c7224 */ /* 0x000fe200078e026e */
[----:B------:R-:W-:Y:S01]  /*66e0*/  IABS R113, R117 ;  /* 0x0000007500717213 */ /* 0x000fe20000000000 */
[----:B------:R-:W-:-:S02]  /*66f0*/  @!P5 IMAD.IADD R109, R109, 0x1, -R2 ;  /* 0x000000016d6dd824 */ /* 0x000fc400078e0a02 */
[----:B------:R-:W-:Y:S01]  /*6700*/  IMAD.MOV.U32 R103, RZ, RZ, R105 ;  /* 0x000000ffff677224 */ /* 0x000fe200078e0069 */
[----:B------:R-:W-:Y:S01]  /*6710*/  ISETP.GT.U32.AND P5, PT, R2, R108, PT ;  /* 0x0000006c0200720c */ /* 0x000fe20003fa4070 */
[----:B------:R-:W-:-:S04]  /*6720*/  IMAD.HI.U32 R110, R3, R113, RZ ;  /* 0x00000071036e7227 */ /* 0x000fc800078e00ff */
[----:B------:R-:W-:Y:S01]  /*6730*/  @!P4 IMAD.MOV R103, RZ, RZ, -R103 ;  /* 0x000000ffff67c224 */ /* 0x000fe200078e0a67 */
[----:B------:R-:W-:Y:S01]  /*6740*/  ISETP.GT.U32.AND P4, PT, R2, R109, PT ;  /* 0x0000006d0200720c */ /* 0x000fe20003f84070 */
[----:B------:R-:W-:Y:S01]  /*6750*/  @!P6 IMAD.IADD R106, R106, 0x1, -R2 ;  /* 0x000000016a6ae824 */ /* 0x000fe200078e0a02 */
[----:B------:R-:W-:Y:S01]  /*6760*/  ISETP.GE.AND P6, PT, R114, RZ, PT ;  /* 0x000000ff7200720c */ /* 0x000fe20003fc6270 */
[----:B------:R-:W-:Y:S01]  /*6770*/  IMAD.MOV R110, RZ, RZ, -R110 ;  /* 0x000000ffff6e7224 */ /* 0x000fe200078e0a6e */
[----:B------:R-:W-:Y:S01]  /*6780*/  LOP3.LUT R114, R242, 0xee, RZ, 0xfc, !PT ;  /* 0x000000eef2727812 */ /* 0x000fe200078efcff */
[C---:B------:R-:W-:Y:S01]  /*6790*/  IMAD R111, R2.reuse, R112, R111 ;  /* 0x00000070026f7224 */ /* 0x040fe200078e026f */
[C---:B------:R-:W-:Y:S01]  /*67a0*/  ISETP.GT.U32.AND P0, PT, R2.reuse, R106, PT ;  /* 0x0000006a0200720c */ /* 0x040fe20003f04070 */
[----:B------:R-:W-:Y:S01]  /*67b0*/  IMAD R110, R2, R110, R113 ;  /* 0x0000006e026e7224 */ /* 0x000fe200078e0271 */
[----:B------:R-:W-:Y:S01]  /*67c0*/  IABS R112, R114 ;  /* 0x0000007200707213 */ /* 0x000fe20000000000 */
[----:B------:R-:W-:-:S02]  /*67d0*/  IMAD.MOV.U32 R105, RZ, RZ, R107 ;  /* 0x000000ffff697224 */ /* 0x000fc400078e006b */
[--C-:B------:R-:W-:Y:S01]  /*67e0*/  @!P5 IMAD.IADD R108, R108, 0x1, -R2.reuse ;  /* 0x000000016c6cd824 */ /* 0x100fe200078e0a02 */
[----:B------:R-:W-:Y:S01]  /*67f0*/  ISETP.GE.AND P5, PT, R117, RZ, PT ;  /* 0x000000ff7500720c */ /* 0x000fe20003fa6270 */
[----:B------:R-:W-:Y:S01]  /*6800*/  @!P4 IMAD.IADD R109, R109, 0x1, -R2 ;  /* 0x000000016d6dc824 */ /* 0x000fe200078e0a02 */
[----:B------:R-:W-:Y:S01]  /*6810*/  ISETP.GT.U32.AND P4, PT, R2, R110, PT ;  /* 0x0000006e0200720c */ /* 0x000fe20003f84070 */
[----:B------:R-:W-:Y:S01]  /*6820*/  IMAD.MOV.U32 R113, RZ, RZ, R112 ;  /* 0x000000ffff717224 */ /* 0x000fe200078e0070 */
[----:B------:R-:W-:Y:S01]  /*6830*/  LOP3.LUT R117, R242, 0xf2, RZ, 0xfc, !PT ;  /* 0x000000f2f2757812 */ /* 0x000fe200078efcff */
[----:B------:R-:W-:Y:S01]  /*6840*/  @!P3 IMAD.MOV R105, RZ, RZ, -R105 ;  /* 0x000000ffff69b224 */ /* 0x000fe200078e0a69 */
[----:B------:R-:W-:Y:S01]  /*6850*/  ISETP.GT.U32.AND P3, PT, R2, R111, PT ;  /* 0x0000006f0200720c */ /* 0x000fe20003f64070 */
[----:B------:R-:W-:Y:S01]  /*6860*/  @!P0 IMAD.IADD R106, R106, 0x1, -R2 ;  /* 0x000000016a6a8824 */ /* 0x000fe200078e0a02 */
[----:B------:R-:W-:Y:S01]  /*6870*/  ISETP.GE.AND P0, PT, R116, RZ, PT ;  /* 0x000000ff7400720c */ /* 0x000fe20003f06270 */
[----:B------:R-:W-:Y:S01]  /*6880*/  IMAD.HI.U32 R107, R3, R113, RZ ;  /* 0x00000071036b7227 */ /* 0x000fe200078e00ff */
[----:B------:R-:W-:-:S03]  /*6890*/  LOP3.LUT R116, R242, 0xf0, RZ, 0xfc, !PT ;  /* 0x000000f0f2747812 */ /* 0x000fc600078efcff */
[----:B------:R-:W-:Y:S01]  /*68a0*/  IMAD.MOV R107, RZ, RZ, -R107 ;  /* 0x000000ffff6b7224 */ /* 0x000fe200078e0a6b */
[----:B------:R-:W-:Y:S01]  /*68b0*/  IABS R112, R116 ;  /* 0x0000007400707213 */ /* 0x000fe20000000000 */
[--C-:B------:R-:W-:Y:S02]  /*68c0*/  @!P4 IMAD.IADD R110, R110, 0x1, -R2.reuse ;  /* 0x000000016e6ec824 */ /* 0x100fe400078e0a02 */
[C---:B------:R-:W-:Y:S02]  /*68d0*/  IMAD R113, R2.reuse, R107, R113 ;  /* 0x0000006b02717224 */ /* 0x040fe400078e0271 */
[----:B------:R-:W-:Y:S01]  /*68e0*/  IMAD.MOV.U32 R107, RZ, RZ, R109 ;  /* 0x000000ffff6b7224 */ /* 0x000fe200078e006d */
[C---:B------:R-:W-:Y:S01]  /*68f0*/  ISETP.GT.U32.AND P4, PT, R2.reuse, R110, PT ;  /* 0x0000006e0200720c */ /* 0x040fe20003f84070 */
[----:B------:R-:W-:Y:S01]  /*6900*/  @!P3 IMAD.IADD R111, R111, 0x1, -R2 ;  /* 0x000000016f6fb824 */ /* 0x000fe200078e0a02 */
[----:B------:R-:W-:Y:S01]  /*6910*/  ISETP.GT.U32.AND P3, PT, R2, R108, PT ;  /* 0x0000006c0200720c */ /* 0x000fe20003f64070 */
[----:B------:R-:W-:-:S04]  /*6920*/  IMAD.HI.U32 R109, R3, R112, RZ ;  /* 0x00000070036d7227 */ /* 0x000fc800078e00ff */
[----:B------:R-:W-:Y:S02]  /*6930*/  IMAD.MOV R109, RZ, RZ, -R109 ;  /* 0x000000ffff6d7224 */ /* 0x000fe400078e0a6d */
[----:B------:R-:W-:Y:S01]  /*6940*/  @!P2 IMAD.MOV R106, RZ, RZ, -R106 ;  /* 0x000000ffff6aa224 */ /* 0x000fe200078e0a6a */
[C---:B------:R-:W-:Y:S01]  /*6950*/  ISETP.GT.U32.AND P2, PT, R2.reuse, R111, PT ;  /* 0x0000006f0200720c */ /* 0x040fe20003f44070 */
[----:B------:R-:W-:Y:S02]  /*6960*/  IMAD R112, R2, R109, R112 ;  /* 0x0000006d02707224 */ /* 0x000fe400078e0270 */
[----:B------:R-:W-:Y:S02]  /*6970*/  @!P4 IMAD.IADD R110, R110, 0x1, -R2 ;  /* 0x000000016e6ec824 */ /* 0x000fe400078e0a02 */
[----:B------:R-:W-:Y:S01]  /*6980*/  @!P1 IMAD.MOV R104, RZ, RZ, -R104 ;  /* 0x000000ffff689224 */ /* 0x000fe200078e0a68 */
[----:B------:R-:W-:Y:S01]  /*6990*/  ISETP.GT.U32.AND P4, PT, R2, R112, PT ;  /* 0x000000700200720c */ /* 0x000fe20003f84070 */
[----:B------:R-:W-:Y:S01]  /*69a0*/  @!P3 IMAD.IADD R108, R108, 0x1, -R2 ;  /* 0x000000016c6cb824 */ /* 0x000fe200078e0a02 */
[----:B------:R-:W-:Y:S01]  /*69b0*/  ISETP.GE.AND P1, PT, R115, RZ, PT ;  /* 0x000000ff7300720c */ /* 0x000fe20003f26270 */
[----:B------:R-:W-:Y:S01]  /*69c0*/  @!P6 IMAD.MOV R107, RZ, RZ, -R107 ;  /* 0x000000ffff6be224 */ /* 0x000fe200078e0a6b */
[----:B------:R-:W-:Y:S01]  /*69d0*/  ISETP.GT.U32.AND P3, PT, R2, R113, PT ;  /* 0x000000710200720c */ /* 0x000fe20003f64070 */
[----:B------:R-:W-:Y:S01]  /*69e0*/  @!P5 IMAD.MOV R110, RZ, RZ, -R110 ;  /* 0x000000ffff6ed224 */ /* 0x000fe200078e0a6e */
[----:B------:R-:W-:Y:S01]  /*69f0*/  IABS R115, R117 ;  /* 0x0000007500737213 */ /* 0x000fe20000000000 */
[----:B------:R-:W-:Y:S01]  /*6a00*/  @!P2 IMAD.IADD R111, R111, 0x1, -R2 ;  /* 0x000000016f6fa824 */ /* 0x000fe200078e0a02 */
[----:B------:R-:W-:-:S02]  /*6a10*/  ISETP.GE.AND P2, PT, R116, RZ, PT ;  /* 0x000000ff7400720c */ /* 0x000fc40003f46270 */
[----:B------:R-:W-:Y:S01]  /*6a20*/  IABS R116, R119 ;  /* 0x0000007700747213 */ /* 0x000fe20000000000 */
[----:B------:R-:W-:Y:S01]  /*6a30*/  IMAD.HI.U32 R109, R3, R115, RZ ;  /* 0x00000073036d7227 */ /* 0x000fe200078e00ff */
[----:B------:R-:W-:Y:S02]  /*6a40*/  ISETP.GE.AND P6, PT, R114, RZ, PT ;  /* 0x000000ff7200720c */ /* 0x000fe40003fc6270 */
[----:B------:R-:W-:Y:S01]  /*6a50*/  ISETP.GE.AND P5, PT, R119, RZ, PT ;  /* 0x000000ff7700720c */ /* 0x000fe20003fa6270 */
[----:B------:R-:W-:Y:S01]  /*6a60*/  IMAD.MOV R109, RZ, RZ, -R109 ;  /* 0x000000ffff6d7224 */ /* 0x000fe200078e0a6d */
[----:B------:R-:W-:Y:S01]  /*6a70*/  LOP3.LUT R119, R242, 0xf8, RZ, 0xfc, !PT ;  /* 0x000000f8f2777812 */ /* 0x000fe200078efcff */
[--C-:B------:R-:W-:Y:S02]  /*6a80*/  @!P4 IMAD.IADD R112, R112, 0x1, -R2.reuse ;  /* 0x000000017070c824 */ /* 0x100fe400078e0a02 */
[----:B------:R-:W-:Y:S01]  /*6a90*/  @!P3 IMAD.IADD R113, R113, 0x1, -R2 ;  /* 0x000000017171b824 */ /* 0x000fe200078e0a02 */
[----:B------:R-:W-:Y:S01]  /*6aa0*/  ISETP.GE.AND P3, PT, R117, RZ, PT ;  /* 0x000000ff7500720c */ /* 0x000fe20003f66270 */
[C---:B------:R-:W-:Y:S01]  /*6ab0*/  IMAD R115, R2.reuse, R109, R115 ;  /* 0x0000006d02737224 */ /* 0x040fe200078e0273 */
[----:B------:R-:W-:Y:S01]  /*6ac0*/  ISETP.GT.U32.AND P4, PT, R2, R112, PT ;  /* 0x000000700200720c */ /* 0x000fe20003f84070 */
[----:B------:R-:W-:-:S02]  /*6ad0*/  IMAD.MOV.U32 R109, RZ, RZ, R111 ;  /* 0x000000ffff6d7224 */ /* 0x000fc400078e006f */
[----:B------:R-:W-:Y:S01]  /*6ae0*/  @!P1 IMAD.MOV R108, RZ, RZ, -R108 ;  /* 0x000000ffff6c9224 */ /* 0x000fe200078e0a6c */
[----:B------:R-:W-:Y:S01]  /*6af0*/  ISETP.GT.U32.AND P1, PT, R2, R113, PT ;  /* 0x000000710200720c */ /* 0x000fe20003f24070 */
[----:B------:R-:W-:-:S04]  /*6b00*/  IMAD.HI.U32 R114, R3, R116, RZ ;  /* 0x0000007403727227 */ /* 0x000fc800078e00ff */
[----:B------:R-:W-:Y:S01]  /*6b10*/  @!P0 IMAD.MOV R109, RZ, RZ, -R109 ;  /* 0x000000ffff6d8224 */ /* 0x000fe200078e0a6d */
[----:B------:R-:W-:Y:S01]  /*6b20*/  ISETP.GT.U32.AND P0, PT, R2, R115, PT ;  /* 0x000000730200720c */ /* 0x000fe20003f04070 */
[----:B------:R-:W-:Y:S02]  /*6b30*/  IMAD.MOV R117, RZ, RZ, -R114 ;  /* 0x000000ffff757224 */ /* 0x000fe400078e0a72 */
[----:B------:R-:W-:-:S04]  /*6b40*/  IMAD.HI.U32 R111, R3, R118, RZ ;  /* 0x00000076036f7227 */ /* 0x000fc800078e00ff */
[----:B------:R-:W-:Y:S01]  /*6b50*/  IMAD R114, R2, R117, R116 ;  /* 0x0000007502727224 */ /* 0x000fe200078e0274 */
[----:B------:R-:W-:Y:S01]  /*6b60*/  IABS R116, R119 ;  /* 0x0000007700747213 */ /* 0x000fe20000000000 */
[--C-:B------:R-:W-:Y:S02]  /*6b70*/  @!P4 IMAD.IADD R112, R112, 0x1, -R2.reuse ;  /* 0x000000017070c824 */ /* 0x100fe400078e0a02 */
[----:B------:R-:W-:Y:S01]  /*6b80*/  IMAD.MOV R111, RZ, RZ, -R111 ;  /* 0x000000ffff6f7224 */ /* 0x000fe200078e0a6f */
[----:B------:R-:W-:Y:S01]  /*6b90*/  ISETP.GT.U32.AND P4, PT, R2, R114, PT ;  /* 0x000000720200720c */ /* 0x000fe20003f84070 */
[--C-:B------:R-:W-:Y:S01]  /*6ba0*/  @!P1 IMAD.IADD R113, R113, 0x1, -R2.reuse ;  /* 0x0000000171719824 */ /* 0x100fe200078e0a02 */
[----:B------:R-:W-:Y:S01]  /*6bb0*/  ISETP.GE.AND P1, PT, R120, RZ, PT ;  /* 0x000000ff7800720c */ /* 0x000fe20003f26270 */
[----:B------:R-:W-:Y:S02]  /*6bc0*/  @!P0 IMAD.IADD R115, R115, 0x1, -R2 ;  /* 0x0000000173738824 */ /* 0x000fe400078e0a02 */
[----:B------:R-:W-:Y:S01]  /*6bd0*/  IMAD R117, R2, R111, R118 ;  /* 0x0000006f02757224 */ /* 0x000fe200078e0276 */
[----:B------:R-:W-:Y:S01]  /*6be0*/  LOP3.LUT R118, R242, 0xfa, RZ, 0xfc, !PT ;  /* 0x000000faf2767812 */ /* 0x000fe200078efcff */
[----:B------:R-:W-:Y:S01]  /*6bf0*/  IMAD.MOV.U32 R111, RZ, RZ, R113 ;  /* 0x000000ffff6f7224 */ /* 0x000fe200078e0071 */
[----:B------:R-:W-:Y:S01]  /*6c00*/  ISETP.GT.U32.AND P0, PT, R2, R115, PT ;  /* 0x000000730200720c */ /* 0x000fe20003f04070 */
[----:B------:R-:W-:Y:S01]  /*6c10*/  IMAD.HI.U32 R113, R3, R116, RZ ;  /* 0x0000007403717227 */ /* 0x000fe200078e00ff */
[----:B------:R-:W-:-:S03]  /*6c20*/  IABS R120, R118 ;  /* 0x0000007600787213 */ /* 0x000fc60000000000 */
[----:B------:R-:W-:Y:S01]  /*6c30*/  @!P6 IMAD.MOV R111, RZ, RZ, -R111 ;  /* 0x000000ffff6fe224 */ /* 0x000fe200078e0a6f */
[----:B------:R-:W-:Y:S01]  /*6c40*/  ISETP.GT.U32.AND P6, PT, R2, R117, PT ;  /* 0x000000750200720c */ /* 0x000fe20003fc4070 */
[----:B------:R-:W-:Y:S02]  /*6c50*/  @!P4 IMAD.IADD R114, R114, 0x1, -R2 ;  /* 0x000000017272c824 */ /* 0x000fe400078e0a02 */
[----:B------:R-:W-:Y:S02]  /*6c60*/  IMAD.MOV R113, RZ, RZ, -R113 ;  /* 0x000000ffff717224 */ /* 0x000fe400078e0a71 */
[----:B------:R-:W-:Y:S01]  /*6c70*/  @!P2 IMAD.MOV R112, RZ, RZ, -R112 ;  /* 0x000000ffff70a224 */ /* 0x000fe200078e0a70 */
[----:B------:R-:W-:Y:S01]  /*6c80*/  ISETP.GT.U32.AND P4, PT, R2, R114, PT ;  /* 0x000000720200720c */ /* 0x000fe20003f84070 */
[----:B------:R-:W-:Y:S01]  /*6c90*/  @!P0 IMAD.IADD R115, R115, 0x1, -R2 ;  /* 0x0000000173738824 */ /* 0x000fe200078e0a02 */
[----:B------:R-:W-:Y:S01]  /*6ca0*/  ISETP.GE.AND P0, PT, R118, RZ, PT ;  /* 0x000000ff7600720c */ /* 0x000fe20003f06270 */
[----:B------:R-:W-:Y:S01]  /*6cb0*/  IMAD.HI.U32 R118, R3, R120, RZ ;  /* 0x0000007803767227 */ /* 0x000fe200078e00ff */
[----:B------:R-:W-:-:S03]  /*6cc0*/  ISETP.GE.AND P2, PT, R119, RZ, PT ;  /* 0x000000ff7700720c */ /* 0x000fc60003f46270 */
[----:B------:R-:W-:Y:S02]  /*6cd0*/  @!P6 IMAD.IADD R117, R117, 0x1, -R2 ;  /* 0x000000017575e824 */ /* 0x000fe400078e0a02 */
[C---:B------:R-:W-:Y:S02]  /*6ce0*/  IMAD R116, R2.reuse, R113, R116 ;  /* 0x0000007102747224 */ /* 0x040fe400078e0274 */
[----:B------:R-:W-:Y:S01]  /*6cf0*/  IMAD.HI.U32 R119, R3, R121, RZ ;  /* 0x0000007903777227 */ /* 0x000fe200078e00ff */
[----:B------:R-:W-:-:S03]  /*6d00*/  ISETP.GT.U32.AND P6, PT, R2, R117, PT ;  /* 0x000000750200720c */ /* 0x000fc60003fc4070 */
[----:B------:R-:W-:Y:S02]  /*6d10*/  IMAD.MOV.U32 R113, RZ, RZ, R115 ;  /* 0x000000ffff717224 */ /* 0x000fe400078e0073 */
[----:B------:R-:W-:Y:S02]  /*6d20*/  IMAD.MOV R115, RZ, RZ, -R118 ;  /* 0x000000ffff737224 */ /* 0x000fe400078e0a76 */
[----:B------:R-:W-:Y:S02]  /*6d30*/  IMAD.MOV R118, RZ, RZ, -R119 ;  /* 0x000000ffff767224 */ /* 0x000fe400078e0a77 */
[----:B------:R-:W-:Y:S01]  /*6d40*/  @!P4 IMAD.IADD R114, R114, 0x1, -R2 ;  /* 0x000000017272c824 */ /* 0x000fe200078e0a02 */
[C---:B------:R-:W-:Y:S01]  /*6d50*/  ISETP.GT.U32.AND P4, PT, R2.reuse, R116, PT ;  /* 0x000000740200720c */ /* 0x040fe20003f84070 */
[----:B------:R-:W-:Y:S01]  /*6d60*/  IMAD R119, R2, R115, R120 ;  /* 0x0000007302777224 */ /* 0x000fe200078e0278 */
[----:B------:R-:W-:Y:S01]  /*6d70*/  LOP3.LUT R115, R242, 0xfe, RZ, 0xfc, !PT ;  /* 0x000000fef2737812 */ /* 0x000fe200078efcff */
[----:B------:R-:W-:-:S02]  /*6d80*/  @!P5 IMAD.MOV R114, RZ, RZ, -R114 ;  /* 0x000000ffff72d224 */ /* 0x000fc400078e0a72 */
[----:B------:R-:W-:Y:S01]  /*6d90*/  @!P6 IMAD.IADD R117, R117, 0x1, -R2 ;  /* 0x000000017575e824 */ /* 0x000fe200078e0a02 */
[C---:B------:R-:W-:Y:S01]  /*6da0*/  ISETP.GT.U32.AND P5, PT, R2.reuse, R119, PT ;  /* 0x000000770200720c */ /* 0x040fe20003fa4070 */
[----:B------:R-:W-:Y:S01]  /*6db0*/  IMAD R118, R2, R118, R121 ;  /* 0x0000007602767224 */ /* 0x000fe200078e0279 */
[----:B------:R-:W-:Y:S01]  /*6dc0*/  ISETP.GE.AND P6, PT, R115, RZ, PT ;  /* 0x000000ff7300720c */ /* 0x000fe20003fc6270 */
[----:B------:R-:W-:Y:S01]  /*6dd0*/  @!P3 IMAD.MOV R113, RZ, RZ, -R113 ;  /* 0x000000ffff71b224 */ /* 0x000fe200078e0a71 */
[----:B------:R-:W-:Y:S01]  /*6de0*/  IABS R121, R115 ;  /* 0x0000007300797213 */ /* 0x000fe20000000000 */
[----:B------:R-:W-:Y:S01]  /*6df0*/  IMAD.MOV.U32 R115, RZ, RZ, R117 ;  /* 0x000000ffff737224 */ /* 0x000fe200078e0075 */
[----:B------:R-:W-:Y:S01]  /*6e00*/  ISETP.GE.AND P3, PT, R122, RZ, PT ;  /* 0x000000ff7a00720c */ /* 0x000fe20003f66270 */
[----:B------:R-:W-:-:S04]  /*6e10*/  IMAD.HI.U32 R120, R3, R123, RZ ;  /* 0x0000007b03787227 */ /* 0x000fc800078e00ff */
[----:B------:R-:W-:Y:S01]  /*6e20*/  @!P1 IMAD.MOV R115, RZ, RZ, -R115 ;  /* 0x000000ffff739224 */ /* 0x000fe200078e0a73 */
[----:B------:R-:W-:Y:S01]  /*6e30*/  ISETP.GT.U32.AND P1, PT, R2, R118, PT ;  /* 0x000000760200720c */ /* 0x000fe20003f24070 */
[----:B------:R-:W-:Y:S02]  /*6e40*/  @!P5 IMAD.IADD R119, R119, 0x1, -R2 ;  /* 0x000000017777d824 */ /* 0x000fe400078e0a02 */
[----:B------:R-:W-:-:S03]  /*6e50*/  IMAD.HI.U32 R117, R3, R121, RZ ;  /* 0x0000007903757227 */ /* 0x000fc600078e00ff */
[C---:B------:R-:W-:Y:S01]  /*6e60*/  ISETP.GT.U32.AND P5, PT, R2.reuse, R119, PT ;  /* 0x000000770200720c */ /* 0x040fe20003fa4070 */
[----:B------:R-:W-:Y:S02]  /*6e70*/  IMAD.MOV R122, RZ, RZ, -R117 ;  /* 0x000000ffff7a7224 */ /* 0x000fe400078e0a75 */
[----:B------:R-:W-:Y:S02]  /*6e80*/  IMAD.MOV R120, RZ, RZ, -R120 ;  /* 0x000000ffff787224 */ /* 0x000fe400078e0a78 */
[----:B------:R-:W-:Y:S02]  /*6e90*/  IMAD R121, R2, R122, R121 ;  /* 0x0000007a02797224 */ /* 0x000fe400078e0279 */
[----:B------:R-:W-:Y:S02]  /*6ea0*/  @!P1 IMAD.IADD R118, R118, 0x1, -R2 ;  /* 0x0000000176769824 */ /* 0x000fe400078e0a02 */
[----:B------:R-:W-:-:S03]  /*6eb0*/  IMAD.HI.U32 R122, R3, R125, RZ ;  /* 0x0000007d037a7227 */ /* 0x000fc600078e00ff */
[C---:B------:R-:W-:Y:S01]  /*6ec0*/  ISETP.GT.U32.AND P1, PT, R2.reuse, R118, PT ;  /* 0x000000760200720c */ /* 0x040fe20003f24070 */
[----:B------:R-:W-:Y:S01]  /*6ed0*/  @!P5 IMAD.IADD R119, R119, 0x1, -R2 ;  /* 0x000000017777d824 */ /* 0x000fe200078e0a02 */
[----:B------:R-:W-:Y:S01]  /*6ee0*/  ISETP.GT.U32.AND P5, PT, R2, R121, PT ;  /* 0x000000790200720c */ /* 0x000fe20003fa4070 */
[----:B------:R-:W-:-:S04]  /*6ef0*/  IMAD.HI.U32 R117, R3, R124, RZ ;  /* 0x0000007c03757227 */ /* 0x000fc800078e00ff */
[----:B------:R-:W-:Y:S02]  /*6f00*/  @!P4 IMAD.IADD R116, R116, 0x1, -R2 ;  /* 0x000000017474c824 */ /* 0x000fe400078e0a02 */
[C---:B------:R-:W-:Y:S02]  /*6f10*/  IMAD R120, R2.reuse, R120, R123 ;  /* 0x0000007802787224 */ /* 0x040fe400078e027b */
[----:B------:R-:W-:Y:S01]  /*6f20*/  IMAD.MOV R122, RZ, RZ, -R122 ;  /* 0x000000ffff7a7224 */ /* 0x000fe200078e0a7a */
[C---:B------:R-:W-:Y:S01]  /*6f30*/  ISETP.GT.U32.AND P4, PT, R2.reuse, R116, PT ;  /* 0x000000740200720c */ /* 0x040fe20003f84070 */
[----:B------:R-:W-:Y:S02]  /*6f40*/  IMAD.MOV R123, RZ, RZ, -R117 ;  /* 0x000000ffff7b7224 */ /* 0x000fe400078e0a75 */
[----:B------:R-:W-:Y:S02]  /*6f50*/  IMAD.MOV.U32 R117, RZ, RZ, R119 ;  /* 0x000000ffff757224 */ /* 0x000fe400078e0077 */
[----:B------:R-:W-:-:S02]  /*6f60*/  IMAD R122, R2, R122, R125 ;  /* 0x0000007a027a7224 */ /* 0x000fc400078e027d */
[--C-:B------:R-:W-:Y:S02]  /*6f70*/  @!P5 IMAD.IADD R121, R121, 0x1, -R2.reuse ;  /* 0x000000017979d824 */ /* 0x100fe400078e0a02 */
[----:B------:R-:W-:Y:S02]  /*6f80*/  @!P1 IMAD.IADD R118, R118, 0x1, -R2 ;  /* 0x0000000176769824 */ /* 0x000fe400078e0a02 */
[----:B------:R-:W-:Y:S01]  /*6f90*/  @!P0 IMAD.MOV R117, RZ, RZ, -R117 ;  /* 0x000000ffff758224 */ /* 0x000fe200078e0a75 */
[----:B------:R-:W-:Y:S01]  /*6fa0*/  ISETP.GE.AND P0, PT, R127, RZ, PT ;  /* 0x000000ff7f00720c */ /* 0x000fe20003f06270 */
[----:B------:R-:W-:Y:S01]  /*6fb0*/  @!P3 IMAD.MOV R118, RZ, RZ, -R118 ;  /* 0x000000ffff76b224 */ /* 0x000fe200078e0a76 */
[----:B------:R-:W-:Y:S01]  /*6fc0*/  LOP3.LUT R127, R242, 0x106, RZ, 0xfc, !PT ;  /* 0x00000106f27f7812 */ /* 0x000fe200078efcff */
[C---:B------:R-:W-:Y:S01]  /*6fd0*/  IMAD R123, R2.reuse, R123, R124 ;  /* 0x0000007b027b7224 */ /* 0x040fe200078e027c */
[----:B------:R-:W-:Y:S01]  /*6fe0*/  ISETP.GT.U32.AND P5, PT, R2, R121, PT ;  /* 0x000000790200720c */ /* 0x000fe20003fa4070 */
[----:B------:R-:W-:Y:S01]  /*6ff0*/  @!P4 IMAD.IADD R116, R116, 0x1, -R2 ;  /* 0x000000017474c824 */ /* 0x000fe200078e0a02 */
[----:B------:R-:W-:-:S02]  /*7000*/  ISETP.GT.U32.AND P3, PT, R2, R122, PT ;  /* 0x0000007a0200720c */ /* 0x000fc40003f64070 */
[----:B------:R-:W-:Y:S01]  /*7010*/  IABS R125, R127 ;  /* 0x0000007f007d7213 */ /* 0x000fe20000000000 */
[----:B------:R-:W-:Y:S01]  /*7020*/  @!P2 IMAD.MOV R116, RZ, RZ, -R116 ;  /* 0x000000ffff74a224 */ /* 0x000fe200078e0a74 */
[----:B------:R-:W-:Y:S02]  /*7030*/  ISETP.GT.U32.AND P1, PT, R2, R123, PT ;  /* 0x0000007b0200720c */ /* 0x000fe40003f24070 */
[----:B------:R-:W-:Y:S01]  /*7040*/  ISETP.GE.AND P4, PT, R126, RZ, PT ;  /* 0x000000ff7e00720c */ /* 0x000fe20003f86270 */
[----:B------:R-:W-:Y:S01]  /*7050*/  IMAD.HI.U32 R119, R3, R125, RZ ;  /* 0x0000007d03777227 */ /* 0x000fe200078e00ff */
[----:B------:R-:W-:Y:S02]  /*7060*/  ISETP.GT.U32.AND P2, PT, R2, R120, PT ;  /* 0x000000780200720c */ /* 0x000fe40003f44070 */
[----:B------:R-:W-:Y:S01]  /*7070*/  IABS R126, R130 ;  /* 0x00000082007e7213 */ /* 0x000fe20000000000 */
[----:B------:R-:W-:Y:S02]  /*7080*/  IMAD.MOV R119, RZ, RZ, -R119 ;  /* 0x000000ffff777224 */ /* 0x000fe400078e0a77 */
[--C-:B------:R-:W-:Y:S01]  /*7090*/  @!P5 IMAD.IADD R121, R121, 0x1, -R2.reuse ;  /* 0x000000017979d824 */ /* 0x100fe200078e0a02 */
[----:B------:R-:W-:Y:S01]  /*70a0*/  ISETP.GE.AND P5, PT, R129, RZ, PT ;  /* 0x000000ff8100720c */ /* 0x000fe20003fa6270 */
[----:B------:R-:W-:-:S02]  /*70b0*/  @!P3 IMAD.IADD R122, R122, 0x1, -R2 ;  /* 0x000000017a7ab824 */ /* 0x000fc400078e0a02 */
[C---:B------:R-:W-:Y:S02]  /*70c0*/  IMAD R125, R2.reuse, R119, R125 ;  /* 0x00000077027d7224 */ /* 0x040fe400078e027d */
[----:B------:R-:W-:Y:S01]  /*70d0*/  IMAD.MOV.U32 R119, RZ, RZ, R121 ;  /* 0x000000ffff777224 */ /* 0x000fe200078e0079 */
[----:B------:R-:W-:Y:S01]  /*70e0*/  ISETP.GT.U32.AND P3, PT, R2, R122, PT ;  /* 0x0000007a0200720c */ /* 0x000fe20003f64070 */
[----:B------:R-:W-:-:S04]  /*70f0*/  IMAD.HI.U32 R124, R3, R126, RZ ;  /* 0x0000007e037c7227 */ /* 0x000fc800078e00ff */
[----:B------:R-:W-:Y:S01]  /*7100*/  @!P6 IMAD.MOV R119, RZ, RZ, -R119 ;  /* 0x000000ffff77e224 */ /* 0x000fe200078e0a77 */
[----:B------:R-:W-:Y:S01]  /*7110*/  ISETP.GE.AND P6, PT, R127, RZ, PT ;  /* 0x000000ff7f00720c */ /* 0x000fe20003fc6270 */
[----:B------:R-:W-:Y:S02]  /*7120*/  @!P1 IMAD.IADD R123, R123, 0x1, -R2 ;  /* 0x000000017b7b9824 */ /* 0x000fe400078e0a02 */
[----:B------:R-:W-:Y:S02]  /*7130*/  IMAD.MOV R127, RZ, RZ, -R124 ;  /* 0x000000ffff7f7224 */ /* 0x000fe400078e0a7c */
[----:B------:R-:W-:Y:S01]  /*7140*/  @!P2 IMAD.IADD R120, R120, 0x1, -R2 ;  /* 0x000000017878a824 */ /* 0x000fe200078e0a02 */
[C---:B------:R-:W-:Y:S01]  /*7150*/  ISETP.GT.U32.AND P1, PT, R2.reuse, R123, PT ;  /* 0x0000007b0200720c */ /* 0x040fe20003f24070 */
[----:B------:R-:W-:Y:S01]  /*7160*/  IMAD R124, R2, R127, R126 ;  /* 0x0000007f027c7224 */ /* 0x000fe200078e027e */
[----:B------:R-:W-:Y:S01]  /*7170*/  LOP3.LUT R126, R242, 0x10c, RZ, 0xfc, !PT ;  /* 0x0000010cf27e7812 */ /* 0x000fe200078efcff */
[----:B------:R-:W-:Y:S01]  /*7180*/  @!P3 IMAD.IADD R122, R122, 0x1, -R2 ;  /* 0x000000017a7ab824 */ /* 0x000fe200078e0a02 */
[C---:B------:R-:W-:Y:S01]  /*7190*/  ISETP.GT.U32.AND P2, PT, R2.reuse, R120, PT ;  /* 0x000000780200720c */ /* 0x040fe20003f44070 */
[----:B------:R-:W-:Y:S01]  /*71a0*/  IMAD.HI.U32 R121, R3, R128, RZ ;  /* 0x0000008003797227 */ /* 0x000fe200078e00ff */
[----:B------:R-:W-:-:S03]  /*71b0*/  ISETP.GT.U32.AND P3, PT, R2, R124, PT ;  /* 0x0000007c0200720c */ /* 0x000fc60003f64070 */
[----:B------:R-:W-:Y:S02]  /*71c0*/  IMAD.MOV R121, RZ, RZ, -R121 ;  /* 0x000000ffff797224 */ /* 0x000fe400078e0a79 */
[----:B------:R-:W-:Y:S02]  /*71d0*/  @!P5 IMAD.MOV R122, RZ, RZ, -R122 ;  /* 0x000000ffff7ad224 */ /* 0x000fe400078e0a7a */
[----:B------:R-:W-:Y:S01]  /*71e0*/  @!P1 IMAD.IADD R123, R123, 0x1, -R2 ;  /* 0x000000017b7b9824 */ /* 0x000fe200078e0a02 */
[----:B------:R-:W-:Y:S01]  /*71f0*/  ISETP.GE.AND P1, PT, R131, RZ, PT ;  /* 0x000000ff8300720c */ /* 0x000fe20003f26270 */
[----:B------:R-:W-:Y:S01]  /*7200*/  IMAD R127, R2, R121, R128 ;  /* 0x00000079027f7224 */ /* 0x000fe200078e0280 */
[----:B------:R-:W-:Y:S01]  /*7210*/  IABS R128, R126 ;  /* 0x0000007e00807213 */ /* 0x000fe20000000000 */
[--C-:B------:R-:W-:Y:S01]  /*7220*/  @!P2 IMAD.IADD R120, R120, 0x1, -R2.reuse ;  /* 0x000000017878a824 */ /* 0x100fe200078e0a02 */
[----:B------:R-:W-:Y:S01]  /*7230*/  ISETP.GT.U32.AND P2, PT, R2, R125, PT ;  /* 0x0000007d0200720c */ /* 0x000fe20003f44070 */
[----:B------:R-:W-:Y:S01]  /*7240*/  IMAD.MOV.U32 R121, RZ, RZ, R123 ;  /* 0x000000ffff797224 */ /* 0x000fe200078e007b */
[----:B------:R-:W-:Y:S01]  /*7250*/  LOP3.LUT R123, R242, 0x10e, RZ, 0xfc, !PT ;  /* 0x0000010ef27b7812 */ /* 0x000fe200078efcff */
[----:B------:R-:W-:Y:S01]  /*7260*/  @!P3 IMAD.IADD R124, R124, 0x1, -R2 ;  /* 0x000000017c7cb824 */ /* 0x000fe200078e0a02 */
[----:B------:R-:W-:Y:S01]  /*7270*/  IABS R131, R133 ;  /* 0x0000008500837213 */ /* 0x000fe20000000000 */
[----:B------:R-:W-:Y:S01]  /*7280*/  @!P0 IMAD.MOV R121, RZ, RZ, -R121 ;  /* 0x000000ffff798224 */ /* 0x000fe200078e0a79 */
[----:B------:R-:W-:Y:S01]  /*7290*/  IABS R129, R123 ;  /* 0x0000007b00817213 */ /* 0x000fe20000000000 */
[----:B------:R-:W-:Y:S01]  /*72a0*/  @!P4 IMAD.MOV R120, RZ, RZ, -R120 ;  /* 0x000000ffff78c224 */ /* 0x000fe200078e0a78 */
[----:B------:R-:W-:Y:S01]  /*72b0*/  ISETP.GE.AND P5, PT, R123, RZ, PT ;  /* 0x000000ff7b00720c */ /* 0x000fe20003fa6270 */
[----:B------:R-:W-:Y:S01]  /*72c0*/  IMAD.HI.U32 R123, R3, R128, RZ ;  /* 0x00000080037b7227 */ /* 0x000fe200078e00ff */
[----:B------:R-:W-:-:S02]  /*72d0*/  ISETP.GT.U32.AND P3, PT, R2, R124, PT ;  /* 0x0000007c0200720c */ /* 0x000fc40003f64070 */
[----:B------:R-:W-:Y:S01]  /*72e0*/  ISETP.GE.AND P0, PT, R126, RZ, PT ;  /* 0x000000ff7e00720c */ /* 0x000fe20003f06270 */
[----:B------:R-:W-:Y:S01]  /*72f0*/  IMAD.HI.U32 R126, R3, R129, RZ ;  /* 0x00000081037e7227 */ /* 0x000fe200078e00ff */
[----:B------:R-:W-:-:S03]  /*7300*/  ISETP.GE.AND P4, PT, R130, RZ, PT ;  /* 0x000000ff8200720c */ /* 0x000fc60003f86270 */
[----:B------:R-:W-:Y:S02]  /*7310*/  IMAD.MOV R123, RZ, RZ, -R123 ;  /* 0x000000ffff7b7224 */ /* 0x000fe400078e0a7b */
[----:B------:R-:W-:Y:S02]  /*7320*/  @!P2 IMAD.IADD R125, R125, 0x1, -R2 ;  /* 0x000000017d7da824 */ /* 0x000fe400078e0a02 */
[----:B------:R-:W-:Y:S02]  /*7330*/  IMAD.MOV R130, RZ, RZ, -R126 ;  /* 0x000000ffff827224 */ /* 0x000fe400078e0a7e */
[C---:B------:R-:W-:Y:S01]  /*7340*/  IMAD R126, R2.reuse, R123, R128 ;  /* 0x0000007b027e7224 */ /* 0x040fe200078e0280 */
[----:B------:R-:W-:Y:S01]  /*7350*/  ISETP.GT.U32.AND P2, PT, R2, R125, PT ;  /* 0x0000007d0200720c */ /* 0x000fe20003f44070 */
[----:B------:R-:W-:Y:S02]  /*7360*/  @!P3 IMAD.IADD R124, R124, 0x1, -R2 ;  /* 0x000000017c7cb824 */ /* 0x000fe400078e0a02 */
[C---:B------:R-:W-:Y:S01]  /*7370*/  IMAD R129, R2.reuse, R130, R129 ;  /* 0x0000008202817224 */ /* 0x040fe200078e0281 */
[----:B------:R-:W-:Y:S01]  /*7380*/  ISETP.GT.U32.AND P3, PT, R2, R126, PT ;  /* 0x0000007e0200720c */ /* 0x000fe20003f64070 */
[----:B------:R-:W-:-:S04]  /*7390*/  IMAD.HI.U32 R128, R3, R131, RZ ;  /* 0x0000008303807227 */ /* 0x000fc800078e00ff */
[----:B------:R-:W-:-:S04]  /*73a0*/  IMAD.HI.U32 R130, R3, R132, RZ ;  /* 0x0000008403827227 */ /* 0x000fc800078e00ff */
[----:B------:R-:W-:Y:S01]  /*73b0*/  @!P2 IMAD.IADD R125, R125, 0x1, -R2 ;  /* 0x000000017d7da824 */ /* 0x000fe200078e0a02 */
[----:B------:R-:W-:Y:S01]  /*73c0*/  ISETP.GT.U32.AND P2, PT, R2, R127, PT ;  /* 0x0000007f0200720c */ /* 0x000fe20003f44070 */
[----:B------:R-:W-:Y:S02]  /*73d0*/  IMAD.MOV R128, RZ, RZ, -R128 ;  /* 0x000000ffff807224 */ /* 0x000fe400078e0a80 */
[----:B------:R-:W-:Y:S02]  /*73e0*/  @!P3 IMAD.IADD R126, R126, 0x1, -R2 ;  /* 0x000000017e7eb824 */ /* 0x000fe400078e0a02 */
[----:B------:R-:W-:Y:S02]  /*73f0*/  IMAD.MOV.U32 R123, RZ, RZ, R125 ;  /* 0x000000ffff7b7224 */ /* 0x000fe400078e007d */
[----:B------:R-:W-:Y:S01]  /*7400*/  IMAD.MOV R125, RZ, RZ, -R130 ;  /* 0x000000ffff7d7224 */ /* 0x000fe200078e0a82 */
[C---:B------:R-:W-:Y:S01]  /*7410*/  ISETP.GT.U32.AND P3, PT, R2.reuse, R126, PT ;  /* 0x0000007e0200720c */ /* 0x040fe20003f64070 */
[----:B------:R-:W-:Y:S01]  /*7420*/  @!P6 IMAD.MOV R123, RZ, RZ, -R123 ;  /* 0x000000ffff7be224 */ /* 0x000fe200078e0a7b */
[C---:B------:R-:W-:Y:S01]  /*7430*/  ISETP.GT.U32.AND P6, PT, R2.reuse, R129, PT ;  /* 0x000000810200720c */ /* 0x040fe20003fc4070 */
[C---:B------:R-:W-:Y:S01]  /*7440*/  IMAD R128, R2.reuse, R128, R131 ;  /* 0x0000008002807224 */ /* 0x040fe200078e0283 */
[----:B------:R-:W-:Y:S01]  /*7450*/  IABS R130, R140 ;  /* 0x0000008c00827213 */ /* 0x000fe20000000000 */
[----:B------:R-:W-:-:S02]  /*7460*/  IMAD R131, R2, R125, R132 ;  /* 0x0000007d02837224 */ /* 0x000fc400078e0284 */
[----:B------:R-:W-:Y:S01]  /*7470*/  @!P4 IMAD.MOV R124, RZ, RZ, -R124 ;  /* 0x000000ffff7cc224 */ /* 0x000fe200078e0a7c */
[----:B------:R-:W-:Y:S01]  /*7480*/  ISETP.GE.AND P4, PT, R133, RZ, PT ;  /* 0x000000ff8500720c */ /* 0x000fe20003f86270 */
[----:B------:R-:W-:-:S04]  /*7490*/  IMAD.HI.U32 R125, R3, R130, RZ ;  /* 0x00000082037d7227 */ /* 0x000fc800078e00ff */
[--C-:B------:R-:W-:Y:S01]  /*74a0*/  @!P3 IMAD.IADD R126, R126, 0x1, -R2.reuse ;  /* 0x000000017e7eb824 */ /* 0x100fe200078e0a02 */
[C---:B------:R-:W-:Y:S01]  /*74b0*/  ISETP.GT.U32.AND P3, PT, R2.reuse, R128, PT ;  /* 0x000000800200720c */ /* 0x040fe20003f64070 */
[--C-:B------:R-:W-:Y:S02]  /*74c0*/  @!P6 IMAD.IADD R129, R129, 0x1, -R2.reuse ;  /* 0x000000018181e824 */ /* 0x100fe400078e0a02 */
[----:B------:R-:W-:Y:S02]  /*74d0*/  IMAD.MOV R133, RZ, RZ, -R125 ;  /* 0x000000ffff857224 */ /* 0x000fe400078e0a7d */
[----:B------:R-:W-:Y:S01]  /*74e0*/  @!P2 IMAD.IADD R127, R127, 0x1, -R2 ;  /* 0x000000017f7fa824 */ /* 0x000fe200078e0a02 */
[C---:B------:R-:W-:Y:S01]  /*74f0*/  ISETP.GT.U32.AND P6, PT, R2.reuse, R129, PT ;  /* 0x000000810200720c */ /* 0x040fe20003fc4070 */
[C---:B------:R-:W-:Y:S02]  /*7500*/  IMAD R130, R2.reuse, R133, R130 ;  /* 0x0000008502827224 */ /* 0x040fe400078e0282 */
[----:B------:R-:W-:Y:S01]  /*7510*/  IMAD.HI.U32 R125, R3, R135, RZ ;  /* 0x00000087037d7227 */ /* 0x000fe200078e00ff */
[----:B------:R-:W-:-:S03]  /*7520*/  ISETP.GT.U32.AND P2, PT, R2, R127, PT ;  /* 0x0000007f0200720c */ /* 0x000fc60003f44070 */
[----:B------:R-:W-:Y:S01]  /*7530*/  @!P3 IMAD.IADD R128, R128, 0x1, -R2 ;  /* 0x000000018080b824 */ /* 0x000fe200078e0a02 */
[----:B------:R-:W-:Y:S01]  /*7540*/  ISETP.GT.U32.AND P3, PT, R2, R130, PT ;  /* 0x000000820200720c */ /* 0x000fe20003f64070 */
[----:B------:R-:W-:Y:S02]  /*7550*/  IMAD.MOV R133, RZ, RZ, -R125 ;  /* 0x000000ffff857224 */ /* 0x000fe400078e0a7d */
[----:B------:R-:W-:-:S04]  /*7560*/  IMAD.HI.U32 R125, R3, R139, RZ ;  /* 0x0000008b037d7227 */ /* 0x000fc800078e00ff */
[--C-:B------:R-:W-:Y:S01]  /*7570*/  @!P6 IMAD.IADD R129, R129, 0x1, -R2.reuse ;  /* 0x000000018181e824 */ /* 0x100fe200078e0a02 */
[----:B------:R-:W-:Y:S01]  /*7580*/  ISETP.GT.U32.AND P6, PT, R2, R131, PT ;  /* 0x000000830200720c */ /* 0x000fe20003fc4070 */
[----:B------:R-:W-:Y:S01]  /*7590*/  @!P2 IMAD.IADD R127, R127, 0x1, -R2 ;  /* 0x000000017f7fa824 */ /* 0x000fe200078e0a02 */
[----:B------:R-:W-:Y:S01]  /*75a0*/  ISETP.GE.AND P2, PT, R134, RZ, PT ;  /* 0x000000ff8600720c */ /* 0x000fe20003f46270 */
[----:B------:R-:W-:-:S04]  /*75b0*/  IMAD.HI.U32 R134, R3, R138, RZ ;  /* 0x0000008a03867227 */ /* 0x000fc800078e00ff */
[----:B------:R-:W-:Y:S02]  /*75c0*/  @!P3 IMAD.IADD R130, R130, 0x1, -R2 ;  /* 0x000000018282b824 */ /* 0x000fe400078e0a02 */
[----:B------:R-:W-:Y:S02]  /*75d0*/  IMAD.MOV R125, RZ, RZ, -R125 ;  /* 0x000000ffff7d7224 */ /* 0x000fe400078e0a7d */
[----:B------:R-:W-:-:S04]  /*75e0*/  IMAD.HI.U32 R132, R3, R136, RZ ;  /* 0x0000008803847227 */ /* 0x000fc800078e00ff */
[C---:B------:R-:W-:Y:S02]  /*75f0*/  IMAD R133, R2.reuse, R133, R135 ;  /* 0x0000008502857224 */ /* 0x040fe400078e0287 */
[----:B------:R-:W-:Y:S02]  /*7600*/  IMAD.MOV R135, RZ, RZ, -R134 ;  /* 0x000000ffff877224 */ /* 0x000fe400078e0a86 */
[----:B------:R-:W-:Y:S01]  /*7610*/  @!P0 IMAD.MOV R126, RZ, RZ, -R126 ;  /* 0x000000ffff7e8224 */ /* 0x000fe200078e0a7e */
[C---:B------:R-:W-:Y:S01]  /*7620*/  ISETP.GT.U32.AND P0, PT, R2.reuse, R130, PT ;  /* 0x000000820200720c */ /* 0x040fe20003f04070 */
[----:B------:R-:W-:Y:S02]  /*7630*/  IMAD R134, R2, R125, R139 ;  /* 0x0000007d02867224 */ /* 0x000fe400078e028b */
[----:B------:R-:W-:Y:S02]  /*7640*/  IMAD.MOV R137, RZ, RZ, -R132 ;  /* 0x000000ffff897224 */ /* 0x000fe400078e0a84 */
[----:B------:R-:W-:-:S02]  /*7650*/  IMAD.MOV.U32 R125, RZ, RZ, R127 ;  /* 0x000000ffff7d7224 */ /* 0x000fc400078e007f */
[----:B------:R-:W-:Y:S01]  /*7660*/  @!P6 IMAD.IADD R131, R131, 0x1, -R2 ;  /* 0x000000018383e824 */ /* 0x000fe200078e0a02 */
[C---:B------:R-:W-:Y:S01]  /*7670*/  ISETP.GT.U32.AND P6, PT, R2.reuse, R133, PT ;  /* 0x000000850200720c */ /* 0x040fe20003fc4070 */
[C---:B------:R-:W-:Y:S01]  /*7680*/  IMAD R132, R2.reuse, R137, R136 ;  /* 0x0000008902847224 */ /* 0x040fe200078e0288 */
[----:B------:R-:W-:Y:S01]  /*7690*/  IABS R137, R145 ;  /* 0x0000009100897213 */ /* 0x000fe20000000000 */
[----:B------:R-:W-:Y:S01]  /*76a0*/  @!P1 IMAD.MOV R125, RZ, RZ, -R125 ;  /* 0x000000ffff7d9224 */ /* 0x000fe200078e0a7d */
[C---:B------:R-:W-:Y:S01]  /*76b0*/  ISETP.GT.U32.AND P1, PT, R2.reuse, R128, PT ;  /* 0x000000800200720c */ /* 0x040fe20003f24070 */
[----:B------:R-:W-:Y:S01]  /*76c0*/  IMAD.MOV.U32 R127, RZ, RZ, R129 ;  /* 0x000000ffff7f7224 */ /* 0x000fe200078e0081 */
[----:B------:R-:W-:Y:S01]  /*76d0*/  ISETP.GT.U32.AND P3, PT, R2, R131, PT ;  /* 0x000000830200720c */ /* 0x000fe20003f64070 */
[----:B------:R-:W-:Y:S01]  /*76e0*/  @!P0 IMAD.IADD R130, R130, 0x1, -R2 ;  /* 0x0000000182828824 */ /* 0x000fe200078e0a02 */
[C---:B------:R-:W-:Y:S01]  /*76f0*/  ISETP.GT.U32.AND P0, PT, R2.reuse, R134, PT ;  /* 0x000000860200720c */ /* 0x040fe20003f04070 */
[----:B------:R-:W-:Y:S01]  /*7700*/  @!P5 IMAD.MOV R127, RZ, RZ, -R127 ;  /* 0x000000ffff7fd224 */ /* 0x000fe200078e0a7f */
[C---:B------:R-:W-:Y:S01]  /*7710*/  ISETP.GT.U32.AND P5, PT, R2.reuse, R132, PT ;  /* 0x000000840200720c */ /* 0x040fe20003fa4070 */
[----:B------:R-:W-:Y:S01]  /*7720*/  IMAD R135, R2, R135, R138 ;  /* 0x0000008702877224 */ /* 0x000fe200078e028a */
[----:B------:R-:W-:Y:S01]  /*7730*/  IABS R138, R146 ;  /* 0x00000092008a7213 */ /* 0x000fe20000000000 */
[----:B------:R-:W-:-:S02]  /*7740*/  @!P6 IMAD.IADD R133, R133, 0x1, -R2 ;  /* 0x000000018585e824 */ /* 0x000fc400078e0a02 */
[----:B------:R-:W-:-:S03]  /*7750*/  IMAD.HI.U32 R129, R3, R137, RZ ;  /* 0x0000008903817227 */ /* 0x000fc600078e00ff */
[----:B------:R-:W-:Y:S01]  /*7760*/  ISETP.GT.U32.AND P6, PT, R2, R133, PT ;  /* 0x000000850200720c */ /* 0x000fe20003fc4070 */
[--C-:B------:R-:W-:Y:S01]  /*7770*/  @!P1 IMAD.IADD R128, R128, 0x1, -R2.reuse ;  /* 0x0000000180809824 */ /* 0x100fe200078e0a02 */
[----:B------:R-:W-:Y:S01]  /*7780*/  ISETP.GT.U32.AND P1, PT, R2, R135, PT ;  /* 0x000000870200720c */ /* 0x000fe20003f24070 */
[--C-:B------:R-:W-:Y:S02]  /*7790*/  @!P0 IMAD.IADD R134, R134, 0x1, -R2.reuse ;  /* 0x0000000186868824 */ /* 0x100fe400078e0a02 */
[--C-:B------:R-:W-:Y:S01]  /*77a0*/  @!P5 IMAD.IADD R132, R132, 0x1, -R2.reuse ;  /* 0x000000018484d824 */ /* 0x100fe200078e0a02 */
[----:B------:R-:W-:Y:S01]  /*77b0*/  ISETP.GE.AND P5, PT, R142, RZ, PT ;  /* 0x000000ff8e00720c */ /* 0x000fe20003fa6270 */
[----:B------:R-:W-:Y:S01]  /*77c0*/  IMAD.MOV R129, RZ, RZ, -R129 ;  /* 0x000000ffff817224 */ /* 0x000fe200078e0a81 */
[----:B------:R-:W-:Y:S01]  /*77d0*/  LOP3.LUT R142, R242, 0x124, RZ, 0xfc, !PT ;  /* 0x00000124f28e7812 */ /* 0x000fe200078efcff */
[----:B------:R-:W-:Y:S01]  /*77e0*/  @!P3 IMAD.IADD R131, R131, 0x1, -R2 ;  /* 0x000000018383b824 */ /* 0x000fe200078e0a02 */
[----:B------:R-:W-:Y:S01]  /*77f0*/  ISETP.GT.U32.AND P0, PT, R2, R132, PT ;  /* 0x000000840200720c */ /* 0x000fe20003f04070 */
[----:B------:R-:W-:Y:S01]  /*7800*/  IMAD.HI.U32 R136, R3, R138, RZ ;  /* 0x0000008a03887227 */ /* 0x000fe200078e00ff */
[----:B------:R-:W-:-:S03]  /*7810*/  ISETP.GE.AND P3, PT, R140, RZ, PT ;  /* 0x000000ff8c00720c */ /* 0x000fc60003f66270 */
[C---:B------:R-:W-:Y:S02]  /*7820*/  IMAD R137, R2.reuse, R129, R137 ;  /* 0x0000008102897224 */ /* 0x040fe400078e0289 */
[----:B------:R-:W-:Y:S02]  /*7830*/  IMAD.MOV R139, RZ, RZ, -R136 ;  /* 0x000000ffff8b7224 */ /* 0x000fe400078e0a88 */
[--C-:B------:R-:W-:Y:S01]  /*7840*/  @!P1 IMAD.IADD R135, R135, 0x1, -R2.reuse ;  /* 0x0000000187879824 */ /* 0x100fe200078e0a02 */
[----:B------:R-:W-:Y:S01]  /*7850*/  ISETP.GE.AND P1, PT, R143, RZ, PT ;  /* 0x000000ff8f00720c */ /* 0x000fe20003f26270 */
[----:B------:R-:W-:Y:S02]  /*7860*/  IMAD.MOV.U32 R129, RZ, RZ, R131 ;  /* 0x000000ffff817224 */ /* 0x000fe400078e0083 */
[----:B------:R-:W-:Y:S01]  /*7870*/  @!P6 IMAD.IADD R133, R133, 0x1, -R2 ;  /* 0x000000018585e824 */ /* 0x000fe200078e0a02 */
[----:B------:R-:W-:Y:S01]  /*7880*/  ISETP.GE.AND P6, PT, R141, RZ, PT ;  /* 0x000000ff8d00720c */ /* 0x000fe20003fc6270 */
[----:B------:R-:W-:Y:S01]  /*7890*/  IMAD R136, R2, R139, R138 ;  /* 0x0000008b02887224 */ /* 0x000fe200078e028a */
[----:B------:R-:W-:Y:S01]  /*78a0*/  LOP3.LUT R138, R242, 0x122, RZ, 0xfc, !PT ;  /* 0x00000122f28a7812 */ /* 0x000fe200078efcff */
[----:B------:R-:W-:Y:S01]  /*78b0*/  @!P2 IMAD.MOV R129, RZ, RZ, -R129 ;  /* 0x000000ffff81a224 */ /* 0x000fe200078e0a81 */
[----:B------:R-:W-:Y:S01]  /*78c0*/  ISETP.GT.U32.AND P2, PT, R2, R135, PT ;  /* 0x000000870200720c */ /* 0x000fe20003f44070 */
[----:B------:R-:W-:Y:S01]  /*78d0*/  @!P0 IMAD.IADD R132, R132, 0x1, -R2 ;  /* 0x0000000184848824 */ /* 0x000fe200078e0a02 */
[C---:B------:R-:W-:Y:S01]  /*78e0*/  ISETP.GT.U32.AND P0, PT, R2.reuse, R136, PT ;  /* 0x000000880200720c */ /* 0x040fe20003f04070 */
[----:B------:R-:W-:Y:S01]  /*78f0*/  @!P4 IMAD.MOV R128, RZ, RZ, -R128 ;  /* 0x000000ffff80c224 */ /* 0x000fe200078e0a80 */
[C---:B------:R-:W-:Y:S01]  /*7900*/  ISETP.GT.U32.AND P4, PT, R2.reuse, R134, PT ;  /* 0x000000860200720c */ /* 0x040fe20003f84070 */
[----:B------:R-:W-:Y:S01]  /*7910*/  IMAD.MOV.U32 R131, RZ, RZ, R133 ;  /* 0x000000ffff837224 */ /* 0x000fe200078e0085 */
[----:B------:R-:W-:Y:S01]  /*7920*/  IABS R139, R138 ;  /* 0x0000008a008b7213 */ /* 0x000fe20000000000 */
[----:B------:R-:W-:Y:S01]  /*7930*/  @!P3 IMAD.MOV R130, RZ, RZ, -R130 ;  /* 0x000000ffff82b224 */ /* 0x000fe200078e0a82 */
[----:B------:R-:W-:Y:S01]  /*7940*/  ISETP.GT.U32.AND P3, PT, R2, R137, PT ;  /* 0x000000890200720c */ /* 0x000fe20003f64070 */
[----:B------:R-:W-:Y:S01]  /*7950*/  @!P6 IMAD.MOV R131, RZ, RZ, -R131 ;  /* 0x000000ffff83e224 */ /* 0x000fe200078e0a83 */
[----:B------:R-:W-:Y:S01]  /*7960*/  ISETP.GE.AND P6, PT, R144, RZ, PT ;  /* 0x000000ff9000720c */ /* 0x000fe20003fc6270 */
[----:B------:R-:W-:Y:S01]  /*7970*/  IMAD.HI.U32 R133, R3, R139, RZ ;  /* 0x0000008b03857227 */ /* 0x000fe200078e00ff */
[----:B------:R-:W-:-:S03]  /*7980*/  IABS R141, R142 ;  /* 0x0000008e008d7213 */ /* 0x000fc60000000000 */
[--C-:B------:R-:W-:Y:S01]  /*7990*/  @!P2 IMAD.IADD R135, R135, 0x1, -R2.reuse ;  /* 0x000000018787a824 */ /* 0x100fe200078e0a02 */
[----:B------:R-:W-:Y:S01]  /*79a0*/  ISETP.GE.AND P2, PT, R145, RZ, PT ;  /* 0x000000ff9100720c */ /* 0x000fe20003f46270 */
[----:B------:R-:W-:Y:S01]  /*79b0*/  IMAD.MOV R140, RZ, RZ, -R133 ;  /* 0x000000ffff8c7224 */ /* 0x000fe200078e0a85 */
[----:B------:R-:W-:Y:S01]  /*79c0*/  LOP3.LUT R145, R242, 0x12a, RZ, 0xfc, !PT ;  /* 0x0000012af2917812 */ /* 0x000fe200078efcff */
[--C-:B------:R-:W-:Y:S02]  /*79d0*/  @!P0 IMAD.IADD R136, R136, 0x1, -R2.reuse ;  /* 0x0000000188888824 */ /* 0x100fe400078e0a02 */
[----:B------:R-:W-:Y:S01]  /*79e0*/  IMAD.MOV.U32 R133, RZ, RZ, R135 ;  /* 0x000000ffff857224 */ /* 0x000fe200078e0087 */
[----:B------:R-:W-:Y:S01]  /*79f0*/  LOP3.LUT R135, R242, 0x126, RZ, 0xfc, !PT ;  /* 0x00000126f2877812 */ /* 0x000fe200078efcff */
[--C-:B------:R-:W-:Y:S01]  /*7a00*/  @!P4 IMAD.IADD R134, R134, 0x1, -R2.reuse ;  /* 0x000000018686c824 */ /* 0x100fe200078e0a02 */
[----:B------:R-:W-:Y:S01]  /*7a10*/  IABS R144, R145 ;  /* 0x0000009100907213 */ /* 0x000fe20000000000 */
[----:B------:R-:W-:Y:S01]  /*7a20*/  IMAD R139, R2, R140, R139 ;  /* 0x0000008c028b7224 */ /* 0x000fe200078e028b */
[----:B------:R-:W-:Y:S01]  /*7a30*/  LOP3.LUT R140, R242, 0x128, RZ, 0xfc, !PT ;  /* 0x00000128f28c7812 */ /* 0x000fe200078efcff */
[----:B------:R-:W-:Y:S01]  /*7a40*/  @!P3 IMAD.IADD R137, R137, 0x1, -R2 ;  /* 0x000000018989b824 */ /* 0x000fe200078e0a02 */
[----:B------:R-:W-:Y:S01]  /*7a50*/  ISETP.GE.AND P3, PT, R138, RZ, PT ;  /* 0x000000ff8a00720c */ /* 0x000fe20003f66270 */
[----:B------:R-:W-:Y:S01]  /*7a60*/  @!P1 IMAD.MOV R133, RZ, RZ, -R133 ;  /* 0x000000ffff859224 */ /* 0x000fe200078e0a85 */
[C---:B------:R-:W-:Y:S01]  /*7a70*/  ISETP.GT.U32.AND P1, PT, R2.reuse, R136, PT ;  /* 0x000000880200720c */ /* 0x040fe20003f24070 */
[----:B------:R-:W-:Y:S01]  /*7a80*/  IMAD.HI.U32 R138, R3, R141, RZ ;  /* 0x0000008d038a7227 */ /* 0x000fe200078e00ff */
[----:B------:R-:W-:-:S02]  /*7a90*/  ISETP.GT.U32.AND P0, PT, R2, R137, PT ;  /* 0x000000890200720c */ /* 0x000fc40003f04070 */
[----:B------:R-:W-:Y:S01]  /*7aa0*/  IABS R143, R140 ;  /* 0x0000008c008f7213 */ /* 0x000fe20000000000 */
[----:B------:R-:W-:Y:S01]  /*7ab0*/  @!P6 IMAD.MOV R134, RZ, RZ, -R134 ;  /* 0x000000ffff86e224 */ /* 0x000fe200078e0a86 */
[----:B------:R-:W-:Y:S01]  /*7ac0*/  ISETP.GT.U32.AND P6, PT, R2, R139, PT ;  /* 0x0000008b0200720c */ /* 0x000fe20003fc4070 */
[----:B------:R-:W-:Y:S01]  /*7ad0*/  IMAD.MOV R138, RZ, RZ, -R138 ;  /* 0x000000ffff8a7224 */ /* 0x000fe200078e0a8a */
[----:B------:R-:W-:Y:S01]  /*7ae0*/  ISETP.GE.AND P4, PT, R146, RZ, PT ;  /* 0x000000ff9200720c */ /* 0x000fe20003f86270 */
[----:B------:R-:W-:Y:S01]  /*7af0*/  @!P5 IMAD.MOV R132, RZ, RZ, -R132 ;  /* 0x000000ffff84d224 */ /* 0x000fe200078e0a84 */
[----:B------:R-:W-:Y:S01]  /*7b00*/  ISETP.GE.AND P5, PT, R142, RZ, PT ;  /* 0x000000ff8e00720c */ /* 0x000fe20003fa6270 */
[----:B------:R-:W-:Y:S01]  /*7b10*/  IMAD R138, R2, R138, R141 ;  /* 0x0000008a028a7224 */ /* 0x000fe200078e028d */
[----:B------:R-:W-:Y:S01]  /*7b20*/  IABS R141, R135 ;  /* 0x00000087008d7213 */ /* 0x000fe20000000000 */
[--C-:B------:R-:W-:Y:S01]  /*7b30*/  @!P1 IMAD.IADD R136, R136, 0x1, -R2.reuse ;  /* 0x0000000188889824 */ /* 0x100fe200078e0a02 */
[----:B------:R-:W-:Y:S01]  /*7b40*/  LOP3.LUT R146, R242, 0x12c, RZ, 0xfc, !PT ;  /* 0x0000012cf2927812 */ /* 0x000fe200078efcff */
[----:B------:R-:W-:Y:S01]  /*7b50*/  @!P0 IMAD.IADD R137, R137, 0x1, -R2 ;  /* 0x0000000189898824 */ /* 0x000fe200078e0a02 */
[----:B------:R-:W-:Y:S01]  /*7b60*/  ISETP.GT.U32.AND P1, PT, R2, R138, PT ;  /* 0x0000008a0200720c */ /* 0x000fe20003f24070 */
[----:B------:R-:W-:Y:S01]  /*7b70*/  IMAD.HI.U32 R142, R3, R144, RZ ;  /* 0x00000090038e7227 */ /* 0x000fe200078e00ff */
[----:B------:R-:W-:-:S03]  /*7b80*/  ISETP.GE.AND P0, PT, R135, RZ, PT ;  /* 0x000000ff8700720c */ /* 0x000fc60003f06270 */
[----:B------:R-:W-:Y:S02]  /*7b90*/  @!P6 IMAD.IADD R139, R139, 0x1, -R2 ;  /* 0x000000018b8be824 */ /* 0x000fe400078e0a02 */
[----:B------:R-:W-:Y:S02]  /*7ba0*/  IMAD.MOV.U32 R135, RZ, RZ, R137 ;  /* 0x000000ffff877224 */ /* 0x000fe400078e0089 */
[----:B------:R-:W-:Y:S01]  /*7bb0*/  IMAD.HI.U32 R137, R3, R141, RZ ;  /* 0x0000008d03897227 */ /* 0x000fe200078e00ff */
[----:B------:R-:W-:-:S03]  /*7bc0*/  ISETP.GT.U32.AND P6, PT, R2, R139, PT ;  /* 0x0000008b0200720c */ /* 0x000fc60003fc4070 */
[----:B------:R-:W-:Y:S02]  /*7bd0*/  IMAD.MOV R137, RZ, RZ, -R137 ;  /* 0x000000ffff897224 */ /* 0x000fe400078e0a89 */
[----:B------:R-:W-:Y:S02]  /*7be0*/  @!P1 IMAD.IADD R138, R138, 0x1, -R2 ;  /* 0x000000018a8a9824 */ /* 0x000fe400078e0a02 */
[----:B------:R-:W-:Y:S02]  /*7bf0*/  IMAD R141, R2, R137, R141 ;  /* 0x00000089028d7224 */ /* 0x000fe400078e028d */
[----:B------:R-:W-:Y:S01]  /*7c00*/  @!P2 IMAD.MOV R135, RZ, RZ, -R135 ;  /* 0x000000ffff87a224 */ /* 0x000fe200078e0a87 */
[----:B------:R-:W-:Y:S01]  /*7c10*/  ISETP.GE.AND P2, PT, R140, RZ, PT ;  /* 0x000000ff8c00720c */ /* 0x000fe20003f46270 */
[----:B------:R-:W-:Y:S01]  /*7c20*/  IMAD.HI.U32 R140, R3, R143, RZ ;  /* 0x0000008f038c7227 */ /* 0x000fe200078e00ff */
[----:B------:R-:W-:-:S03]  /*7c30*/  ISETP.GT.U32.AND P1, PT, R2, R138, PT ;  /* 0x0000008a0200720c */ /* 0x000fc60003f24070 */
[----:B------:R-:W-:Y:S01]  /*7c40*/  @!P6 IMAD.IADD R139, R139, 0x1, -R2 ;  /* 0x000000018b8be824 */ /* 0x000fe200078e0a02 */
[C---:B------:R-:W-:Y:S01]  /*7c50*/  ISETP.GT.U32.AND P6, PT, R2.reuse, R141, PT ;  /* 0x0000008d0200720c */ /* 0x040fe20003fc4070 */
[----:B------:R-:W-:Y:S02]  /*7c60*/  IMAD.MOV R140, RZ, RZ, -R140 ;  /* 0x000000ffff8c7224 */ /* 0x000fe400078e0a8c */
[----:B------:R-:W-:Y:S01]  /*7c70*/  IMAD.MOV R137, RZ, RZ, -R142 ;  /* 0x000000ffff897224 */ /* 0x000fe200078e0a8e */
[----:B------:R-:W-:Y:S01]  /*7c80*/  IABS R142, R146 ;  /* 0x00000092008e7213 */ /* 0x000fe20000000000 */
[C---:B------:R-:W-:Y:S02]  /*7c90*/  IMAD R140, R2.reuse, R140, R143 ;  /* 0x0000008c028c7224 */ /* 0x040fe400078e028f */
[----:B------:R-:W-:Y:S02]  /*7ca0*/  IMAD R143, R2, R137, R144 ;  /* 0x00000089028f7224 */ /* 0x000fe400078e0290 */
[----:B------:R-:W-:-:S02]  /*7cb0*/  IMAD.MOV.U32 R137, RZ, RZ, R139 ;  /* 0x000000ffff897224 */ /* 0x000fc400078e008b */
[--C-:B------:R-:W-:Y:S01]  /*7cc0*/  @!P1 IMAD.IADD R138, R138, 0x1, -R2.reuse ;  /* 0x000000018a8a9824 */ /* 0x100fe200078e0a02 */
[C---:B------:R-:W-:Y:S01]  /*7cd0*/  ISETP.GT.U32.AND P1, PT, R2.reuse, R140, PT ;  /* 0x0000008c0200720c */ /* 0x040fe20003f24070 */
[----:B------:R-:W-:Y:S01]  /*7ce0*/  @!P3 IMAD.MOV R137, RZ, RZ, -R137 ;  /* 0x000000ffff89b224 */ /* 0x000fe200078e0a89 */
[----:B------:R-:W-:Y:S01]  /*7cf0*/  ISETP.GT.U32.AND P3, PT, R2, R143, PT ;  /* 0x0000008f0200720c */ /* 0x000fe20003f64070 */
[----:B------:R-:W-:Y:S02]  /*7d00*/  @!P6 IMAD.IADD R141, R141, 0x1, -R2 ;  /* 0x000000018d8de824 */ /* 0x000fe400078e0a02 */
[----:B------:R-:W-:-:S03]  /*7d10*/  IMAD.HI.U32 R139, R3, R142, RZ ;  /* 0x0000008e038b7227 */ /* 0x000fc600078e00ff */
[----:B------:R-:W-:Y:S01]  /*7d20*/  ISETP.GT.U32.AND P6, PT, R2, R141, PT ;  /* 0x0000008d0200720c */ /* 0x000fe20003fc4070 */
[----:B------:R-:W-:Y:S02]  /*7d30*/  IMAD.MOV R139, RZ, RZ, -R139 ;  /* 0x000000ffff8b7224 */ /* 0x000fe400078e0a8b */
[----:B------:R-:W-:Y:S01]  /*7d40*/  @!P4 IMAD.MOV R136, RZ, RZ, -R136 ;  /* 0x000000ffff88c224 */ /* 0x000fe200078e0a88 */
[----:B------:R-:W-:Y:S01]  /*7d50*/  ISETP.GE.AND P4, PT, R145, RZ, PT ;  /* 0x000000ff9100720c */ /* 0x000fe20003f86270 */
[--C-:B------:R-:W-:Y:S01]  /*7d60*/  @!P1 IMAD.IADD R140, R140, 0x1, -R2.reuse ;  /* 0x000000018c8c9824 */ /* 0x100fe200078e0a02 */
[----:B------:R-:W-:Y:S01]  /*7d70*/  IABS R145, R149 ;  /* 0x0000009500917213 */ /* 0x000fe20000000000 */
[----:B------:R-:W-:Y:S02]  /*7d80*/  @!P3 IMAD.IADD R143, R143, 0x1, -R2 ;  /* 0x000000018f8fb824 */ /* 0x000fe400078e0a02 */
[C---:B------:R-:W-:Y:S01]  /*7d90*/  IMAD R142, R2.reuse, R139, R142 ;  /* 0x0000008b028e7224 */ /* 0x040fe200078e028e */
[C---:B------:R-:W-:Y:S01]  /*7da0*/  ISETP.GT.U32.AND P1, PT, R2.reuse, R140, PT ;  /* 0x0000008c0200720c */ /* 0x040fe20003f24070 */
[----:B------:R-:W-:Y:S01]  /*7db0*/  IMAD.HI.U32 R139, R3, R145, RZ ;  /* 0x00000091038b7227 */ /* 0x000fe200078e00ff */
[----:B------:R-:W-:-:S03]  /*7dc0*/  ISETP.GT.U32.AND P3, PT, R2, R143, PT ;  /* 0x0000008f0200720c */ /* 0x000fc60003f64070 */
[----:B------:R-:W-:Y:S01]  /*7dd0*/  @!P6 IMAD.IADD R141, R141, 0x1, -R2 ;  /* 0x000000018d8de824 */ /* 0x000fe200078e0a02 */
[----:B------:R-:W-:Y:S01]  /*7de0*/  ISETP.GT.U32.AND P6, PT, R2, R142, PT ;  /* 0x0000008e0200720c */ /* 0x000fe20003fc4070 */
[----:B------:R-:W-:-:S04]  /*7df0*/  IMAD.HI.U32 R144, R3, R147, RZ ;  /* 0x0000009303907227 */ /* 0x000fc800078e00ff */
[----:B------:R-:W-:Y:S02]  /*7e00*/  IMAD.MOV R139, RZ, RZ, -R139 ;  /* 0x000000ffff8b7224 */ /* 0x000fe400078e0a8b */
[----:B------:R-:W-:Y:S01]  /*7e10*/  @!P5 IMAD.MOV R138, RZ, RZ, -R138 ;  /* 0x000000ffff8ad224 */ /* 0x000fe200078e0a8a */
[----:B------:R-:W-:Y:S01]  /*7e20*/  ISETP.GE.AND P5, PT, R146, RZ, PT ;  /* 0x000000ff9200720c */ /* 0x000fe20003fa6270 */
[----:B------:R-:W-:-:S04]  /*7e30*/  IMAD.HI.U32 R146, R3, R148, RZ ;  /* 0x0000009403927227 */ /* 0x000fc800078e00ff */
[----:B------:R-:W-:Y:S02]  /*7e40*/  IMAD.MOV R144, RZ, RZ, -R144 ;  /* 0x000000ffff907224 */ /* 0x000fe400078e0a90 */
[----:B------:R-:W-:Y:S02]  /*7e50*/  IMAD R145, R2, R139, R145 ;  /* 0x0000008b02917224 */ /* 0x000fe400078e0291 */
[----:B------:R-:W-:Y:S01]  /*7e60*/  @!P1 IMAD.IADD R140, R140, 0x1, -R2 ;  /* 0x000000018c8c9824 */ /* 0x000fe200078e0a02 */
[----:B------:R-:W-:Y:S01]  /*7e70*/  ISETP.GE.AND P1, PT, R149, RZ, PT ;  /* 0x000000ff9500720c */ /* 0x000fe20003f26270 */
[----:B------:R-:W-:Y:S01]  /*7e80*/  IMAD.MOV R149, RZ, RZ, -R146 ;  /* 0x000000ffff957224 */ /* 0x000fe200078e0a92 */
[----:B------:R-:W-:Y:S01]  /*7e90*/  IABS R146, R152 ;  /* 0x0000009800927213 */ /* 0x000fe20000000000 */
[----:B------:R-:W-:Y:S02]  /*7ea0*/  @!P3 IMAD.IADD R143, R143, 0x1, -R2 ;  /* 0x000000018f8fb824 */ /* 0x000fe400078e0a02 */
[----:B------:R-:W-:-:S02]  /*7eb0*/  IMAD R144, R2, R144, R147 ;  /* 0x0000009002907224 */ /* 0x000fc400078e0293 */
[----:B------:R-:W-:Y:S01]  /*7ec0*/  @!P6 IMAD.IADD R142, R142, 0x1, -R2 ;  /* 0x000000018e8ee824 */ /* 0x000fe200078e0a02 */
[C---:B------:R-:W-:Y:S01]  /*7ed0*/  ISETP.GT.U32.AND P6, PT, R2.reuse, R145, PT ;  /* 0x000000910200720c */ /* 0x040fe20003fc4070 */
[----:B------:R-:W-:Y:S01]  /*7ee0*/  IMAD.MOV.U32 R139, RZ, RZ, R141 ;  /* 0x000000ffff8b7224 */ /* 0x000fe200078e008d */
[C---:B------:R-:W-:Y:S01]  /*7ef0*/  ISETP.GT.U32.AND P3, PT, R2.reuse, R144, PT ;  /* 0x000000900200720c */ /* 0x040fe20003f64070 */
[----:B------:R-:W-:Y:S01]  /*7f00*/  IMAD R147, R2, R149, R148 ;  /* 0x0000009502937224 */ /* 0x000fe200078e0294 */
[----:B------:R-:W-:Y:S01]  /*7f10*/  LOP3.LUT R148, R242, 0x136, RZ, 0xfc, !PT ;  /* 0x00000136f2947812 */ /* 0x000fe200078efcff */
[----:B------:R-:W-:Y:S02]  /*7f20*/  IMAD.MOV.U32 R141, RZ, RZ, R143 ;  /* 0x000000ffff8d7224 */ /* 0x000fe400078e008f */
[----:B------:R-:W-:Y:S01]  /*7f30*/  @!P0 IMAD.MOV R139, RZ, RZ, -R139 ;  /* 0x000000ffff8b8224 */ /* 0x000fe200078e0a8b */
[C---:B------:R-:W-:Y:S01]  /*7f40*/  ISETP.GT.U32.AND P0, PT, R2.reuse, R142, PT ;  /* 0x0000008e0200720c */ /* 0x040fe20003f04070 */
[----:B------:R-:W-:Y:S01]  /*7f50*/  @!P4 IMAD.MOV R141, RZ, RZ, -R141 ;  /* 0x000000ffff8dc224 */ /* 0x000fe200078e0a8d */
[----:B------:R-:W-:Y:S01]  /*7f60*/  ISETP.GT.U32.AND P4, PT, R2, R147, PT ;  /* 0x000000930200720c */ /* 0x000fe20003f84070 */
[----:B------:R-:W-:Y:S01]  /*7f70*/  IMAD.HI.U32 R143, R3, R146, RZ ;  /* 0x00000092038f7227 */ /* 0x000fe200078e00ff */
[----:B------:R-:W-:-:S03]  /*7f80*/  IABS R149, R148 ;  /* 0x0000009400957213 */ /* 0x000fc60000000000 */
[--C-:B------:R-:W-:Y:S01]  /*7f90*/  @!P6 IMAD.IADD R145, R145, 0x1, -R2.reuse ;  /* 0x000000019191e824 */ /* 0x100fe200078e0a02 */
[----:B------:R-:W-:Y:S01]  /*7fa0*/  ISETP.GE.AND P6, PT, R152, RZ, PT ;  /* 0x000000ff9800720c */ /* 0x000fe20003fc6270 */
[--C-:B------:R-:W-:Y:S02]  /*7fb0*/  @!P3 IMAD.IADD R144, R144, 0x1, -R2.reuse ;  /* 0x000000019090b824 */ /* 0x100fe400078e0a02 */
[----:B------:R-:W-:Y:S01]  /*7fc0*/  IMAD.MOV R143, RZ, RZ, -R143 ;  /* 0x000000ffff8f7224 */ /* 0x000fe200078e0a8f */
[----:B------:R-:W-:Y:S01]  /*7fd0*/  ISETP.GT.U32.AND P3, PT, R2, R145, PT ;  /* 0x000000910200720c */ /* 0x000fe20003f64070 */
[--C-:B------:R-:W-:Y:S01]  /*7fe0*/  @!P0 IMAD.IADD R142, R142, 0x1, -R2.reuse ;  /* 0x000000018e8e8824 */ /* 0x100fe200078e0a02 */
[----:B------:R-:W-:Y:S01]  /*7ff0*/  ISETP.GE.AND P0, PT, R151, RZ, PT ;  /* 0x000000ff9700720c */ /* 0x000fe20003f06270 */
[----:B------:R-:W-:Y:S01]  /*8000*/  @!P4 IMAD.IADD R147, R147, 0x1, -R2 ;  /* 0x000000019393c824 */ /* 0x000fe200078e0a02 */
[----:B------:R-:W-:Y:S01]  /*8010*/  LOP3.LUT R151, R242, 0x138, RZ, 0xfc, !PT ;  /* 0x00000138f2977812 */ /* 0x000fe200078efcff */
[----:B------:R-:W-:Y:S01]  /*8020*/  @!P5 IMAD.MOV R142, RZ, RZ, -R142 ;  /* 0x000000ffff8ed224 */ /* 0x000fe200078e0a8e */
[C---:B------:R-:W-:Y:S01]  /*8030*/  ISETP.GT.U32.AND P5, PT, R2.reuse, R144, PT ;  /* 0x000000900200720c */ /* 0x040fe20003fa4070 */
[C---:B------:R-:W-:Y:S01]  /*8040*/  IMAD R146, R2.reuse, R143, R146 ;  /* 0x0000008f02927224 */ /* 0x040fe200078e0292 */
[----:B------:R-:W-:Y:S01]  /*8050*/  ISETP.GT.U32.AND P4, PT, R2, R147, PT ;  /* 0x000000930200720c */ /* 0x000fe20003f84070 */
[----:B------:R-:W-:Y:S01]  /*8060*/  IMAD.HI.U32 R143, R3, R149, RZ ;  /* 0x00000095038f7227 */ /* 0x000fe200078e00ff */
[----:B------:R-:W-:-:S03]  /*8070*/  IABS R152, R151 ;  /* 0x0000009700987213 */ /* 0x000fc60000000000 */
[----:B------:R-:W-:Y:S01]  /*8080*/  @!P3 IMAD.IADD R145, R145, 0x1, -R2 ;  /* 0x000000019191b824 */ /* 0x000fe200078e0a02 */
[----:B------:R-:W-:Y:S01]  /*8090*/  ISETP.GT.U32.AND P3, PT, R2, R146, PT ;  /* 0x000000920200720c */ /* 0x000fe20003f64070 */
[----:B------:R-:W-:Y:S02]  /*80a0*/  IMAD.MOV R143, RZ, RZ, -R143 ;  /* 0x000000ffff8f7224 */ /* 0x000fe400078e0a8f */
[----:B------:R-:W-:Y:S01]  /*80b0*/  @!P2 IMAD.MOV R140, RZ, RZ, -R140 ;  /* 0x000000ffff8ca224 */ /* 0x000fe200078e0a8c */
[----:B------:R-:W-:Y:S01]  /*80c0*/  ISETP.GE.AND P2, PT, R150, RZ, PT ;  /* 0x000000ff9600720c */ /* 0x000fe20003f46270 */
[----:B------:R-:W-:Y:S02]  /*80d0*/  IMAD R149, R2, R143, R149 ;  /* 0x0000008f02957224 */ /* 0x000fe400078e0295 */
[--C-:B------:R-:W-:Y:S01]  /*80e0*/  @!P4 IMAD.IADD R147, R147, 0x1, -R2.reuse ;  /* 0x000000019393c824 */ /* 0x100fe200078e0a02 */
[----:B------:R-:W-:Y:S01]  /*80f0*/  ISETP.GE.AND P4, PT, R148, RZ, PT ;  /* 0x000000ff9400720c */ /* 0x000fe20003f86270 */
[----:B------:R-:W-:Y:S01]  /*8100*/  @!P5 IMAD.IADD R144, R144, 0x1, -R2 ;  /* 0x000000019090d824 */ /* 0x000fe200078e0a02 */
[----:B------:R-:W-:Y:S01]  /*8110*/  ISETP.GT.U32.AND P5, PT, R2, R149, PT ;  /* 0x000000950200720c */ /* 0x000fe20003fa4070 */
[----:B------:R-:W-:-:S04]  /*8120*/  IMAD.HI.U32 R148, R3, R152, RZ ;  /* 0x0000009803947227 */ /* 0x000fc800078e00ff */
[----:B------:R-:W-:Y:S02]  /*8130*/  IMAD.MOV.U32 R143, RZ, RZ, R145 ;  /* 0x000000ffff8f7224 */ /* 0x000fe400078e0091 */
[----:B------:R-:W-:-:S04]  /*8140*/  IMAD.HI.U32 R150, R3, R153, RZ ;  /* 0x0000009903967227 */ /* 0x000fc800078e00ff */
[----:B------:R-:W-:Y:S02]  /*8150*/  IMAD.MOV R145, RZ, RZ, -R148 ;  /* 0x000000ffff917224 */ /* 0x000fe400078e0a94 */
[----:B------:R-:W-:Y:S01]  /*8160*/  @!P3 IMAD.IADD R146, R146, 0x1, -R2 ;  /* 0x000000019292b824 */ /* 0x000fe200078e0a02 */
[----:B------:R-:W-:Y:S01]  /*8170*/  ISETP.GE.AND P3, PT, R151, RZ, PT ;  /* 0x000000ff9700720c */ /* 0x000fe20003f66270 */
[----:B------:R-:W-:-:S04]  /*8180*/  IMAD.HI.U32 R151, R3, R154, RZ ;  /* 0x0000009a03977227 */ /* 0x000fc800078e00ff */
[----:B------:R-:W-:Y:S02]  /*8190*/  IMAD.MOV R150, RZ, RZ, -R150 ;  /* 0x000000ffff967224 */ /* 0x000fe400078e0a96 */
[C---:B------:R-:W-:Y:S02]  /*81a0*/  IMAD R148, R2.reuse, R145, R152 ;  /* 0x0000009102947224 */ /* 0x040fe400078e0298 */
[----:B------:R-:W-:Y:S02]  /*81b0*/  IMAD.MOV R155, RZ, RZ, -R151 ;  /* 0x000000ffff9b7224 */ /* 0x000fe400078e0a97 */
[C---:B------:R-:W-:Y:S01]  /*81c0*/  IMAD R151, R2.reuse, R150, R153 ;  /* 0x0000009602977224 */ /* 0x040fe200078e0299 */
[----:B------:R-:W-:Y:S01]  /*81d0*/  IABS R153, R158 ;  /* 0x0000009e00997213 */ /* 0x000fe20000000000 */
[----:B------:R-:W-:Y:S02]  /*81e0*/  IMAD.MOV.U32 R145, RZ, RZ, R147 ;  /* 0x000000ffff917224 */ /* 0x000fe400078e0093 */
[----:B------:R-:W-:Y:S01]  /*81f0*/  @!P2 IMAD.MOV R144, RZ, RZ, -R144 ;  /* 0x000000ffff90a224 */ /* 0x000fe200078e0a90 */
[----:B------:R-:W-:Y:S01]  /*8200*/  ISETP.GT.U32.AND P2, PT, R2, R148, PT ;  /* 0x000000940200720c */ /* 0x000fe20003f44070 */
[----:B------:R-:W-:-:S02]  /*8210*/  @!P5 IMAD.IADD R149, R149, 0x1, -R2 ;  /* 0x000000019595d824 */ /* 0x000fc400078e0a02 */
[----:B------:R-:W-:Y:S01]  /*8220*/  @!P0 IMAD.MOV R145, RZ, RZ, -R145 ;  /* 0x000000ffff918224 */ /* 0x000fe200078e0a91 */
[C---:B------:R-:W-:Y:S01]  /*8230*/  ISETP.GT.U32.AND P0, PT, R2.reuse, R151, PT ;  /* 0x000000970200720c */ /* 0x040fe20003f04070 */
[----:B------:R-:W-:Y:S01]  /*8240*/  @!P1 IMAD.MOV R143, RZ, RZ, -R143 ;  /* 0x000000ffff8f9224 */ /* 0x000fe200078e0a8f */
[C---:B------:R-:W-:Y:S01]  /*8250*/  ISETP.GT.U32.AND P1, PT, R2.reuse, R146, PT ;  /* 0x000000920200720c */ /* 0x040fe20003f24070 */
[C---:B------:R-:W-:Y:S01]  /*8260*/  IMAD R150, R2.reuse, R155, R154 ;  /* 0x0000009b02967224 */ /* 0x040fe200078e029a */
[----:B------:R-:W-:Y:S01]  /*8270*/  ISETP.GT.U32.AND P5, PT, R2, R149, PT ;  /* 0x000000950200720c */ /* 0x000fe20003fa4070 */
[----:B------:R-:W-:Y:S01]  /*8280*/  IMAD.HI.U32 R147, R3, R153, RZ ;  /* 0x0000009903937227 */ /* 0x000fe200078e00ff */
[----:B------:R-:W-:Y:S02]  /*8290*/  IABS R154, R159 ;  /* 0x0000009f009a7213 */ /* 0x000fe40000000000 */
[----:B------:R-:W-:Y:S01]  /*82a0*/  IABS R155, R160 ;  /* 0x000000a0009b7213 */ /* 0x000fe20000000000 */
[----:B------:R-:W-:Y:S01]  /*82b0*/  @!P2 IMAD.IADD R148, R148, 0x1, -R2 ;  /* 0x000000019494a824 */ /* 0x000fe200078e0a02 */
[----:B------:R-:W-:Y:S01]  /*82c0*/  ISETP.GE.AND P2, PT, R157, RZ, PT ;  /* 0x000000ff9d00720c */ /* 0x000fe20003f46270 */
[----:B------:R-:W-:-:S02]  /*82d0*/  IMAD.MOV R152, RZ, RZ, -R147 ;  /* 0x000000ffff987224 */ /* 0x000fc400078e0a93 */
[--C-:B------:R-:W-:Y:S01]  /*82e0*/  @!P0 IMAD.IADD R151, R151, 0x1, -R2.reuse ;  /* 0x0000000197978824 */ /* 0x100fe200078e0a02 */
[----:B------:R-:W-:Y:S01]  /*82f0*/  ISETP.GT.U32.AND P0, PT, R2, R148, PT ;  /* 0x000000940200720c */ /* 0x000fe20003f04070 */
[--C-:B------:R-:W-:Y:S01]  /*8300*/  @!P1 IMAD.IADD R146, R146, 0x1, -R2.reuse ;  /* 0x0000000192929824 */ /* 0x100fe200078e0a02 */
[----:B------:R-:W-:Y:S01]  /*8310*/  ISETP.GE.AND P1, PT, R156, RZ, PT ;  /* 0x000000ff9c00720c */ /* 0x000fe20003f26270 */
[----:B------:R-:W-:Y:S01]  /*8320*/  @!P5 IMAD.IADD R149, R149, 0x1, -R2 ;  /* 0x000000019595d824 */ /* 0x000fe200078e0a02 */
[C---:B------:R-:W-:Y:S01]  /*8330*/  ISETP.GT.U32.AND P5, PT, R2.reuse, R150, PT ;  /* 0x000000960200720c */ /* 0x040fe20003fa4070 */
[----:B------:R-:W-:Y:S01]  /*8340*/  @!P6 IMAD.MOV R146, RZ, RZ, -R146 ;  /* 0x000000ffff92e224 */ /* 0x000fe200078e0a92 */
[----:B------:R-:W-:Y:S01]  /*8350*/  ISETP.GT.U32.AND P6, PT, R2, R151, PT ;  /* 0x000000970200720c */ /* 0x000fe20003fc4070 */
[----:B------:R-:W-:Y:S01]  /*8360*/  IMAD.HI.U32 R147, R3, R154, RZ ;  /* 0x0000009a03937227 */ /* 0x000fe200078e00ff */
[----:B------:R-:W-:-:S03]  /*8370*/  IABS R156, R161 ;  /* 0x000000a1009c7213 */ /* 0x000fc60000000000 */
[----:B------:R-:W-:Y:S02]  /*8380*/  IMAD R153, R2, R152, R153 ;  /* 0x0000009802997224 */ /* 0x000fe400078e0299 */
[----:B------:R-:W-:Y:S02]  /*8390*/  IMAD.MOV R147, RZ, RZ, -R147 ;  /* 0x000000ffff937224 */ /* 0x000fe400078e0a93 */
[----:B------:R-:W-:Y:S01]  /*83a0*/  @!P0 IMAD.IADD R148, R148, 0x1, -R2 ;  /* 0x0000000194948824 */ /* 0x000fe200078e0a02 */
[C---:B------:R-:W-:Y:S01]  /*83b0*/  ISETP.GT.U32.AND P0, PT, R2.reuse, R153, PT ;  /* 0x000000990200720c */ /* 0x040fe20003f04070 */
[----:B------:R-:W-:Y:S02]  /*83c0*/  IMAD R152, R2, R147, R154 ;  /* 0x0000009302987224 */ /* 0x000fe400078e029a */
[----:B------:R-:W-:Y:S02]  /*83d0*/  @!P5 IMAD.IADD R150, R150, 0x1, -R2 ;  /* 0x000000019696d824 */ /* 0x000fe400078e0a02 */
[----:B------:R-:W-:-:S03]  /*83e0*/  IMAD.HI.U32 R147, R3, R155, RZ ;  /* 0x0000009b03937227 */ /* 0x000fc600078e00ff */
[C---:B------:R-:W-:Y:S01]  /*83f0*/  ISETP.GT.U32.AND P5, PT, R2.reuse, R150, PT ;  /* 0x000000960200720c */ /* 0x040fe20003fa4070 */
[--C-:B------:R-:W-:Y:S01]  /*8400*/  @!P6 IMAD.IADD R151, R151, 0x1, -R2.reuse ;  /* 0x000000019797e824 */ /* 0x100fe200078e0a02 */
[C---:B------:R-:W-:Y:S01]  /*8410*/  ISETP.GT.U32.AND P6, PT, R2.reuse, R152, PT ;  /* 0x000000980200720c */ /* 0x040fe20003fc4070 */
[----:B------:R-:W-:Y:S02]  /*8420*/  IMAD.MOV R147, RZ, RZ, -R147 ;  /* 0x000000ffff937224 */ /* 0x000fe400078e0a93 */
[----:B------:R-:W-:Y:S01]  /*8430*/  @!P0 IMAD.IADD R153, R153, 0x1, -R2 ;  /* 0x0000000199998824 */ /* 0x000fe200078e0a02 */
[----:B------:R-:W-:Y:S01]  /*8440*/  ISETP.GE.AND P0, PT, R159, RZ, PT ;  /* 0x000000ff9f00720c */ /* 0x000fe20003f06270 */
[----:B------:R-:W-:Y:S02]  /*8450*/  IMAD R155, R2, R147, R155 ;  /* 0x00000093029b7224 */ /* 0x000fe400078e029b */
[----:B------:R-:W-:Y:S02]  /*8460*/  IMAD.MOV.U32 R147, RZ, RZ, R149 ;  /* 0x000000ffff937224 */ /* 0x000fe400078e0095 */
[----:B------:R-:W-:-:S04]  /*8470*/  IMAD.HI.U32 R154, R3, R156, RZ ;  /* 0x0000009c039a7227 */ /* 0x000fc800078e00ff */
[----:B------:R-:W-:Y:S01]  /*8480*/  @!P4 IMAD.MOV R147, RZ, RZ, -R147 ;  /* 0x000000ffff93c224 */ /* 0x000fe200078e0a93 */
[----:B------:R-:W-:Y:S01]  /*8490*/  ISETP.GT.U32.AND P4, PT, R2, R153, PT ;  /* 0x000000990200720c */ /* 0x000fe20003f84070 */
[--C-:B------:R-:W-:Y:S01]  /*84a0*/  @!P6 IMAD.IADD R152, R152, 0x1, -R2.reuse ;  /* 0x000000019898e824 */ /* 0x100fe200078e0a02 */
[----:B------:R-:W-:Y:S01]  /*84b0*/  ISETP.GT.U32.AND P6, PT, R2, R155, PT ;  /* 0x0000009b0200720c */ /* 0x000fe20003fc4070 */
[----:B------:R-:W-:Y:S01]  /*84c0*/  @!P5 IMAD.IADD R150, R150, 0x1, -R2 ;  /* 0x000000019696d824 */ /* 0x000fe200078e0a02 */
[----:B------:R-:W-:Y:S01]  /*84d0*/  ISETP.GE.AND P5, PT, R158, RZ, PT ;  /* 0x000000ff9e00720c */ /* 0x000fe20003fa6270 */
[----:B------:R-:W-:Y:S01]  /*84e0*/  IMAD.MOV R157, RZ, RZ, -R154 ;  /* 0x000000ffff9d7224 */ /* 0x000fe200078e0a9a */
[----:B------:R-:W-:Y:S01]  /*84f0*/  IABS R158, R162 ;  /* 0x000000a2009e7213 */ /* 0x000fe20000000000 */
[----:B------:R-:W-:Y:S02]  /*8500*/  IMAD.MOV.U32 R149, RZ, RZ, R151 ;  /* 0x000000ffff957224 */ /* 0x000fe400078e0097 */
[----:B------:R-:W-:Y:S01]  /*8510*/  IMAD R154, R2, R157, R156 ;  /* 0x0000009d029a7224 */ /* 0x000fe200078e029c */
[----:B------:R-:W-:Y:S01]  /*8520*/  LOP3.LUT R157, R242, 0x148, RZ, 0xfc, !PT ;  /* 0x00000148f29d7812 */ /* 0x000fe200078efcff */
[----:B------:R-:W-:-:S03]  /*8530*/  IMAD.HI.U32 R151, R3, R158, RZ ;  /* 0x0000009e03977227 */ /* 0x000fc600078e00ff */
[----:B------:R-:W-:Y:S01]  /*8540*/  IABS R156, R157 ;  /* 0x0000009d009c7213 */ /* 0x000fe20000000000 */
[----:B------:R-:W-:Y:S02]  /*8550*/  IMAD.MOV R151, RZ, RZ, -R151 ;  /* 0x000000ffff977224 */ /* 0x000fe400078e0a97 */
[----:B------:R-:W-:Y:S01]  /*8560*/  @!P3 IMAD.MOV R148, RZ, RZ, -R148 ;  /* 0x000000ffff94b224 */ /* 0x000fe200078e0a94 */
[C---:B------:R-:W-:Y:S01]  /*8570*/  ISETP.GT.U32.AND P3, PT, R2.reuse, R152, PT ;  /* 0x000000980200720c */ /* 0x040fe20003f64070 */
[--C-:B------:R-:W-:Y:S01]  /*8580*/  @!P4 IMAD.IADD R153, R153, 0x1, -R2.reuse ;  /* 0x000000019999c824 */ /* 0x100fe200078e0a02 */
[C---:B------:R-:W-:Y:S01]  /*8590*/  ISETP.GT.U32.AND P4, PT, R2.reuse, R154, PT ;  /* 0x0000009a0200720c */ /* 0x040fe20003f84070 */
[----:B------:R-:W-:Y:S01]  /*85a0*/  @!P6 IMAD.IADD R155, R155, 0x1, -R2 ;  /* 0x000000019b9be824 */ /* 0x000fe200078e0a02 */
[----:B------:R-:W-:Y:S01]  /*85b0*/  ISETP.GE.AND P6, PT, R157, RZ, PT ;  /* 0x000000ff9d00720c */ /* 0x000fe20003fc6270 */
[----:B------:R-:W-:Y:S02]  /*85c0*/  IMAD R157, R2, R151, R158 ;  /* 0x00000097029d7224 */ /* 0x000fe400078e029e */
[----:B------:R-:W-:-:S02]  /*85d0*/  IMAD.MOV.U32 R151, RZ, RZ, R153 ;  /* 0x000000ffff977224 */ /* 0x000fc400078e0099 */
[----:B------:R-:W-:-:S04]  /*85e0*/  IMAD.HI.U32 R153, R3, R156, RZ ;  /* 0x0000009c03997227 */ /* 0x000fc800078e00ff */
[----:B------:R-:W-:Y:S01]  /*85f0*/  @!P5 IMAD.MOV R151, RZ, RZ, -R151 ;  /* 0x000000ffff97d224 */ /* 0x000fe200078e0a97 */
[----:B------:R-:W-:Y:S01]  /*8600*/  ISETP.GT.U32.AND P5, PT, R2, R155, PT ;  /* 0x0000009b0200720c */ /* 0x000fe20003fa4070 */
[----:B------:R-:W-:Y:S01]  /*8610*/  @!P3 IMAD.IADD R152, R152, 0x1, -R2 ;  /* 0x000000019898b824 */ /* 0x000fe200078e0a02 */
[----:B------:R-:W-:Y:S01]  /*8620*/  ISETP.GE.AND P3, PT, R162, RZ, PT ;  /* 0x000000ffa200720c */ /* 0x000fe20003f66270 */
[----:B------:R-:W-:Y:S01]  /*8630*/  IMAD.MOV R153, RZ, RZ, -R153 ;  /* 0x000000ffff997224 */ /* 0x000fe200078e0a99 */
[----:B------:R-:W-:Y:S01]  /*8640*/  IABS R162, R167 ;  /* 0x000000a700a27213 */ /* 0x000fe20000000000 */
[----:B------:R-:W-:Y:S01]  /*8650*/  @!P0 IMAD.MOV R152, RZ, RZ, -R152 ;  /* 0x000000ffff988224 */ /* 0x000fe200078e0a98 */
[C---:B------:R-:W-:Y:S01]  /*8660*/  ISETP.GT.U32.AND P0, PT, R2.reuse, R157, PT ;  /* 0x0000009d0200720c */ /* 0x040fe20003f04070 */
[----:B------:R-:W-:Y:S02]  /*8670*/  IMAD R156, R2, R153, R156 ;  /* 0x00000099029c7224 */ /* 0x000fe400078e029c */
[----:B------:R-:W-:Y:S01]  /*8680*/  @!P1 IMAD.MOV R149, RZ, RZ, -R149 ;  /* 0x000000ffff959224 */ /* 0x000fe200078e0a95 */
[----:B------:R-:W-:Y:S01]  /*8690*/  ISETP.GE.AND P1, PT, R160, RZ, PT ;  /* 0x000000ffa000720c */ /* 0x000fe20003f26270 */
[--C-:B------:R-:W-:Y:S01]  /*86a0*/  @!P4 IMAD.IADD R154, R154, 0x1, -R2.reuse ;  /* 0x000000019a9ac824 */ /* 0x100fe200078e0a02 */
[----:B------:R-:W-:Y:S01]  /*86b0*/  LOP3.LUT R160, R242, 0x14a, RZ, 0xfc, !PT ;  /* 0x0000014af2a07812 */ /* 0x000fe200078efcff */
[----:B------:R-:W-:Y:S01]  /*86c0*/  @!P5 IMAD.IADD R155, R155, 0x1, -R2 ;  /* 0x000000019b9bd824 */ /* 0x000fe200078e0a02 */
[----:B------:R-:W-:Y:S01]  /*86d0*/  ISETP.GT.U32.AND P5, PT, R2, R156, PT ;  /* 0x0000009c0200720c */ /* 0x000fe20003fa4070 */
[----:B------:R-:W-:Y:S01]  /*86e0*/  @!P2 IMAD.MOV R150, RZ, RZ, -R150 ;  /* 0x000000ffff96a224 */ /* 0x000fe200078e0a96 */
[----:B------:R-:W-:-:S02]  /*86f0*/  IABS R159, R160 ;  /* 0x000000a0009f7213 */ /* 0x000fc40000000000 */
[----:B------:R-:W-:Y:S01]  /*8700*/  ISETP.GT.U32.AND P4, PT, R2, R154, PT ;  /* 0x0000009a0200720c */ /* 0x000fe20003f84070 */
[--C-:B------:R-:W-:Y:S01]  /*8710*/  @!P0 IMAD.IADD R157, R157, 0x1, -R2.reuse ;  /* 0x000000019d9d8824 */ /* 0x100fe200078e0a02 */
[----:B------:R-:W-:Y:S01]  /*8720*/  ISETP.GE.AND P2, PT, R161, RZ, PT ;  /* 0x000000ffa100720c */ /* 0x000fe20003f46270 */
[----:B------:R-:W-:Y:S01]  /*8730*/  IMAD.HI.U32 R153, R3, R159, RZ ;  /* 0x0000009f03997227 */ /* 0x000fe200078e00ff */
[----:B------:R-:W-:Y:S02]  /*8740*/  IABS R161, R163 ;  /* 0x000000a300a17213 */ /* 0x000fe40000000000 */
[----:B------:R-:W-:Y:S01]  /*8750*/  ISETP.GE.AND P0, PT, R163, RZ, PT ;  /* 0x000000ffa300720c */ /* 0x000fe20003f06270 */
[----:B------:R-:W-:Y:S02]  /*8760*/  IMAD.MOV R153, RZ, RZ, -R153 ;  /* 0x000000ffff997224 */ /* 0x000fe400078e0a99 */
[----:B------:R-:W-:Y:S01]  /*8770*/  @!P5 IMAD.IADD R156, R156, 0x1, -R2 ;  /* 0x000000019c9cd824 */ /* 0x000fe200078e0a02 */
[----:B------:R-:W-:Y:S01]  /*8780*/  ISETP.GT.U32.AND P5, PT, R2, R157, PT ;  /* 0x0000009d0200720c */ /* 0x000fe20003fa4070 */
[----:B------:R-:W-:-:S04]  /*8790*/  IMAD.HI.U32 R158, R3, R161, RZ ;  /* 0x000000a1039e7227 */ /* 0x000fc800078e00ff */
[----:B------:R-:W-:Y:S01]  /*87a0*/  @!P4 IMAD.IADD R154, R154, 0x1, -R2 ;  /* 0x000000019a9ac824 */ /* 0x000fe200078e0a02 */
[----:B------:R-:W-:Y:S01]  /*87b0*/  ISETP.GE.AND P4, PT, R160, RZ, PT ;  /* 0x000000ffa000720c */ /* 0x000fe20003f86270 */
[----:B------:R-:W-:Y:S02]  /*87c0*/  IMAD.MOV R158, RZ, RZ, -R158 ;  /* 0x000000ffff9e7224 */ /* 0x000fe400078e0a9e */
[----:B------:R-:W-:Y:S02]  /*87d0*/  IMAD R159, R2, R153, R159 ;  /* 0x00000099029f7224 */ /* 0x000fe400078e029f */
[----:B------:R-:W-:-:S04]  /*87e0*/  IMAD.HI.U32 R160, R3, R162, RZ ;  /* 0x000000a203a07227 */ /* 0x000fc800078e00ff */
[C---:B------:R-:W-:Y:S02]  /*87f0*/  IMAD R158, R2.reuse, R158, R161 ;  /* 0x0000009e029e7224 */ /* 0x040fe400078e02a1 */
[----:B------:R-:W-:Y:S01]  /*8800*/  @!P2 IMAD.MOV R154, RZ, RZ, -R154 ;  /* 0x000000ffff9aa224 */ /* 0x000fe200078e0a9a */
[C---:B------:R-:W-:Y:S01]  /*8810*/  ISETP.GT.U32.AND P2, PT, R2.reuse, R159, PT ;  /* 0x0000009f0200720c */ /* 0x040fe20003f44070 */
[----:B------:R-:W-:Y:S02]  /*8820*/  IMAD.MOV.U32 R153, RZ, RZ, R155 ;  /* 0x000000ffff997224 */ /* 0x000fe400078e009b */
[----:B------:R-:W-:Y:S02]  /*8830*/  IMAD.MOV R155, RZ, RZ, -R160 ;  /* 0x000000ffff9b7224 */ /* 0x000fe400078e0aa0 */
[----:B------:R-:W-:Y:S01]  /*8840*/  @!P5 IMAD.IADD R157, R157, 0x1, -R2 ;  /* 0x000000019d9dd824 */ /* 0x000fe200078e0a02 */
[C---:B------:R-:W-:Y:S01]  /*8850*/  ISETP.GT.U32.AND P5, PT, R2.reuse, R158, PT ;  /* 0x0000009e0200720c */ /* 0x040fe20003fa4070 */
[C---:B------:R-:W-:Y:S01]  /*8860*/  IMAD R161, R2.reuse, R155, R162 ;  /* 0x0000009b02a17224 */ /* 0x040fe200078e02a2 */
[----:B------:R-:W-:Y:S01]  /*8870*/  IABS R162, R168 ;  /* 0x000000a800a27213 */ /* 0x000fe20000000000 */
[----:B------:R-:W-:Y:S01]  /*8880*/  @!P1 IMAD.MOV R153, RZ, RZ, -R153 ;  /* 0x000000ffff999224 */ /* 0x000fe200078e0a99 */
[----:B------:R-:W-:Y:S01]  /*8890*/  ISETP.GT.U32.AND P1, PT, R2, R156, PT ;  /* 0x0000009c0200720c */ /* 0x000fe20003f24070 */
[----:B------:R-:W-:-:S04]  /*88a0*/  IMAD.HI.U32 R160, R3, R164, RZ ;  /* 0x000000a403a07227 */ /* 0x000fc800078e00ff */
[----:B------:R-:W-:-:S04]  /*88b0*/  IMAD.HI.U32 R155, R3, R162, RZ ;  /* 0x000000a2039b7227 */ /* 0x000fc800078e00ff */
[--C-:B------:R-:W-:Y:S01]  /*88c0*/  @!P2 IMAD.IADD R159, R159, 0x1, -R2.reuse ;  /* 0x000000019f9fa824 */ /* 0x100fe200078e0a02 */
[----:B------:R-:W-:Y:S01]  /*88d0*/  ISETP.GE.AND P2, PT, R167, RZ, PT ;  /* 0x000000ffa700720c */ /* 0x000fe20003f46270 */
[----:B------:R-:W-:Y:S02]  /*88e0*/  IMAD.MOV R163, RZ, RZ, -R155 ;  /* 0x000000ffffa37224 */ /* 0x000fe400078e0a9b */
[--C-:B------:R-:W-:Y:S01]  /*88f0*/  @!P5 IMAD.IADD R158, R158, 0x1, -R2.reuse ;  /* 0x000000019e9ed824 */ /* 0x100fe200078e0a02 */
[----:B------:R-:W-:Y:S01]  /*8900*/  ISETP.GT.U32.AND P5, PT, R2, R159, PT ;  /* 0x0000009f0200720c */ /* 0x000fe20003fa4070 */
[----:B------:R-:W-:Y:S02]  /*8910*/  IMAD.MOV.U32 R155, RZ, RZ, R157 ;  /* 0x000000ffff9b7224 */ /* 0x000fe400078e009d */
[----:B------:R-:W-:Y:S01]  /*8920*/  @!P1 IMAD.IADD R156, R156, 0x1, -R2 ;  /* 0x000000019c9c9824 */ /* 0x000fe200078e0a02 */
[C---:B------:R-:W-:Y:S01]  /*8930*/  ISETP.GT.U32.AND P1, PT, R2.reuse, R161, PT ;  /* 0x000000a10200720c */ /* 0x040fe20003f24070 */
[----:B------:R-:W-:Y:S01]  /*8940*/  @!P3 IMAD.MOV R155, RZ, RZ, -R155 ;  /* 0x000000ffff9bb224 */ /* 0x000fe200078e0a9b */
[----:B------:R-:W-:Y:S01]  /*8950*/  ISETP.GT.U32.AND P3, PT, R2, R158, PT ;  /* 0x0000009e0200720c */ /* 0x000fe20003f64070 */
[----:B------:R-:W-:-:S02]  /*8960*/  IMAD.MOV R157, RZ, RZ, -R160 ;  /* 0x000000ffff9d7224 */ /* 0x000fc400078e0aa0 */
[C---:B------:R-:W-:Y:S02]  /*8970*/  IMAD R160, R2.reuse, R163, R162 ;  /* 0x000000a302a07224 */ /* 0x040fe400078e02a2 */
[C---:B------:R-:W-:Y:S02]  /*8980*/  IMAD R163, R2.reuse, R157, R164 ;  /* 0x0000009d02a37224 */ /* 0x040fe400078e02a4 */
[----:B------:R-:W-:Y:S01]  /*8990*/  @!P5 IMAD.IADD R159, R159, 0x1, -R2 ;  /* 0x000000019f9fd824 */ /* 0x000fe200078e0a02 */
[----:B------:R-:W-:Y:S01]  /*89a0*/  ISETP.GT.U32.AND P5, PT, R2, R160, PT ;  /* 0x000000a00200720c */ /* 0x000fe20003fa4070 */
[----:B------:R-:W-:-:S04]  /*89b0*/  IMAD.HI.U32 R157, R3, R165, RZ ;  /* 0x000000a5039d7227 */ /* 0x000fc800078e00ff */
[----:B------:R-:W-:Y:S01]  /*89c0*/  @!P3 IMAD.IADD R158, R158, 0x1, -R2 ;  /* 0x000000019e9eb824 */ /* 0x000fe200078e0a02 */
[----:B------:R-:W-:Y:S01]  /*89d0*/  ISETP.GT.U32.AND P3, PT, R2, R163, PT ;  /* 0x000000a30200720c */ /* 0x000fe20003f64070 */
[----:B------:R-:W-:-:S04]  /*89e0*/  IMAD.HI.U32 R162, R3, R166, RZ ;  /* 0x000000a603a27227 */ /* 0x000fc800078e00ff */
[----:B------:R-:W-:Y:S02]  /*89f0*/  @!P1 IMAD.IADD R161, R161, 0x1, -R2 ;  /* 0x00000001a1a19824 */ /* 0x000fe400078e0a02 */
[----:B------:R-:W-:Y:S02]  /*8a00*/  IMAD.MOV R157, RZ, RZ, -R157 ;  /* 0x000000ffff9d7224 */ /* 0x000fe400078e0a9d */
[----:B------:R-:W-:Y:S01]  /*8a10*/  IMAD.MOV R167, RZ, RZ, -R162 ;  /* 0x000000ffffa77224 */ /* 0x000fe200078e0aa2 */
[C---:B------:R-:W-:Y:S01]  /*8a20*/  ISETP.GT.U32.AND P1, PT, R2.reuse, R161, PT ;  /* 0x000000a10200720c */ /* 0x040fe20003f24070 */
[----:B------:R-:W-:Y:S02]  /*8a30*/  IMAD R162, R2, R157, R165 ;  /* 0x0000009d02a27224 */ /* 0x000fe400078e02a5 */
[----:B------:R-:W-:Y:S01]  /*8a40*/  @!P6 IMAD.MOV R156, RZ, RZ, -R156 ;  /* 0x000000ffff9ce224 */ /* 0x000fe200078e0a9c */
[----:B------:R-:W-:Y:S01]  /*8a50*/  ISETP.GE.AND P6, PT, R168, RZ, PT ;  /* 0x000000ffa800720c */ /* 0x000fe20003fc6270 */
[----:B------:R-:W-:Y:S01]  /*8a60*/  IMAD R165, R2, R167, R166 ;  /* 0x000000a702a57224 */ /* 0x000fe200078e02a6 */
[----:B------:R-:W-:Y:S01]  /*8a70*/  LOP3.LUT R168, R242, 0x158, RZ, 0xfc, !PT ;  /* 0x00000158f2a87812 */ /* 0x000fe200078efcff */
[--C-:B------:R-:W-:Y:S01]  /*8a80*/  @!P5 IMAD.IADD R160, R160, 0x1, -R2.reuse ;  /* 0x00000001a0a0d824 */ /* 0x100fe200078e0a02 */
[C---:B------:R-:W-:Y:S01]  /*8a90*/  ISETP.GT.U32.AND P5, PT, R2.reuse, R162, PT ;  /* 0x000000a20200720c */ /* 0x040fe20003fa4070 */
[----:B------:R-:W-:Y:S01]  /*8aa0*/  @!P3 IMAD.IADD R163, R163, 0x1, -R2 ;  /* 0x00000001a3a3b824 */ /* 0x000fe200078e0a02 */
[----:B------:R-:W-:Y:S01]  /*8ab0*/  IABS R164, R168 ;  /* 0x000000a800a47213 */ /* 0x000fe20000000000 */
[----:B------:R-:W-:Y:S01]  /*8ac0*/  @!P0 IMAD.MOV R158, RZ, RZ, -R158 ;  /* 0x000000ffff9e8224 */ /* 0x000fe200078e0a9e */
[C---:B------:R-:W-:Y:S01]  /*8ad0*/  ISETP.GT.U32.AND P3, PT, R2.reuse, R160, PT ;  /* 0x000000a00200720c */ /* 0x040fe20003f64070 */
[----:B------:R-:W-:Y:S01]  /*8ae0*/  IMAD.MOV.U32 R157, RZ, RZ, R159 ;  /* 0x000000ffff9d7224 */ /* 0x000fe200078e009f */
[----:B------:R-:W-:Y:S01]  /*8af0*/  ISETP.GT.U32.AND P0, PT, R2, R165, PT ;  /* 0x000000a50200720c */ /* 0x000fe20003f04070 */
[----:B------:R-:W-:-:S04]  /*8b00*/  IMAD.HI.U32 R159, R3, R164, RZ ;  /* 0x000000a4039f7227 */ /* 0x000fc800078e00ff */
[----:B------:R-:W-:Y:S01]  /*8b10*/  @!P4 IMAD.MOV R157, RZ, RZ, -R157 ;  /* 0x000000ffff9dc224 */ /* 0x000fe200078e0a9d */
[----:B------:R-:W-:Y:S01]  /*8b20*/  ISETP.GT.U32.AND P4, PT, R2, R163, PT ;  /* 0x000000a30200720c */ /* 0x000fe20003f84070 */
[--C-:B------:R-:W-:Y:S01]  /*8b30*/  @!P1 IMAD.IADD R161, R161, 0x1, -R2.reuse ;  /* 0x00000001a1a19824 */ /* 0x100fe200078e0a02 */
[----:B------:R-:W-:Y:S01]  /*8b40*/  ISETP.GE.AND P1, PT, R169, RZ, PT ;  /* 0x000000ffa900720c */ /* 0x000fe20003f26270 */
[----:B------:R-:W-:Y:S01]  /*8b50*/  IMAD.MOV R167, RZ, RZ, -R159 ;  /* 0x000000ffffa77224 */ /* 0x000fe200078e0a9f */
[----:B------:R-:W-:Y:S01]  /*8b60*/  LOP3.LUT R169, R242, 0x15a, RZ, 0xfc, !PT ;  /* 0x0000015af2a97812 */ /* 0x000fe200078efcff */
[--C-:B------:R-:W-:Y:S01]  /*8b70*/  @!P3 IMAD.IADD R160, R160, 0x1, -R2.reuse ;  /* 0x00000001a0a0b824 */ /* 0x100fe200078e0a02 */
[----:B------:R-:W-:Y:S01]  /*8b80*/  ISETP.GE.AND P3, PT, R171, RZ, PT ;  /* 0x000000ffab00720c */ /* 0x000fe20003f66270 */
[----:B------:R-:W-:Y:S01]  /*8b90*/  @!P0 IMAD.IADD R165, R165, 0x1, -R2 ;  /* 0x00000001a5a58824 */ /* 0x000fe200078e0a02 */
[----:B------:R-:W-:Y:S01]  /*8ba0*/  IABS R166, R169 ;  /* 0x000000a900a67213 */ /* 0x000fe20000000000 */
[----:B------:R-:W-:Y:S01]  /*8bb0*/  IMAD R164, R2, R167, R164 ;  /* 0x000000a702a47224 */ /* 0x000fe200078e02a4 */
[----:B------:R-:W-:Y:S01]  /*8bc0*/  ISETP.GE.AND P0, PT, R168, RZ, PT ;  /* 0x000000ffa800720c */ /* 0x000fe20003f06270 */
[----:B------:R-:W-:Y:S01]  /*8bd0*/  @!P6 IMAD.MOV R160, RZ, RZ, -R160 ;  /* 0x000000ffffa0e224 */ /* 0x000fe200078e0aa0 */
[----:B------:R-:W-:Y:S01]  /*8be0*/  ISETP.GT.U32.AND P6, PT, R2, R165, PT ;  /* 0x000000a50200720c */ /* 0x000fe20003fc4070 */
[----:B------:R-:W-:Y:S01]  /*8bf0*/  IMAD.MOV.U32 R159, RZ, RZ, R161 ;  /* 0x000000ffff9f7224 */ /* 0x000fe200078e00a1 */
[----:B------:R-:W-:Y:S01]  /*8c00*/  LOP3.LUT R171, R242, 0x162, RZ, 0xfc, !PT ;  /* 0x00000162f2ab7812 */ /* 0x000fe200078efcff */
[----:B------:R-:W-:Y:S01]  /*8c10*/  @!P4 IMAD.IADD R163, R163, 0x1, -R2 ;  /* 0x00000001a3a3c824 */ /* 0x000fe200078e0a02 */
[----:B------:R-:W-:Y:S01]  /*8c20*/  ISETP.GT.U32.AND P4, PT, R2, R164, PT ;  /* 0x000000a40200720c */ /* 0x000fe20003f84070 */
[----:B------:R-:W-:Y:S01]  /*8c30*/  IMAD.HI.U32 R161, R3, R166, RZ ;  /* 0x000000a603a17227 */ /* 0x000fe200078e00ff */
[----:B------:R-:W-:-:S02]  /*8c40*/  LOP3.LUT R168, R242, 0x15e, RZ, 0xfc, !PT ;  /* 0x0000015ef2a87812 */ /* 0x000fc400078efcff */
[----:B------:R-:W-:Y:S01]  /*8c50*/  IABS R172, R171 ;  /* 0x000000ab00ac7213 */ /* 0x000fe20000000000 */
        /* <DEDUP_REMOVED lines=8> */
[--C-:B------:R-:W-:Y:S02]  /*8ce0*/  @!P6 IMAD.IADD R165, R165, 0x1, -R2.reuse ;  /* 0x00000001a5a5e824 */ /* 0x100fe400078e0a02 */
[----:B------:R-:W-:Y:S01]  /*8cf0*/  IMAD.MOV.U32 R161, RZ, RZ, R163 ;  /* 0x000000ffffa17224 */ /* 0x000fe200078e00a3 */
[----:B------:R-:W-:Y:S01]  /*8d00*/  ISETP.GT.U32.AND P6, PT, R2, R167, PT ;  /* 0x000000a70200720c */ /* 0x000fe20003fc4070 */
[--C-:B------:R-:W-:Y:S01]  /*8d10*/  @!P4 IMAD.IADD R164, R164, 0x1, -R2.reuse ;  /* 0x00000001a4a4c824 */ /* 0x100fe200078e0a02 */
[----:B------:R-:W-:Y:S01]  /*8d20*/  ISETP.GE.AND P4, PT, R166, RZ, PT ;  /* 0x000000ffa600720c */ /* 0x000fe20003f86270 */
[----:B------:R-:W-:Y:S01]  /*8d30*/  @!P1 IMAD.MOV R161, RZ, RZ, -R161 ;  /* 0x000000ffffa19224 */ /* 0x000fe200078e0aa1 */
[----:B------:R-:W-:Y:S01]  /*8d40*/  IABS R166, R166 ;  /* 0x000000a600a67213 */ /* 0x000fe20000000000 */
[----:B------:R-:W-:Y:S01]  /*8d50*/  IMAD.MOV.U32 R163, RZ, RZ, R165 ;  /* 0x000000ffffa37224 */ /* 0x000fe200078e00a5 */
[----:B------:R-:W-:Y:S01]  /*8d60*/  ISETP.GT.U32.AND P1, PT, R2, R164, PT ;  /* 0x000000a40200720c */ /* 0x000fe20003f24070 */
[----:B------:R-:W-:Y:S01]  /*8d70*/  @!P2 IMAD.IADD R162, R162, 0x1, -R2 ;  /* 0x00000001a2a2a824 */ /* 0x000fe200078e0a02 */
[----:B------:R-:W-:Y:S01]  /*8d80*/  ISETP.GE.AND P2, PT, R169, RZ, PT ;  /* 0x000000ffa900720c */ /* 0x000fe20003f46270 */
[----:B------:R-:W-:Y:S01]  /*8d90*/  @!P3 IMAD.MOV R163, RZ, RZ, -R163 ;  /* 0x000000ffffa3b224 */ /* 0x000fe200078e0aa3 */
[----:B------:R-:W-:Y:S01]  /*8da0*/  LOP3.LUT R169, R242, 0x160, RZ, 0xfc, !PT ;  /* 0x00000160f2a97812 */ /* 0x000fe200078efcff */
[----:B------:R-:W-:-:S03]  /*8db0*/  IMAD.HI.U32 R165, R3, R166, RZ ;  /* 0x000000a603a57227 */ /* 0x000fc600078e00ff */
[----:B------:R-:W-:Y:S01]  /*8dc0*/  ISETP.GE.AND P3, PT, R169, RZ, PT ;  /* 0x000000ffa900720c */ /* 0x000fe20003f66270 */
[----:B------:R-:W-:Y:S01]  /*8dd0*/  @!P6 IMAD.IADD R167, R167, 0x1, -R2 ;  /* 0x00000001a7a7e824 */ /* 0x000fe200078e0a02 */
[----:B------:R-:W-:Y:S01]  /*8de0*/  IABS R169, R169 ;  /* 0x000000a900a97213 */ /* 0x000fe20000000000 */
[----:B------:R-:W-:Y:S01]  /*8df0*/  @!P5 IMAD.MOV R162, RZ, RZ, -R162 ;  /* 0x000000ffffa2d224 */ /* 0x000fe200078e0aa2 */
[----:B------:R-:W-:Y:S01]  /*8e00*/  ISETP.GE.AND P5, PT, R168, RZ, PT ;  /* 0x000000ffa800720c */ /* 0x000fe20003fa6270 */
[----:B------:R-:W-:Y:S01]  /*8e10*/  @!P1 IMAD.IADD R164, R164, 0x1, -R2 ;  /* 0x00000001a4a49824 */ /* 0x000fe200078e0a02 */
[----:B------:R-:W-:Y:S02]  /*8e20*/  ISETP.GT.U32.AND P6, PT, R2, R167, PT ;  /* 0x000000a70200720c */ /* 0x000fe40003fc4070 */
[----:B------:R-:W-:Y:S01]  /*8e30*/  ISETP.GE.AND P1, PT, R171, RZ, PT ;  /* 0x000000ffab00720c */ /* 0x000fe20003f26270 */
[----:B------:R-:W-:Y:S02]  /*8e40*/  IMAD.MOV.U32 R171, RZ, RZ, R169 ;  /* 0x000000ffffab7224 */ /* 0x000fe400078e00a9 */
[----:B------:R-:W-:-:S02]  /*8e50*/  IMAD.MOV R169, RZ, RZ, -R165 ;  /* 0x000000ffffa97224 */ /* 0x000fc400078e0aa5 */
[----:B------:R-:W-:-:S04]  /*8e60*/  IMAD.HI.U32 R165, R3, R170, RZ ;  /* 0x000000aa03a57227 */ /* 0x000fc800078e00ff */
[----:B------:R-:W-:Y:S02]  /*8e70*/  IMAD R166, R2, R169, R166 ;  /* 0x000000a902a67224 */ /* 0x000fe400078e02a6 */
[----:B------:R-:W-:-:S04]  /*8e80*/  IMAD.HI.U32 R168, R3, R171, RZ ;  /* 0x000000ab03a87227 */ /* 0x000fc800078e00ff */
[----:B------:R-:W-:Y:S02]  /*8e90*/  IMAD.MOV R169, RZ, RZ, -R165 ;  /* 0x000000ffffa97224 */ /* 0x000fe400078e0aa5 */
[----:B------:R-:W-:Y:S01]  /*8ea0*/  @!P0 IMAD.MOV R164, RZ, RZ, -R164 ;  /* 0x000000ffffa48224 */ /* 0x000fe200078e0aa4 */
[----:B------:R-:W-:Y:S01]  /*8eb0*/  ISETP.GT.U32.AND P0, PT, R2, R166, PT ;  /* 0x000000a60200720c */ /* 0x000fe20003f04070 */
[----:B------:R-:W-:-:S04]  /*8ec0*/  IMAD.HI.U32 R165, R3, R172, RZ ;  /* 0x000000ac03a57227 */ /* 0x000fc800078e00ff */
[----:B------:R-:W-:Y:S02]  /*8ed0*/  IMAD.MOV R168, RZ, RZ, -R168 ;  /* 0x000000ffffa87224 */ /* 0x000fe400078e0aa8 */
[--C-:B------:R-:W-:Y:S02]  /*8ee0*/  @!P6 IMAD.IADD R167, R167, 0x1, -R2.reuse ;  /* 0x00000001a7a7e824 */ /* 0x100fe400078e0a02 */
[----:B------:R-:W-:Y:S02]  /*8ef0*/  IMAD.MOV R173, RZ, RZ, -R165 ;  /* 0x000000ffffad7224 */ /* 0x000fe400078e0aa5 */
[----:B------:R-:W-:Y:S02]  /*8f00*/  IMAD R168, R2, R168, R171 ;  /* 0x000000a802a87224 */ /* 0x000fe400078e02ab */
[----:B------:R-:W-:Y:S02]  /*8f10*/  IMAD.MOV.U32 R165, RZ, RZ, R167 ;  /* 0x000000ffffa57224 */ /* 0x000fe400078e00a7 */
[----:B------:R-:W-:-:S02]  /*8f20*/  @!P0 IMAD.IADD R166, R166, 0x1, -R2 ;  /* 0x00000001a6a68824 */ /* 0x000fc400078e0a02 */
[----:B------:R-:W-:Y:S01]  /*8f30*/  @!P2 IMAD.MOV R165, RZ, RZ, -R165 ;  /* 0x000000ffffa5a224 */ /* 0x000fe200078e0aa5 */
[C---:B------:R-:W-:Y:S01]  /*8f40*/  ISETP.GT.U32.AND P2, PT, R2.reuse, R168, PT ;  /* 0x000000a80200720c */ /* 0x040fe20003f44070 */
[C---:B------:R-:W-:Y:S01]  /*8f50*/  IMAD R169, R2.reuse, R169, R170 ;  /* 0x000000a902a97224 */ /* 0x040fe200078e02aa */
[C---:B------:R-:W-:Y:S01]  /*8f60*/  ISETP.GT.U32.AND P0, PT, R2.reuse, R166, PT ;  /* 0x000000a60200720c */ /* 0x040fe20003f04070 */
[C---:B------:R-:W-:Y:S01]  /*8f70*/  IMAD R171, R2.reuse, R173, R172 ;  /* 0x000000ad02ab7224 */ /* 0x040fe200078e02ac */
[----:B------:R-:W-:Y:S02]  /*8f80*/  IABS R173, R178 ;  /* 0x000000b200ad7213 */ /* 0x000fe40000000000 */
[----:B------:R-:W-:Y:S02]  /*8f90*/  ISETP.GT.U32.AND P6, PT, R2, R169, PT ;  /* 0x000000a90200720c */ /* 0x000fe40003fc4070 */
[----:B------:R-:W-:Y:S01]  /*8fa0*/  IABS R172, R177 ;  /* 0x000000b100ac7213 */ /* 0x000fe20000000000 */
[----:B------:R-:W-:-:S04]  /*8fb0*/  IMAD.HI.U32 R170, R3, R173, RZ ;  /* 0x000000ad03aa7227 */ /* 0x000fc800078e00ff */
[--C-:B------:R-:W-:Y:S02]  /*8fc0*/  @!P2 IMAD.IADD R168, R168, 0x1, -R2.reuse ;  /* 0x00000001a8a8a824 */ /* 0x100fe400078e0a02 */
[----:B------:R-:W-:Y:S01]  /*8fd0*/  @!P0 IMAD.IADD R166, R166, 0x1, -R2 ;  /* 0x00000001a6a68824 */ /* 0x000fe200078e0a02 */
[C---:B------:R-:W-:Y:S01]  /*8fe0*/  ISETP.GT.U32.AND P0, PT, R2.reuse, R171, PT ;  /* 0x000000ab0200720c */ /* 0x040fe20003f04070 */
[----:B------:R-:W-:Y:S01]  /*8ff0*/  IMAD.MOV R174, RZ, RZ, -R170 ;  /* 0x000000ffffae7224 */ /* 0x000fe200078e0aaa */
[C---:B------:R-:W-:Y:S01]  /*9000*/  ISETP.GT.U32.AND P2, PT, R2.reuse, R168, PT ;  /* 0x000000a80200720c */ /* 0x040fe20003f44070 */
[----:B------:R-:W-:Y:S02]  /*9010*/  @!P6 IMAD.IADD R169, R169, 0x1, -R2 ;  /* 0x00000001a9a9e824 */ /* 0x000fe400078e0a02 */
[C---:B------:R-:W-:Y:S02]  /*9020*/  IMAD R173, R2.reuse, R174, R173 ;  /* 0x000000ae02ad7224 */ /* 0x040fe400078e02ad */
[----:B------:R-:W-:Y:S01]  /*9030*/  IMAD.HI.U32 R167, R3, R172, RZ ;  /* 0x000000ac03a77227 */ /* 0x000fe200078e00ff */
[----:B------:R-:W-:-:S03]  /*9040*/  ISETP.GT.U32.AND P6, PT, R2, R169, PT ;  /* 0x000000a90200720c */ /* 0x000fc60003fc4070 */
[----:B------:R-:W-:Y:S02]  /*9050*/  IMAD.MOV R167, RZ, RZ, -R167 ;  /* 0x000000ffffa77224 */ /* 0x000fe400078e0aa7 */
[--C-:B------:R-:W-:Y:S02]  /*9060*/  @!P0 IMAD.IADD R171, R171, 0x1, -R2.reuse ;  /* 0x00000001abab8824 */ /* 0x100fe400078e0a02 */
[----:B------:R-:W-:Y:S01]  /*9070*/  @!P2 IMAD.IADD R168, R168, 0x1, -R2 ;  /* 0x00000001a8a8a824 */ /* 0x000fe200078e0a02 */
[C---:B------:R-:W-:Y:S01]  /*9080*/  ISETP.GT.U32.AND P2, PT, R2.reuse, R173, PT ;  /* 0x000000ad0200720c */ /* 0x040fe20003f44070 */
[----:B------:R-:W-:Y:S01]  /*9090*/  IMAD.MOV.U32 R174, RZ, RZ, R175 ;  /* 0x000000ffffae7224 */ /* 0x000fe200078e00af */
[C---:B------:R-:W-:Y:S01]  /*90a0*/  ISETP.GT.U32.AND P0, PT, R2.reuse, R171, PT ;  /* 0x000000ab0200720c */ /* 0x040fe20003f04070 */
[----:B------:R-:W-:Y:S02]  /*90b0*/  IMAD R170, R2, R167, R172 ;  /* 0x000000a702aa7224 */ /* 0x000fe400078e02ac */
[----:B------:R-:W-:-:S02]  /*90c0*/  IMAD.MOV.U32 R175, RZ, RZ, R176 ;  /* 0x000000ffffaf7224 */ /* 0x000fc400078e00b0 */
[----:B------:R-:W-:-:S04]  /*90d0*/  IMAD.HI.U32 R167, R3, R174, RZ ;  /* 0x000000ae03a77227 */ /* 0x000fc800078e00ff */
[----:B------:R-:W-:-:S04]  /*90e0*/  IMAD.HI.U32 R172, R3, R175, RZ ;  /* 0x000000af03ac7227 */ /* 0x000fc800078e00ff */
[----:B------:R-:W-:Y:S01]  /*90f0*/  @!P4 IMAD.MOV R166, RZ, RZ, -R166 ;  /* 0x000000ffffa6c224 */ /* 0x000fe200078e0aa6 */
[----:B------:R-:W-:Y:S01]  /*9100*/  ISETP.GE.AND P4, PT, R177, RZ, PT ;  /* 0x000000ffb100720c */ /* 0x000fe20003f86270 */
[----:B------:R-:W-:Y:S01]  /*9110*/  IMAD.MOV R167, RZ, RZ, -R167 ;  /* 0x000000ffffa77224 */ /* 0x000fe200078e0aa7 */
[----:B------:R-:W-:Y:S01]  /*9120*/  IABS R177, R181 ;  /* 0x000000b500b17213 */ /* 0x000fe20000000000 */
[--C-:B------:R-:W-:Y:S02]  /*9130*/  @!P2 IMAD.IADD R173, R173, 0x1, -R2.reuse ;  /* 0x00000001adada824 */ /* 0x100fe400078e0a02 */
[----:B------:R-:W-:Y:S01]  /*9140*/  @!P6 IMAD.IADD R169, R169, 0x1, -R2 ;  /* 0x00000001a9a9e824 */ /* 0x000fe200078e0a02 */
[C---:B------:R-:W-:Y:S01]  /*9150*/  ISETP.GT.U32.AND P6, PT, R2.reuse, R170, PT ;  /* 0x000000aa0200720c */ /* 0x040fe20003fc4070 */
[----:B------:R-:W-:Y:S01]  /*9160*/  IMAD.MOV R176, RZ, RZ, -R172 ;  /* 0x000000ffffb07224 */ /* 0x000fe200078e0aac */
[C---:B------:R-:W-:Y:S01]  /*9170*/  ISETP.GT.U32.AND P2, PT, R2.reuse, R173, PT ;  /* 0x000000ad0200720c */ /* 0x040fe20003f44070 */
[----:B------:R-:W-:-:S02]  /*9180*/  IMAD R172, R2, R167, R174 ;  /* 0x000000a702ac7224 */ /* 0x000fc400078e02ae */
[----:B------:R-:W-:Y:S02]  /*9190*/  IMAD.MOV.U32 R167, RZ, RZ, R169 ;  /* 0x000000ffffa77224 */ /* 0x000fe400078e00a9 */
[----:B------:R-:W-:-:S04]  /*91a0*/  IMAD.HI.U32 R169, R3, R177, RZ ;  /* 0x000000b103a97227 */ /* 0x000fc800078e00ff */
[--C-:B------:R-:W-:Y:S01]  /*91b0*/  @!P0 IMAD.IADD R171, R171, 0x1, -R2.reuse ;  /* 0x00000001abab8824 */ /* 0x100fe200078e0a02 */
[C---:B------:R-:W-:Y:S01]  /*91c0*/  ISETP.GT.U32.AND P0, PT, R2.reuse, R172, PT ;  /* 0x000000ac0200720c */ /* 0x040fe20003f04070 */
[----:B------:R-:W-:Y:S02]  /*91d0*/  IMAD.MOV R174, RZ, RZ, -R169 ;  /* 0x000000ffffae7224 */ /* 0x000fe400078e0aa9 */
[C---:B------:R-:W-:Y:S02]  /*91e0*/  IMAD R175, R2.reuse, R176, R175 ;  /* 0x000000b002af7224 */ /* 0x040fe400078e02af */
[----:B------:R-:W-:Y:S02]  /*91f0*/  IMAD.MOV.U32 R169, RZ, RZ, R171 ;  /* 0x000000ffffa97224 */ /* 0x000fe400078e00ab */
[C---:B------:R-:W-:Y:S01]  /*9200*/  IMAD R174, R2.reuse, R174, R177 ;  /* 0x000000ae02ae7224 */ /* 0x040fe200078e02b1 */
[----:B------:R-:W-:Y:S01]  /*9210*/  IABS R177, R182 ;  /* 0x000000b600b17213 */ /* 0x000fe20000000000 */
[----:B------:R-:W-:Y:S01]  /*9220*/  @!P1 IMAD.MOV R169, RZ, RZ, -R169 ;  /* 0x000000ffffa99224 */ /* 0x000fe200078e0aa9 */
[C---:B------:R-:W-:Y:S01]  /*9230*/  ISETP.GT.U32.AND P1, PT, R2.reuse, R175, PT ;  /* 0x000000af0200720c */ /* 0x040fe20003f24070 */
[--C-:B------:R-:W-:Y:S01]  /*9240*/  @!P2 IMAD.IADD R173, R173, 0x1, -R2.reuse ;  /* 0x00000001adada824 */ /* 0x100fe200078e0a02 */
[----:B------:R-:W-:Y:S01]  /*9250*/  ISETP.GT.U32.AND P2, PT, R2, R174, PT ;  /* 0x000000ae0200720c */ /* 0x000fe20003f44070 */
[--C-:B------:R-:W-:Y:S01]  /*9260*/  @!P6 IMAD.IADD R170, R170, 0x1, -R2.reuse ;  /* 0x00000001aaaae824 */ /* 0x100fe200078e0a02 */
[----:B------:R-:W-:Y:S01]  /*9270*/  ISETP.GE.AND P6, PT, R178, RZ, PT ;  /* 0x000000ffb200720c */ /* 0x000fe20003fc6270 */
[----:B------:R-:W-:Y:S01]  /*9280*/  @!P0 IMAD.IADD R172, R172, 0x1, -R2 ;  /* 0x00000001acac8824 */ /* 0x000fe200078e0a02 */
[----:B------:R-:W-:Y:S01]  /*9290*/  IABS R178, R183 ;  /* 0x000000b700b27213 */ /* 0x000fe20000000000 */
[----:B------:R-:W-:Y:S01]  /*92a0*/  @!P5 IMAD.MOV R167, RZ, RZ, -R167 ;  /* 0x000000ffffa7d224 */ /* 0x000fe200078e0aa7 */
[----:B------:R-:W-:Y:S01]  /*92b0*/  ISETP.GT.U32.AND P5, PT, R2, R170, PT ;  /* 0x000000aa0200720c */ /* 0x000fe20003fa4070 */
[----:B------:R-:W-:Y:S01]  /*92c0*/  IMAD.HI.U32 R171, R3, R177, RZ ;  /* 0x000000b103ab7227 */ /* 0x000fe200078e00ff */
[----:B------:R-:W-:-:S03]  /*92d0*/  ISETP.GE.AND P0, PT, R181, RZ, PT ;  /* 0x000000ffb500720c */ /* 0x000fc60003f06270 */
[--C-:B------:R-:W-:Y:S01]  /*92e0*/  @!P1 IMAD.IADD R175, R175, 0x1, -R2.reuse ;  /* 0x00000001afaf9824 */ /* 0x100fe200078e0a02 */
[----:B------:R-:W-:Y:S01]  /*92f0*/  ISETP.GT.U32.AND P1, PT, R2, R172, PT ;  /* 0x000000ac0200720c */ /* 0x000fe20003f24070 */
[----:B------:R-:W-:Y:S02]  /*9300*/  @!P2 IMAD.IADD R174, R174, 0x1, -R2 ;  /* 0x00000001aeaea824 */ /* 0x000fe400078e0a02 */
[----:B------:R-:W-:Y:S02]  /*9310*/  IMAD.MOV R176, RZ, RZ, -R171 ;  /* 0x000000ffffb07224 */ /* 0x000fe400078e0aab */
[----:B------:R-:W-:Y:S01]  /*9320*/  IMAD.HI.U32 R171, R3, R178, RZ ;  /* 0x000000b203ab7227 */ /* 0x000fe200078e00ff */
[----:B------:R-:W-:-:S03]  /*9330*/  ISETP.GT.U32.AND P2, PT, R2, R174, PT ;  /* 0x000000ae0200720c */ /* 0x000fc60003f44070 */
[----:B------:R-:W-:Y:S02]  /*9340*/  IMAD R177, R2, R176, R177 ;  /* 0x000000b002b17224 */ /* 0x000fe400078e02b1 */
[----:B------:R-:W-:Y:S02]  /*9350*/  IMAD.MOV R171, RZ, RZ, -R171 ;  /* 0x000000ffffab7224 */ /* 0x000fe400078e0aab */
[--C-:B------:R-:W-:Y:S01]  /*9360*/  @!P5 IMAD.IADD R170, R170, 0x1, -R2.reuse ;  /* 0x00000001aaaad824 */ /* 0x100fe200078e0a02 */
[----:B------:R-:W-:Y:S01]  /*9370*/  ISETP.GE.AND P5, PT, R180, RZ, PT ;  /* 0x000000ffb400720c */ /* 0x000fe20003fa6270 */
[----:B------:R-:W-:Y:S01]  /*9380*/  @!P1 IMAD.IADD R172, R172, 0x1, -R2 ;  /* 0x00000001acac9824 */ /* 0x000fe200078e0a02 */
[C---:B------:R-:W-:Y:S01]  /*9390*/  ISETP.GT.U32.AND P1, PT, R2.reuse, R177, PT ;  /* 0x000000b10200720c */ /* 0x040fe20003f24070 */
[C---:B------:R-:W-:Y:S01]  /*93a0*/  IMAD R176, R2.reuse, R171, R178 ;  /* 0x000000ab02b07224 */ /* 0x040fe200078e02b2 */
[----:B------:R-:W-:Y:S01]  /*93b0*/  IABS R180, R185 ;  /* 0x000000b900b47213 */ /* 0x000fe20000000000 */
[----:B------:R-:W-:Y:S01]  /*93c0*/  @!P4 IMAD.MOV R170, RZ, RZ, -R170 ;  /* 0x000000ffffaac224 */ /* 0x000fe200078e0aaa */
[----:B------:R-:W-:Y:S01]  /*93d0*/  ISETP.GT.U32.AND P4, PT, R2, R175, PT ;  /* 0x000000af0200720c */ /* 0x000fe20003f84070 */
[----:B------:R-:W-:Y:S01]  /*93e0*/  @!P2 IMAD.IADD R174, R174, 0x1, -R2 ;  /* 0x00000001aeaea824 */ /* 0x000fe200078e0a02 */
[----:B------:R-:W-:Y:S01]  /*93f0*/  ISETP.GT.U32.AND P2, PT, R2, R176, PT ;  /* 0x000000b00200720c */ /* 0x000fe20003f44070 */
[----:B------:R-:W-:Y:S01]  /*9400*/  @!P3 IMAD.MOV R168, RZ, RZ, -R168 ;  /* 0x000000ffffa8b224 */ /* 0x000fe200078e0aa8 */
[----:B------:R-:W-:Y:S01]  /*9410*/  ISETP.GE.AND P3, PT, R179, RZ, PT ;  /* 0x000000ffb300720c */ /* 0x000fe20003f66270 */
[----:B------:R-:W-:Y:S01]  /*9420*/  IMAD.HI.U32 R178, R3, R180, RZ ;  /* 0x000000b403b27227 */ /* 0x000fe200078e00ff */
[----:B------:R-:W-:-:S03]  /*9430*/  IABS R179, R184 ;  /* 0x000000b800b37213 */ /* 0x000fc60000000000 */
[----:B------:R-:W-:Y:S01]  /*9440*/  @!P1 IMAD.IADD R177, R177, 0x1, -R2 ;  /* 0x00000001b1b19824 */ /* 0x000fe200078e0a02 */
[----:B------:R-:W-:Y:S01]  /*9450*/  ISETP.GE.AND P1, PT, R183, RZ, PT ;  /* 0x000000ffb700720c */ /* 0x000fe20003f26270 */
[----:B------:R-:W-:Y:S01]  /*9460*/  IMAD.MOV R181, RZ, RZ, -R178 ;  /* 0x000000ffffb57224 */ /* 0x000fe200078e0ab2 */
[----:B------:R-:W-:Y:S01]  /*9470*/  LOP3.LUT R183, R242, 0x178, RZ, 0xfc, !PT ;  /* 0x00000178f2b77812 */ /* 0x000fe200078efcff */
[----:B------:R-:W-:Y:S01]  /*9480*/  @!P4 IMAD.IADD R175, R175, 0x1, -R2 ;  /* 0x00000001afafc824 */ /* 0x000fe200078e0a02 */
[----:B------:R-:W-:Y:S01]  /*9490*/  ISETP.GE.AND P4, PT, R182, RZ, PT ;  /* 0x000000ffb600720c */ /* 0x000fe20003f86270 */
[----:B------:R-:W-:Y:S01]  /*94a0*/  IMAD.HI.U32 R171, R3, R179, RZ ;  /* 0x000000b303ab7227 */ /* 0x000fe200078e00ff */
[----:B------:R-:W-:-:S03]  /*94b0*/  IABS R182, R186 ;  /* 0x000000ba00b67213 */ /* 0x000fc60000000000 */
[----:B------:R-:W-:Y:S01]  /*94c0*/  IMAD R178, R2, R181, R180 ;  /* 0x000000b502b27224 */ /* 0x000fe200078e02b4 */
[----:B------:R-:W-:Y:S01]  /*94d0*/  IABS R180, R183 ;  /* 0x000000b700b47213 */ /* 0x000fe20000000000 */
[----:B------:R-:W-:Y:S01]  /*94e0*/  @!P2 IMAD.IADD R176, R176, 0x1, -R2 ;  /* 0x00000001b0b0a824 */ /* 0x000fe200078e0a02 */
[C---:B------:R-:W-:Y:S01]  /*94f0*/  ISETP.GT.U32.AND P2, PT, R2.reuse, R177, PT ;  /* 0x000000b10200720c */ /* 0x040fe20003f44070 */
[----:B------:R-:W-:Y:S02]  /*9500*/  IMAD.MOV R171, RZ, RZ, -R171 ;  /* 0x000000ffffab7224 */ /* 0x000fe400078e0aab */
[----:B------:R-:W-:Y:S02]  /*9510*/  IMAD.MOV.U32 R181, RZ, RZ, R182 ;  /* 0x000000ffffb57224 */ /* 0x000fe400078e00b6 */
[----:B------:R-:W-:Y:S02]  /*9520*/  IMAD.MOV.U32 R182, RZ, RZ, R180 ;  /* 0x000000ffffb67224 */ /* 0x000fe400078e00b4 */
[----:B------:R-:W-:-:S02]  /*9530*/  IMAD R179, R2, R171, R179 ;  /* 0x000000ab02b37224 */ /* 0x000fc400078e02b3 */
[----:B------:R-:W-:Y:S02]  /*9540*/  IMAD.MOV.U32 R171, RZ, RZ, R173 ;  /* 0x000000ffffab7224 */ /* 0x000fe400078e00ad */
[----:B------:R-:W-:-:S04]  /*9550*/  IMAD.HI.U32 R180, R3, R181, RZ ;  /* 0x000000b503b47227 */ /* 0x000fc800078e00ff */
[----:B------:R-:W-:Y:S02]  /*9560*/  IMAD.MOV.U32 R173, RZ, RZ, R175 ;  /* 0x000000ffffad7224 */ /* 0x000fe400078e00af */
[----:B------:R-:W-:-:S04]  /*9570*/  IMAD.HI.U32 R175, R3, R182, RZ ;  /* 0x000000b603af7227 */ /* 0x000fc800078e00ff */
[----:B------:R-:W-:Y:S01]  /*9580*/  @!P3 IMAD.MOV R172, RZ, RZ, -R172 ;  /* 0x000000ffffacb224 */ /* 0x000fe200078e0aac */
[C---:B------:R-:W-:Y:S01]  /*9590*/  ISETP.GT.U32.AND P3, PT, R2.reuse, R179, PT ;  /* 0x000000b30200720c */ /* 0x040fe20003f64070 */
[----:B------:R-:W-:Y:S02]  /*95a0*/  IMAD.MOV R180, RZ, RZ, -R180 ;  /* 0x000000ffffb47224 */ /* 0x000fe400078e0ab4 */
[----:B------:R-:W-:Y:S02]  /*95b0*/  IMAD.MOV R175, RZ, RZ, -R175 ;  /* 0x000000ffffaf7224 */ /* 0x000fe400078e0aaf */
[----:B------:R-:W-:Y:S01]  /*95c0*/  @!P2 IMAD.IADD R177, R177, 0x1, -R2 ;  /* 0x00000001b1b1a824 */ /* 0x000fe200078e0a02 */
[----:B------:R-:W-:Y:S01]  /*95d0*/  ISETP.GE.AND P2, PT, R185, RZ, PT ;  /* 0x000000ffb900720c */ /* 0x000fe20003f46270 */
[C---:B------:R-:W-:Y:S01]  /*95e0*/  IMAD R181, R2.reuse, R180, R181 ;  /* 0x000000b402b57224 */ /* 0x040fe200078e02b5 */
[----:B------:R-:W-:Y:S01]  /*95f0*/  IABS R185, R188 ;  /* 0x000000bc00b97213 */ /* 0x000fe20000000000 */
[----:B------:R-:W-:Y:S01]  /*9600*/  IMAD R180, R2, R175, R182 ;  /* 0x000000af02b47224 */ /* 0x000fe200078e02b6 */
[----:B------:R-:W-:Y:S01]  /*9610*/  LOP3.LUT R182, R242, 0x17a, RZ, 0xfc, !PT ;  /* 0x0000017af2b67812 */ /* 0x000fe200078efcff */
[----:B------:R-:W-:-:S02]  /*9620*/  IMAD.MOV.U32 R175, RZ, RZ, R177 ;  /* 0x000000ffffaf7224 */ /* 0x000fc400078e00b1 */
[----:B------:R-:W-:Y:S01]  /*9630*/  @!P5 IMAD.MOV R173, RZ, RZ, -R173 ;  /* 0x000000ffffadd224 */ /* 0x000fe200078e0aad */
[C---:B------:R-:W-:Y:S01]  /*9640*/  ISETP.GT.U32.AND P5, PT, R2.reuse, R178, PT ;  /* 0x000000b20200720c */ /* 0x040fe20003fa4070 */
[----:B------:R-:W-:Y:S01]  /*9650*/  @!P4 IMAD.MOV R175, RZ, RZ, -R175 ;  /* 0x000000ffffafc224 */ /* 0x000fe200078e0aaf */
[C---:B------:R-:W-:Y:S01]  /*9660*/  ISETP.GT.U32.AND P4, PT, R2.reuse, R181, PT ;  /* 0x000000b50200720c */ /* 0x040fe20003f84070 */
[----:B------:R-:W-:Y:S01]  /*9670*/  @!P3 IMAD.IADD R179, R179, 0x1, -R2 ;  /* 0x00000001b3b3b824 */ /* 0x000fe200078e0a02 */
[----:B------:R-:W-:Y:S01]  /*9680*/  IABS R187, R182 ;  /* 0x000000b600bb7213 */ /* 0x000fe20000000000 */
[----:B------:R-:W-:Y:S01]  /*9690*/  @!P6 IMAD.MOV R171, RZ, RZ, -R171 ;  /* 0x000000ffffabe224 */ /* 0x000fe200078e0aab */
[C---:B------:R-:W-:Y:S01]  /*96a0*/  ISETP.GT.U32.AND P6, PT, R2.reuse, R176, PT ;  /* 0x000000b00200720c */ /* 0x040fe20003fc4070 */
[----:B------:R-:W-:Y:S01]  /*96b0*/  @!P0 IMAD.MOV R174, RZ, RZ, -R174 ;  /* 0x000000ffffae8224 */ /* 0x000fe200078e0aae */
[----:B------:R-:W-:Y:S01]  /*96c0*/  ISETP.GT.U32.AND P3, PT, R2, R179, PT ;  /* 0x000000b30200720c */ /* 0x000fe20003f64070 */
[----:B------:R-:W-:Y:S01]  /*96d0*/  IMAD.HI.U32 R177, R3, R187, RZ ;  /* 0x000000bb03b17227 */ /* 0x000fe200078e00ff */
[----:B------:R-:W-:-:S03]  /*96e0*/  ISETP.GE.AND P0, PT, R184, RZ, PT ;  /* 0x000000ffb800720c */ /* 0x000fc60003f06270 */
[--C-:B------:R-:W-:Y:S02]  /*96f0*/  @!P5 IMAD.IADD R178, R178, 0x1, -R2.reuse ;  /* 0x00000001b2b2d824 */ /* 0x100fe400078e0a02 */
[----:B------:R-:W-:-:S03]  /*9700*/  @!P4 IMAD.IADD R181, R181, 0x1, -R2 ;  /* 0x00000001b5b5c824 */ /* 0x000fc600078e0a02 */
[----:B------:R-:W-:Y:S01]  /*9710*/  ISETP.GT.U32.AND P5, PT, R2, R178, PT ;  /* 0x000000b20200720c */ /* 0x000fe20003fa4070 */
[--C-:B------:R-:W-:Y:S01]  /*9720*/  @!P6 IMAD.IADD R176, R176, 0x1, -R2.reuse ;  /* 0x00000001b0b0e824 */ /* 0x100fe200078e0a02 */
[----:B------:R-:W-:Y:S01]  /*9730*/  ISETP.GT.U32.AND P4, PT, R2, R181, PT ;  /* 0x000000b50200720c */ /* 0x000fe20003f84070 */
[----:B------:R-:W-:Y:S01]  /*9740*/  @!P3 IMAD.IADD R179, R179, 0x1, -R2 ;  /* 0x00000001b3b3b824 */ /* 0x000fe200078e0a02 */
[----:B------:R-:W-:Y:S01]  /*9750*/  ISETP.GE.AND P3, PT, R183, RZ, PT ;  /* 0x000000ffb700720c */ /* 0x000fe20003f66270 */
[----:B------:R-:W-:Y:S01]  /*9760*/  IMAD.MOV R183, RZ, RZ, -R177 ;  /* 0x000000ffffb77224 */ /* 0x000fe200078e0ab1 */
[----:B------:R-:W-:Y:S01]  /*9770*/  ISETP.GE.AND P6, PT, R186, RZ, PT ;  /* 0x000000ffba00720c */ /* 0x000fe20003fc6270 */
[----:B------:R-:W-:Y:S01]  /*9780*/  @!P1 IMAD.MOV R176, RZ, RZ, -R176 ;  /* 0x000000ffffb09224 */ /* 0x000fe200078e0ab0 */
[----:B------:R-:W-:Y:S01]  /*9790*/  LOP3.LUT R186, R242, 0x17c, RZ, 0xfc, !PT ;  /* 0x0000017cf2ba7812 */ /* 0x000fe200078efcff */
[C---:B------:R-:W-:Y:S01]  /*97a0*/  IMAD R187, R2.reuse, R183, R187 ;  /* 0x000000b702bb7224 */ /* 0x040fe200078e02bb */
[----:B------:R-:W-:Y:S01]  /*97b0*/  ISETP.GT.U32.AND P1, PT, R2, R180, PT ;  /* 0x000000b40200720c */ /* 0x000fe20003f24070 */
[----:B------:R-:W-:Y:S01]  /*97c0*/  IMAD.MOV.U32 R177, RZ, RZ, R179 ;  /* 0x000000ffffb17224 */ /* 0x000fe200078e00b3 */
[----:B------:R-:W-:Y:S01]  /*97d0*/  IABS R184, R186 ;  /* 0x000000ba00b87213 */ /* 0x000fe20000000000 */
[--C-:B------:R-:W-:Y:S01]  /*97e0*/  @!P5 IMAD.IADD R178, R178, 0x1, -R2.reuse ;  /* 0x00000001b2b2d824 */ /* 0x100fe200078e0a02 */
[----:B------:R-:W-:Y:S01]  /*97f0*/  ISETP.GE.AND P5, PT, R182, RZ, PT ;  /* 0x000000ffb600720c */ /* 0x000fe20003fa6270 */
[----:B------:R-:W-:Y:S01]  /*9800*/  @!P4 IMAD.IADD R181, R181, 0x1, -R2 ;  /* 0x00000001b5b5c824 */ /* 0x000fe200078e0a02 */
[----:B------:R-:W-:Y:S01]  /*9810*/  ISETP.GT.U32.AND P4, PT, R2, R187, PT ;  /* 0x000000bb0200720c */ /* 0x000fe20003f84070 */
[----:B------:R-:W-:-:S04]  /*9820*/  IMAD.HI.U32 R182, R3, R184, RZ ;  /* 0x000000b803b67227 */ /* 0x000fc800078e00ff */
[----:B------:R-:W-:Y:S02]  /*9830*/  IMAD.MOV R179, RZ, RZ, -R182 ;  /* 0x000000ffffb37224 */ /* 0x000fe400078e0ab6 */
[----:B------:R-:W-:Y:S01]  /*9840*/  IMAD.MOV.U32 R183, RZ, RZ, R185 ;  /* 0x000000ffffb77224 */ /* 0x000fe200078e00b9 */
[----:B------:R-:W-:Y:S01]  /*9850*/  IABS R185, R191 ;  /* 0x000000bf00b97213 */ /* 0x000fe20000000000 */
[----:B------:R-:W-:Y:S02]  /*9860*/  @!P1 IMAD.IADD R180, R180, 0x1, -R2 ;  /* 0x00000001b4b49824 */ /* 0x000fe400078e0a02 */
[C---:B------:R-:W-:Y:S02]  /*9870*/  IMAD R182, R2.reuse, R179, R184 ;  /* 0x000000b302b67224 */ /* 0x040fe400078e02b8 */
[----:B------:R-:W-:Y:S01]  /*9880*/  IMAD.HI.U32 R179, R3, R183, RZ ;  /* 0x000000b703b37227 */ /* 0x000fe200078e00ff */
[----:B------:R-:W-:-:S03]  /*9890*/  ISETP.GT.U32.AND P1, PT, R2, R180, PT ;  /* 0x000000b40200720c */ /* 0x000fc60003f24070 */
[----:B------:R-:W-:Y:S02]  /*98a0*/  @!P4 IMAD.IADD R187, R187, 0x1, -R2 ;  /* 0x00000001bbbbc824 */ /* 0x000fe400078e0a02 */
[----:B------:R-:W-:Y:S02]  /*98b0*/  IMAD.MOV R179, RZ, RZ, -R179 ;  /* 0x000000ffffb37224 */ /* 0x000fe400078e0ab3 */
[----:B------:R-:W-:Y:S01]  /*98c0*/  @!P0 IMAD.MOV R177, RZ, RZ, -R177 ;  /* 0x000000ffffb18224 */ /* 0x000fe200078e0ab1 */
[----:B------:R-:W-:Y:S01]  /*98d0*/  ISETP.GE.AND P0, PT, R186, RZ, PT ;  /* 0x000000ffba00720c */ /* 0x000fe20003f06270 */
[----:B------:R-:W-:Y:S01]  /*98e0*/  @!P2 IMAD.MOV R178, RZ, RZ, -R178 ;  /* 0x000000ffffb2a224 */ /* 0x000fe200078e0ab2 */
[----:B------:R-:W-:Y:S01]  /*98f0*/  IABS R186, R192 ;  /* 0x000000c000ba7213 */ /* 0x000fe20000000000 */
[C---:B------:R-:W-:Y:S01]  /*9900*/  IMAD R183, R2.reuse, R179, R183 ;  /* 0x000000b302b77224 */ /* 0x040fe200078e02b7 */
[----:B------:R-:W-:Y:S01]  /*9910*/  ISETP.GT.U32.AND P2, PT, R2, R187, PT ;  /* 0x000000bb0200720c */ /* 0x000fe20003f44070 */
[----:B------:R-:W-:-:S03]  /*9920*/  IMAD.HI.U32 R179, R3, R185, RZ ;  /* 0x000000b903b37227 */ /* 0x000fc600078e00ff */
[----:B------:R-:W-:Y:S01]  /*9930*/  ISETP.GT.U32.AND P4, PT, R2, R183, PT ;  /* 0x000000b70200720c */ /* 0x000fe20003f84070 */
[----:B------:R-:W-:-:S04]  /*9940*/  IMAD.HI.U32 R184, R3, R186, RZ ;  /* 0x000000ba03b87227 */ /* 0x000fc800078e00ff */
[----:B------:R-:W-:Y:S02]  /*9950*/  IMAD.MOV R179, RZ, RZ, -R179 ;  /* 0x000000ffffb37224 */ /* 0x000fe400078e0ab3 */
[----:B------:R-:W-:Y:S01]  /*9960*/  @!P1 IMAD.IADD R180, R180, 0x1, -R2 ;  /* 0x00000001b4b49824 */ /* 0x000fe200078e0a02 */
[C---:B------:R-:W-:Y:S01]  /*9970*/  ISETP.GT.U32.AND P1, PT, R2.reuse, R182, PT ;  /* 0x000000b60200720c */ /* 0x040fe20003f24070 */
[----:B------:R-:W-:Y:S02]  /*9980*/  IMAD.MOV R189, RZ, RZ, -R184 ;  /* 0x000000ffffbd7224 */ /* 0x000fe400078e0ab8 */
[C---:B------:R-:W-:Y:S02]  /*9990*/  IMAD R184, R2.reuse, R179, R185 ;  /* 0x000000b302b87224 */ /* 0x040fe400078e02b9 */
[----:B------:R-:W-:Y:S02]  /*99a0*/  @!P2 IMAD.IADD R187, R187, 0x1, -R2 ;  /* 0x00000001bbbba824 */ /* 0x000fe400078e0a02 */
[C---:B------:R-:W-:Y:S01]  /*99b0*/  IMAD R185, R2.reuse, R189, R186 ;  /* 0x000000bd02b97224 */ /* 0x040fe200078e02ba */
[----:B------:R-:W-:Y:S01]  /*99c0*/  ISETP.GT.U32.AND P2, PT, R2, R184, PT ;  /* 0x000000b80200720c */ /* 0x000fe20003f44070 */
[----:B------:R-:W-:-:S04]  /*99d0*/  IMAD.HI.U32 R186, R3, R190, RZ ;  /* 0x000000be03ba7227 */ /* 0x000fc800078e00ff */
[----:B------:R-:W-:Y:S02]  /*99e0*/  IMAD.MOV.U32 R179, RZ, RZ, R181 ;  /* 0x000000ffffb37224 */ /* 0x000fe400078e00b5 */
[----:B------:R-:W-:Y:S02]  /*99f0*/  IMAD.MOV.U32 R181, RZ, RZ, R187 ;  /* 0x000000ffffb57224 */ /* 0x000fe400078e00bb */
[----:B------:R-:W-:Y:S02]  /*9a00*/  IMAD.MOV R187, RZ, RZ, -R186 ;  /* 0x000000ffffbb7224 */ /* 0x000fe400078e0aba */
[----:B------:R-:W-:Y:S01]  /*9a10*/  @!P1 IMAD.IADD R182, R182, 0x1, -R2 ;  /* 0x00000001b6b69824 */ /* 0x000fe200078e0a02 */
[----:B------:R-:W-:Y:S01]  /*9a20*/  ISETP.GE.AND P1, PT, R188, RZ, PT ;  /* 0x000000ffbc00720c */ /* 0x000fe20003f26270 */
[----:B------:R-:W-:Y:S01]  /*9a30*/  IMAD R186, R2, R187, R190 ;  /* 0x000000bb02ba7224 */ /* 0x000fe200078e02be */
[----:B------:R-:W-:Y:S01]  /*9a40*/  IABS R188, R195 ;  /* 0x000000c300bc7213 */ /* 0x000fe20000000000 */
[----:B------:R-:W-:-:S02]  /*9a50*/  @!P2 IMAD.IADD R184, R184, 0x1, -R2 ;  /* 0x00000001b8b8a824 */ /* 0x000fc400078e0a02 */
[----:B------:R-:W-:Y:S01]  /*9a60*/  @!P5 IMAD.MOV R181, RZ, RZ, -R181 ;  /* 0x000000ffffb5d224 */ /* 0x000fe200078e0ab5 */
[C---:B------:R-:W-:Y:S01]  /*9a70*/  ISETP.GT.U32.AND P2, PT, R2.reuse, R186, PT ;  /* 0x000000ba0200720c */ /* 0x040fe20003f44070 */
[----:B------:R-:W-:Y:S01]  /*9a80*/  IMAD.MOV.U32 R189, RZ, RZ, R188 ;  /* 0x000000ffffbd7224 */ /* 0x000fe200078e00bc */
[----:B------:R-:W-:Y:S01]  /*9a90*/  ISETP.GT.U32.AND P5, PT, R2, R185, PT ;  /* 0x000000b90200720c */ /* 0x000fe20003fa4070 */
[----:B------:R-:W-:Y:S02]  /*9aa0*/  @!P4 IMAD.IADD R183, R183, 0x1, -R2 ;  /* 0x00000001b7b7c824 */ /* 0x000fe400078e0a02 */
[----:B------:R-:W-:-:S03]  /*9ab0*/  IMAD.HI.U32 R188, R3, R189, RZ ;  /* 0x000000bd03bc7227 */ /* 0x000fc600078e00ff */
[C---:B------:R-:W-:Y:S01]  /*9ac0*/  ISETP.GT.U32.AND P4, PT, R2.reuse, R183, PT ;  /* 0x000000b70200720c */ /* 0x040fe20003f84070 */
[----:B------:R-:W-:Y:S02]  /*9ad0*/  IMAD.MOV R188, RZ, RZ, -R188 ;  /* 0x000000ffffbc7224 */ /* 0x000fe400078e0abc */
[----:B------:R-:W-:Y:S01]  /*9ae0*/  @!P6 IMAD.MOV R179, RZ, RZ, -R179 ;  /* 0x000000ffffb3e224 */ /* 0x000fe200078e0ab3 */
[C---:B------:R-:W-:Y:S01]  /*9af0*/  ISETP.GT.U32.AND P6, PT, R2.reuse, R182, PT ;  /* 0x000000b60200720c */ /* 0x040fe20003fc4070 */
[----:B------:R-:W-:Y:S01]  /*9b00*/  IMAD R187, R2, R188, R189 ;  /* 0x000000bc02bb7224 */ /* 0x000fe200078e02bd */
[----:B------:R-:W-:Y:S01]  /*9b10*/  IABS R189, R196 ;  /* 0x000000c400bd7213 */ /* 0x000fe20000000000 */
[--C-:B------:R-:W-:Y:S02]  /*9b20*/  @!P2 IMAD.IADD R186, R186, 0x1, -R2.reuse ;  /* 0x00000001babaa824 */ /* 0x100fe400078e0a02 */
[----:B------:R-:W-:Y:S01]  /*9b30*/  @!P5 IMAD.IADD R185, R185, 0x1, -R2 ;  /* 0x00000001b9b9d824 */ /* 0x000fe200078e0a02 */
[C---:B------:R-:W-:Y:S01]  /*9b40*/  ISETP.GT.U32.AND P5, PT, R2.reuse, R184, PT ;  /* 0x000000b80200720c */ /* 0x040fe20003fa4070 */
[----:B------:R-:W-:Y:S01]  /*9b50*/  IMAD.HI.U32 R188, R3, R189, RZ ;  /* 0x000000bd03bc7227 */ /* 0x000fe200078e00ff */
[----:B------:R-:W-:-:S03]  /*9b60*/  ISETP.GT.U32.AND P2, PT, R2, R186, PT ;  /* 0x000000ba0200720c */ /* 0x000fc60003f44070 */
[----:B------:R-:W-:Y:S02]  /*9b70*/  IMAD.MOV R188, RZ, RZ, -R188 ;  /* 0x000000ffffbc7224 */ /* 0x000fe400078e0abc */
[--C-:B------:R-:W-:Y:S01]  /*9b80*/  @!P6 IMAD.IADD R182, R182, 0x1, -R2.reuse ;  /* 0x00000001b6b6e824 */ /* 0x100fe200078e0a02 */
[----:B------:R-:W-:Y:S01]  /*9b90*/  ISETP.GE.AND P6, PT, R192, RZ, PT ;  /* 0x000000ffc000720c */ /* 0x000fe20003fc6270 */
[C---:B------:R-:W-:Y:S01]  /*9ba0*/  IMAD R188, R2.reuse, R188, R189 ;  /* 0x000000bc02bc7224 */ /* 0x040fe200078e02bd */
[----:B------:R-:W-:Y:S01]  /*9bb0*/  IABS R192, R197 ;  /* 0x000000c500c07213 */ /* 0x000fe20000000000 */
[----:B------:R-:W-:Y:S01]  /*9bc0*/  @!P4 IMAD.IADD R183, R183, 0x1, -R2 ;  /* 0x00000001b7b7c824 */ /* 0x000fe200078e0a02 */
[----:B------:R-:W-:Y:S01]  /*9bd0*/  ISETP.GE.AND P4, PT, R193, RZ, PT ;  /* 0x000000ffc100720c */ /* 0x000fe20003f86270 */
[----:B------:R-:W-:Y:S01]  /*9be0*/  @!P0 IMAD.MOV R182, RZ, RZ, -R182 ;  /* 0x000000ffffb68224 */ /* 0x000fe200078e0ab6 */
[----:B------:R-:W-:Y:S01]  /*9bf0*/  ISETP.GT.U32.AND P0, PT, R2, R185, PT ;  /* 0x000000b90200720c */ /* 0x000fe20003f04070 */
[--C-:B------:R-:W-:Y:S01]  /*9c00*/  @!P2 IMAD.IADD R186, R186, 0x1, -R2.reuse ;  /* 0x00000001babaa824 */ /* 0x100fe200078e0a02 */
[----:B------:R-:W-:Y:S01]  /*9c10*/  ISETP.GT.U32.AND P2, PT, R2, R188, PT ;  /* 0x000000bc0200720c */ /* 0x000fe20003f44070 */
[----:B------:R-:W-:Y:S01]  /*9c20*/  @!P5 IMAD.IADD R184, R184, 0x1, -R2 ;  /* 0x00000001b8b8d824 */ /* 0x000fe200078e0a02 */
[----:B------:R-:W-:Y:S01]  /*9c30*/  IABS R193, R198 ;  /* 0x000000c600c17213 */ /* 0x000fe20000000000 */
[----:B------:R-:W-:Y:S01]  /*9c40*/  @!P3 IMAD.MOV R180, RZ, RZ, -R180 ;  /* 0x000000ffffb4b224 */ /* 0x000fe200078e0ab4 */
[----:B------:R-:W-:Y:S01]  /*9c50*/  ISETP.GT.U32.AND P5, PT, R2, R187, PT ;  /* 0x000000bb0200720c */ /* 0x000fe20003fa4070 */
[----:B------:R-:W-:Y:S01]  /*9c60*/  IMAD.HI.U32 R189, R3, R192, RZ ;  /* 0x000000c003bd7227 */ /* 0x000fe200078e00ff */
[----:B------:R-:W-:-:S03]  /*9c70*/  ISETP.GE.AND P3, PT, R191, RZ, PT ;  /* 0x000000ffbf00720c */ /* 0x000fc60003f66270 */
[----:B------:R-:W-:-:S04]  /*9c80*/  IMAD.HI.U32 R190, R3, R193, RZ ;  /* 0x000000c103be7227 */ /* 0x000fc800078e00ff */
[----:B------:R-:W-:-:S04]  /*9c90*/  IMAD.HI.U32 R191, R3, R194, RZ ;  /* 0x000000c203bf7227 */ /* 0x000fc800078e00ff */
[----:B------:R-:W-:Y:S02]  /*9ca0*/  IMAD.MOV R189, RZ, RZ, -R189 ;  /* 0x000000ffffbd7224 */ /* 0x000fe400078e0abd */
[----:B------:R-:W-:Y:S02]  /*9cb0*/  IMAD.MOV R190, RZ, RZ, -R190 ;  /* 0x000000ffffbe7224 */ /* 0x000fe400078e0abe */
[----:B------:R-:W-:Y:S02]  /*9cc0*/  IMAD.MOV R191, RZ, RZ, -R191 ;  /* 0x000000ffffbf7224 */ /* 0x000fe400078e0abf */
[----:B------:R-:W-:Y:S02]  /*9cd0*/  IMAD R189, R2, R189, R192 ;  /* 0x000000bd02bd7224 */ /* 0x000fe400078e02c0 */
[--C-:B------:R-:W-:Y:S02]  /*9ce0*/  @!P2 IMAD.IADD R188, R188, 0x1, -R2.reuse ;  /* 0x00000001bcbca824 */ /* 0x100fe400078e0a02 */
[--C-:B------:R-:W-:Y:S01]  /*9cf0*/  @!P0 IMAD.IADD R185, R185, 0x1, -R2.reuse ;  /* 0x00000001b9b98824 */ /* 0x100fe200078e0a02 */
[----:B------:R-:W-:Y:S01]  /*9d00*/  ISETP.GT.U32.AND P2, PT, R2, R189, PT ;  /* 0x000000bd0200720c */ /* 0x000fe20003f44070 */
[----:B------:R-:W-:Y:S01]  /*9d10*/  @!P5 IMAD.IADD R187, R187, 0x1, -R2 ;  /* 0x00000001bbbbd824 */ /* 0x000fe200078e0a02 */
[----:B------:R-:W-:Y:S01]  /*9d20*/  ISETP.GE.AND P5, PT, R196, RZ, PT ;  /* 0x000000ffc400720c */ /* 0x000fe20003fa6270 */
[C---:B------:R-:W-:Y:S01]  /*9d30*/  IMAD R190, R2.reuse, R190, R193 ;  /* 0x000000be02be7224 */ /* 0x040fe200078e02c1 */
[----:B------:R-:W-:Y:S01]  /*9d40*/  ISETP.GE.AND P0, PT, R195, RZ, PT ;  /* 0x000000ffc300720c */ /* 0x000fe20003f06270 */
[C---:B------:R-:W-:Y:S01]  /*9d50*/  IMAD R191, R2.reuse, R191, R194 ;  /* 0x000000bf02bf7224 */ /* 0x040fe200078e02c2 */
[----:B------:R-:W-:Y:S01]  /*9d60*/  IABS R194, R200 ;  /* 0x000000c800c27213 */ /* 0x000fe20000000000 */
[----:B------:R-:W-:Y:S01]  /*9d70*/  @!P3 IMAD.MOV R184, RZ, RZ, -R184 ;  /* 0x000000ffffb8b224 */ /* 0x000fe200078e0ab8 */
[C---:B------:R-:W-:Y:S01]  /*9d80*/  ISETP.GT.U32.AND P3, PT, R2.reuse, R188, PT ;  /* 0x000000bc0200720c */ /* 0x040fe20003f64070 */
[----:B------:R-:W-:Y:S01]  /*9d90*/  @!P1 IMAD.MOV R183, RZ, RZ, -R183 ;  /* 0x000000ffffb79224 */ /* 0x000fe200078e0ab7 */
[C---:B------:R-:W-:Y:S01]  /*9da0*/  ISETP.GT.U32.AND P1, PT, R2.reuse, R187, PT ;  /* 0x000000bb0200720c */ /* 0x040fe20003f24070 */
[----:B------:R-:W-:Y:S01]  /*9db0*/  @!P6 IMAD.MOV R185, RZ, RZ, -R185 ;  /* 0x000000ffffb9e224 */ /* 0x000fe200078e0ab9 */
[----:B------:R-:W-:Y:S01]  /*9dc0*/  ISETP.GT.U32.AND P6, PT, R2, R190, PT ;  /* 0x000000be0200720c */ /* 0x000fe20003fc4070 */
[----:B------:R-:W-:Y:S01]  /*9dd0*/  IMAD.HI.U32 R192, R3, R194, RZ ;  /* 0x000000c203c07227 */ /* 0x000fe200078e00ff */
[----:B------:R-:W-:-:S03]  /*9de0*/  IABS R196, R201 ;  /* 0x000000c900c47213 */ /* 0x000fc60000000000 */
[----:B------:R-:W-:Y:S02]  /*9df0*/  IMAD.MOV R195, RZ, RZ, -R192 ;  /* 0x000000ffffc37224 */ /* 0x000fe400078e0ac0 */
[--C-:B------:R-:W-:Y:S01]  /*9e00*/  @!P2 IMAD.IADD R189, R189, 0x1, -R2.reuse ;  /* 0x00000001bdbda824 */ /* 0x100fe200078e0a02 */
[----:B------:R-:W-:Y:S01]  /*9e10*/  ISETP.GE.AND P2, PT, R199, RZ, PT ;  /* 0x000000ffc700720c */ /* 0x000fe20003f46270 */
[----:B------:R-:W-:Y:S01]  /*9e20*/  @!P3 IMAD.IADD R188, R188, 0x1, -R2 ;  /* 0x00000001bcbcb824 */ /* 0x000fe200078e0a02 */
[----:B------:R-:W-:Y:S01]  /*9e30*/  ISETP.GE.AND P3, PT, R198, RZ, PT ;  /* 0x000000ffc600720c */ /* 0x000fe20003f66270 */
[C---:B------:R-:W-:Y:S01]  /*9e40*/  IMAD R192, R2.reuse, R195, R194 ;  /* 0x000000c302c07224 */ /* 0x040fe200078e02c2 */
[----:B------:R-:W-:Y:S01]  /*9e50*/  IABS R198, R202 ;  /* 0x000000ca00c67213 */ /* 0x000fe20000000000 */
[--C-:B------:R-:W-:Y:S01]  /*9e60*/  @!P1 IMAD.IADD R187, R187, 0x1, -R2.reuse ;  /* 0x00000001bbbb9824 */ /* 0x100fe200078e0a02 */
[----:B------:R-:W-:Y:S01]  /*9e70*/  ISETP.GT.U32.AND P1, PT, R2, R191, PT ;  /* 0x000000bf0200720c */ /* 0x000fe20003f24070 */
[----:B------:R-:W-:Y:S01]  /*9e80*/  @!P6 IMAD.IADD R190, R190, 0x1, -R2 ;  /* 0x00000001bebee824 */ /* 0x000fe200078e0a02 */
[C---:B------:R-:W-:Y:S01]  /*9e90*/  ISETP.GT.U32.AND P6, PT, R2.reuse, R189, PT ;  /* 0x000000bd0200720c */ /* 0x040fe20003fc4070 */
[----:B------:R-:W-:Y:S01]  /*9ea0*/  @!P5 IMAD.MOV R188, RZ, RZ, -R188 ;  /* 0x000000ffffbcd224 */ /* 0x000fe200078e0abc */
[C---:B------:R-:W-:Y:S01]  /*9eb0*/  ISETP.GT.U32.AND P5, PT, R2.reuse, R192, PT ;  /* 0x000000c00200720c */ /* 0x040fe20003fa4070 */
[----:B------:R-:W-:Y:S01]  /*9ec0*/  @!P0 IMAD.MOV R187, RZ, RZ, -R187 ;  /* 0x000000ffffbb8224 */ /* 0x000fe200078e0abb */
[----:B------:R-:W-:Y:S01]  /*9ed0*/  ISETP.GT.U32.AND P0, PT, R2, R190, PT ;  /* 0x000000be0200720c */ /* 0x000fe20003f04070 */
[----:B------:R-:W-:Y:S01]  /*9ee0*/  @!P4 IMAD.MOV R186, RZ, RZ, -R186 ;  /* 0x000000ffffbac224 */ /* 0x000fe200078e0aba */
[----:B------:R-:W-:Y:S01]  /*9ef0*/  ISETP.GE.AND P4, PT, R197, RZ, PT ;  /* 0x000000ffc500720c */ /* 0x000fe20003f86270 */
[----:B------:R-:W-:Y:S01]  /*9f00*/  IMAD.HI.U32 R193, R3, R196, RZ ;  /* 0x000000c403c17227 */ /* 0x000fe200078e00ff */
[----:B------:R-:W-:-:S03]  /*9f10*/  LOP3.LUT R197, R242, 0x194, RZ, 0xfc, !PT ;  /* 0x00000194f2c57812 */ /* 0x000fc600078efcff */
[----:B------:R-:W-:Y:S02]  /*9f20*/  IMAD.MOV R193, RZ, RZ, -R193 ;  /* 0x000000ffffc17224 */ /* 0x000fe400078e0ac1 */
[----:B------:R-:W-:Y:S01]  /*9f30*/  @!P6 IMAD.IADD R189, R189, 0x1, -R2 ;  /* 0x00000001bdbde824 */ /* 0x000fe200078e0a02 */
[----:B------:R-:W-:Y:S01]  /*9f40*/  ISETP.GE.AND P6, PT, R200, RZ, PT ;  /* 0x000000ffc800720c */ /* 0x000fe20003fc6270 */
[----:B------:R-:W-:Y:S01]  /*9f50*/  IMAD R193, R2, R193, R196 ;  /* 0x000000c102c17224 */ /* 0x000fe200078e02c4 */
[----:B------:R-:W-:Y:S01]  /*9f60*/  IABS R196, R197 ;  /* 0x000000c500c47213 */ /* 0x000fe20000000000 */
[--C-:B------:R-:W-:Y:S01]  /*9f70*/  @!P5 IMAD.IADD R192, R192, 0x1, -R2.reuse ;  /* 0x00000001c0c0d824 */ /* 0x100fe200078e0a02 */
[----:B------:R-:W-:Y:S01]  /*9f80*/  LOP3.LUT R200, R242, 0x198, RZ, 0xfc, !PT ;  /* 0x00000198f2c87812 */ /* 0x000fe200078efcff */
[----:B------:R-:W-:Y:S01]  /*9f90*/  @!P0 IMAD.IADD R190, R190, 0x1, -R2 ;  /* 0x00000001bebe8824 */ /* 0x000fe200078e0a02 */
[C---:B------:R-:W-:Y:S01]  /*9fa0*/  ISETP.GT.U32.AND P0, PT, R2.reuse, R193, PT ;  /* 0x000000c10200720c */ /* 0x040fe20003f04070 */
[----:B------:R-:W-:Y:S01]  /*9fb0*/  @!P4 IMAD.MOV R189, RZ, RZ, -R189 ;  /* 0x000000ffffbdc224 */ /* 0x000fe200078e0abd */
[----:B------:R-:W-:Y:S01]  /*9fc0*/  ISETP.GT.U32.AND P4, PT, R2, R192, PT ;  /* 0x000000c00200720c */ /* 0x000fe20003f84070 */
[----:B------:R-:W-:Y:S01]  /*9fd0*/  IMAD.HI.U32 R195, R3, R198, RZ ;  /* 0x000000c603c37227 */ /* 0x000fe200078e00ff */
[----:B------:R-:W-:-:S02]  /*9fe0*/  ISETP.GE.AND P5, PT, R197, RZ, PT ;  /* 0x000000ffc500720c */ /* 0x000fc40003fa6270 */
[----:B------:R-:W-:Y:S01]  /*9ff0*/  IABS R199, R200 ;  /* 0x000000c800c77213 */ /* 0x000fe20000000000 */
[----:B------:R-:W-:Y:S02]  /*a000*/  IMAD.MOV R195, RZ, RZ, -R195 ;  /* 0x000000ffffc37224 */ /* 0x000fe400078e0ac3 */
[----:B------:R-:W-:Y:S02]  /*a010*/  @!P1 IMAD.IADD R191, R191, 0x1, -R2 ;  /* 0x00000001bfbf9824 */ /* 0x000fe400078e0a02 */
[C---:B------:R-:W-:Y:S02]  /*a020*/  IMAD R195, R2.reuse, R195, R198 ;  /* 0x000000c302c37224 */ /* 0x040fe400078e02c6 */
[--C-:B------:R-:W-:Y:S01]  /*a030*/  @!P0 IMAD.IADD R193, R193, 0x1, -R2.reuse ;  /* 0x00000001c1c18824 */ /* 0x100fe200078e0a02 */
[----:B------:R-:W-:Y:S01]  /*a040*/  ISETP.GT.U32.AND P1, PT, R2, R191, PT ;  /* 0x000000bf0200720c */ /* 0x000fe20003f24070 */
[----:B------:R-:W-:Y:S01]  /*a050*/  @!P4 IMAD.IADD R192, R192, 0x1, -R2 ;  /* 0x00000001c0c0c824 */ /* 0x000fe200078e0a02 */
[C---:B------:R-:W-:Y:S01]  /*a060*/  ISETP.GT.U32.AND P4, PT, R2.reuse, R195, PT ;  /* 0x000000c30200720c */ /* 0x040fe20003f84070 */
[----:B------:R-:W-:Y:S01]  /*a070*/  IMAD.HI.U32 R194, R3, R196, RZ ;  /* 0x000000c403c27227 */ /* 0x000fe200078e00ff */
[----:B------:R-:W-:-:S03]  /*a080*/  ISETP.GT.U32.AND P0, PT, R2, R193, PT ;  /* 0x000000c10200720c */ /* 0x000fc60003f04070 */
[----:B------:R-:W-:Y:S02]  /*a090*/  IMAD.MOV R197, RZ, RZ, -R194 ;  /* 0x000000ffffc57224 */ /* 0x000fe400078e0ac2 */
[----:B------:R-:W-:Y:S02]  /*a0a0*/  @!P3 IMAD.MOV R190, RZ, RZ, -R190 ;  /* 0x000000ffffbeb224 */ /* 0x000fe400078e0abe */
[----:B------:R-:W-:Y:S01]  /*a0b0*/  IMAD R194, R2, R197, R196 ;  /* 0x000000c502c27224 */ /* 0x000fe200078e02c4 */
[----:B------:R-:W-:Y:S01]  /*a0c0*/  LOP3.LUT R197, R242, 0x19a, RZ, 0xfc, !PT ;  /* 0x0000019af2c57812 */ /* 0x000fe200078efcff */
[--C-:B------:R-:W-:Y:S01]  /*a0d0*/  @!P1 IMAD.IADD R191, R191, 0x1, -R2.reuse ;  /* 0x00000001bfbf9824 */ /* 0x100fe200078e0a02 */
[----:B------:R-:W-:Y:S01]  /*a0e0*/  ISETP.GE.AND P1, PT, R201, RZ, PT ;  /* 0x000000ffc900720c */ /* 0x000fe20003f26270 */
[----:B------:R-:W-:Y:S01]  /*a0f0*/  @!P4 IMAD.IADD R195, R195, 0x1, -R2 ;  /* 0x00000001c3c3c824 */ /* 0x000fe200078e0a02 */
[----:B------:R-:W-:Y:S01]  /*a100*/  ISETP.GT.U32.AND P3, PT, R2, R194, PT ;  /* 0x000000c20200720c */ /* 0x000fe20003f64070 */
[----:B------:R-:W-:Y:S01]  /*a110*/  IMAD.HI.U32 R196, R3, R199, RZ ;  /* 0x000000c703c47227 */ /* 0x000fe200078e00ff */
[----:B------:R-:W-:-:S02]  /*a120*/  IABS R201, R203 ;  /* 0x000000cb00c97213 */ /* 0x000fc40000000000 */
[----:B------:R-:W-:Y:S01]  /*a130*/  ISETP.GT.U32.AND P4, PT, R2, R195, PT ;  /* 0x000000c30200720c */ /* 0x000fe20003f84070 */
[----:B------:R-:W-:Y:S01]  /*a140*/  @!P0 IMAD.IADD R193, R193, 0x1, -R2 ;  /* 0x00000001c1c18824 */ /* 0x000fe200078e0a02 */
[----:B------:R-:W-:Y:S01]  /*a150*/  ISETP.GE.AND P0, PT, R200, RZ, PT ;  /* 0x000000ffc800720c */ /* 0x000fe20003f06270 */
[----:B------:R-:W-:Y:S01]  /*a160*/  IMAD.MOV R196, RZ, RZ, -R196 ;  /* 0x000000ffffc47224 */ /* 0x000fe200078e0ac4 */
[----:B------:R-:W-:Y:S01]  /*a170*/  IABS R200, R197 ;  /* 0x000000c500c87213 */ /* 0x000fe20000000000 */
[----:B------:R-:W-:Y:S01]  /*a180*/  @!P2 IMAD.MOV R191, RZ, RZ, -R191 ;  /* 0x000000ffffbfa224 */ /* 0x000fe200078e0abf */
[----:B------:R-:W-:Y:S01]  /*a190*/  ISETP.GE.AND P2, PT, R202, RZ, PT ;  /* 0x000000ffca00720c */ /* 0x000fe20003f46270 */
[----:B------:R-:W-:Y:S01]  /*a1a0*/  @!P6 IMAD.MOV R192, RZ, RZ, -R192 ;  /* 0x000000ffffc0e224 */ /* 0x000fe200078e0ac0 */
[----:B------:R-:W-:Y:S01]  /*a1b0*/  ISETP.GE.AND P6, PT, R197, RZ, PT ;  /* 0x000000ffc500720c */ /* 0x000fe20003fc6270 */
[----:B------:R-:W-:Y:S01]  /*a1c0*/  IMAD R196, R2, R196, R199 ;  /* 0x000000c402c47224 */ /* 0x000fe200078e02c7 */
[----:B------:R-:W-:Y:S01]  /*a1d0*/  IABS R202, R204 ;  /* 0x000000cc00ca7213 */ /* 0x000fe20000000000 */
[----:B------:R-:W-:-:S04]  /*a1e0*/  IMAD.HI.U32 R197, R3, R200, RZ ;  /* 0x000000c803c57227 */ /* 0x000fc800078e00ff */
[----:B------:R-:W-:Y:S01]  /*a1f0*/  @!P1 IMAD.MOV R193, RZ, RZ, -R193 ;  /* 0x000000ffffc19224 */ /* 0x000fe200078e0ac1 */
[----:B------:R-:W-:Y:S01]  /*a200*/  ISETP.GT.U32.AND P1, PT, R2, R196, PT ;  /* 0x000000c40200720c */ /* 0x000fe20003f24070 */
[----:B------:R-:W-:Y:S02]  /*a210*/  IMAD.MOV R197, RZ, RZ, -R197 ;  /* 0x000000ffffc57224 */ /* 0x000fe400078e0ac5 */
[--C-:B------:R-:W-:Y:S02]  /*a220*/  @!P3 IMAD.IADD R194, R194, 0x1, -R2.reuse ;  /* 0x00000001c2c2b824 */ /* 0x100fe400078e0a02 */
[----:B------:R-:W-:Y:S01]  /*a230*/  @!P4 IMAD.IADD R195, R195, 0x1, -R2 ;  /* 0x00000001c3c3c824 */ /* 0x000fe200078e0a02 */
[----:B------:R-:W-:Y:S01]  /*a240*/  ISETP.GE.AND P4, PT, R204, RZ, PT ;  /* 0x000000ffcc00720c */ /* 0x000fe20003f86270 */
[C---:B------:R-:W-:Y:S01]  /*a250*/  IMAD R197, R2.reuse, R197, R200 ;  /* 0x000000c502c57224 */ /* 0x040fe200078e02c8 */
[----:B------:R-:W-:Y:S01]  /*a260*/  ISETP.GT.U32.AND P3, PT, R2, R194, PT ;  /* 0x000000c20200720c */ /* 0x000fe20003f64070 */
[----:B------:R-:W-:Y:S01]  /*a270*/  @!P2 IMAD.MOV R195, RZ, RZ, -R195 ;  /* 0x000000ffffc3a224 */ /* 0x000fe200078e0ac3 */
[----:B------:R-:W-:Y:S01]  /*a280*/  LOP3.LUT R200, R242, 0x1a0, RZ, 0xfc, !PT ;  /* 0x000001a0f2c87812 */ /* 0x000fe200078efcff */
[----:B------:R-:W-:Y:S01]  /*a290*/  IMAD.HI.U32 R198, R3, R201, RZ ;  /* 0x000000c903c67227 */ /* 0x000fe200078e00ff */
[----:B------:R-:W-:-:S02]  /*a2a0*/  ISETP.GT.U32.AND P2, PT, R2, R197, PT ;  /* 0x000000c50200720c */ /* 0x000fc40003f44070 */
[----:B------:R-:W-:Y:S01]  /*a2b0*/  IABS R204, R206 ;  /* 0x000000ce00cc7213 */ /* 0x000fe20000000000 */
[----:B------:R-:W-:Y:S02]  /*a2c0*/  @!P1 IMAD.IADD R196, R196, 0x1, -R2 ;  /* 0x00000001c4c49824 */ /* 0x000fe400078e0a02 */
[----:B------:R-:W-:Y:S02]  /*a2d0*/  IMAD.MOV R198, RZ, RZ, -R198 ;  /* 0x000000ffffc67224 */ /* 0x000fe400078e0ac6 */
[----:B------:R-:W-:Y:S01]  /*a2e0*/  IMAD.HI.U32 R199, R3, R202, RZ ;  /* 0x000000ca03c77227 */ /* 0x000fe200078e00ff */
[----:B------:R-:W-:-:S03]  /*a2f0*/  ISETP.GT.U32.AND P1, PT, R2, R196, PT ;  /* 0x000000c40200720c */ /* 0x000fc60003f24070 */
[--C-:B------:R-:W-:Y:S01]  /*a300*/  @!P3 IMAD.IADD R194, R194, 0x1, -R2.reuse ;  /* 0x00000001c2c2b824 */ /* 0x100fe200078e0a02 */
[----:B------:R-:W-:Y:S01]  /*a310*/  ISETP.GE.AND P3, PT, R203, RZ, PT ;  /* 0x000000ffcb00720c */ /* 0x000fe20003f66270 */
[----:B------:R-:W-:Y:S01]  /*a320*/  @!P2 IMAD.IADD R197, R197, 0x1, -R2 ;  /* 0x00000001c5c5a824 */ /* 0x000fe200078e0a02 */
[----:B------:R-:W-:Y:S01]  /*a330*/  IABS R203, R200 ;  /* 0x000000c800cb7213 */ /* 0x000fe20000000000 */
[----:B------:R-:W-:Y:S01]  /*a340*/  @!P5 IMAD.MOV R194, RZ, RZ, -R194 ;  /* 0x000000ffffc2d224 */ /* 0x000fe200078e0ac2 */
[----:B------:R-:W-:Y:S01]  /*a350*/  ISETP.GE.AND P5, PT, R200, RZ, PT ;  /* 0x000000ffc800720c */ /* 0x000fe20003fa6270 */
[C---:B------:R-:W-:Y:S01]  /*a360*/  IMAD R198, R2.reuse, R198, R201 ;  /* 0x000000c602c67224 */ /* 0x040fe200078e02c9 */
[----:B------:R-:W-:Y:S01]  /*a370*/  ISETP.GT.U32.AND P2, PT, R2, R197, PT ;  /* 0x000000c50200720c */ /* 0x000fe20003f44070 */
[----:B------:R-:W-:Y:S02]  /*a380*/  IMAD.MOV R199, RZ, RZ, -R199 ;  /* 0x000000ffffc77224 */ /* 0x000fe400078e0ac7 */
[----:B------:R-:W-:-:S04]  /*a390*/  IMAD.HI.U32 R200, R3, R203, RZ ;  /* 0x000000cb03c87227 */ /* 0x000fc800078e00ff */
[----:B------:R-:W-:Y:S01]  /*a3a0*/  @!P1 IMAD.IADD R196, R196, 0x1, -R2 ;  /* 0x00000001c4c49824 */ /* 0x000fe200078e0a02 */
[C---:B------:R-:W-:Y:S01]  /*a3b0*/  ISETP.GT.U32.AND P1, PT, R2.reuse, R198, PT ;  /* 0x000000c60200720c */ /* 0x040fe20003f24070 */
[C---:B------:R-:W-:Y:S02]  /*a3c0*/  IMAD R199, R2.reuse, R199, R202 ;  /* 0x000000c702c77224 */ /* 0x040fe400078e02ca */
[----:B------:R-:W-:Y:S02]  /*a3d0*/  IMAD.MOV R200, RZ, RZ, -R200 ;  /* 0x000000ffffc87224 */ /* 0x000fe400078e0ac8 */
[----:B------:R-:W-:Y:S01]  /*a3e0*/  @!P0 IMAD.MOV R196, RZ, RZ, -R196 ;  /* 0x000000ffffc48224 */ /* 0x000fe200078e0ac4 */
[C---:B------:R-:W-:Y:S01]  /*a3f0*/  ISETP.GT.U32.AND P0, PT, R2.reuse, R199, PT ;  /* 0x000000c70200720c */ /* 0x040fe20003f04070 */
[----:B------:R-:W-:Y:S02]  /*a400*/  IMAD R200, R2, R200, R203 ;  /* 0x000000c802c87224 */ /* 0x000fe400078e02cb */
[----:B------:R-:W-:-:S02]  /*a410*/  @!P2 IMAD.IADD R197, R197, 0x1, -R2 ;  /* 0x00000001c5c5a824 */ /* 0x000fc400078e0a02 */
[----:B------:R-:W-:Y:S01]  /*a420*/  IMAD.HI.U32 R202, R3, R205, RZ ;  /* 0x000000cd03ca7227 */ /* 0x000fe200078e00ff */
[----:B------:R-:W-:-:S03]  /*a430*/  ISETP.GT.U32.AND P2, PT, R2, R200, PT ;  /* 0x000000c80200720c */ /* 0x000fc60003f44070 */
[----:B------:R-:W-:Y:S02]  /*a440*/  @!P1 IMAD.IADD R198, R198, 0x1, -R2 ;  /* 0x00000001c6c69824 */ /* 0x000fe400078e0a02 */
[----:B------:R-:W-:-:S03]  /*a450*/  IMAD.HI.U32 R201, R3, R204, RZ ;  /* 0x000000cc03c97227 */ /* 0x000fc600078e00ff */
[----:B------:R-:W-:Y:S01]  /*a460*/  ISETP.GT.U32.AND P1, PT, R2, R198, PT ;  /* 0x000000c60200720c */ /* 0x000fe20003f24070 */
[----:B------:R-:W-:Y:S02]  /*a470*/  @!P0 IMAD.IADD R199, R199, 0x1, -R2 ;  /* 0x00000001c7c78824 */ /* 0x000fe400078e0a02 */
[----:B------:R-:W-:Y:S02]  /*a480*/  IMAD.MOV R202, RZ, RZ, -R202 ;  /* 0x000000ffffca7224 */ /* 0x000fe400078e0aca */
[----:B------:R-:W-:Y:S01]  /*a490*/  @!P2 IMAD.IADD R200, R200, 0x1, -R2 ;  /* 0x00000001c8c8a824 */ /* 0x000fe200078e0a02 */
[----:B------:R-:W-:Y:S01]  /*a4a0*/  ISETP.GT.U32.AND P2, PT, R2, R199, PT ;  /* 0x000000c70200720c */ /* 0x000fe20003f44070 */
[----:B------:R-:W-:Y:S02]  /*a4b0*/  IMAD.MOV R201, RZ, RZ, -R201 ;  /* 0x000000ffffc97224 */ /* 0x000fe400078e0ac9 */
[----:B------:R-:W-:-:S04]  /*a4c0*/  IMAD.HI.U32 R203, R3, R207, RZ ;  /* 0x000000cf03cb7227 */ /* 0x000fc800078e00ff */
[C---:B------:R-:W-:Y:S02]  /*a4d0*/  IMAD R202, R2.reuse, R202, R205 ;  /* 0x000000ca02ca7224 */ /* 0x040fe400078e02cd */
[C---:B------:R-:W-:Y:S02]  /*a4e0*/  IMAD R201, R2.reuse, R201, R204 ;  /* 0x000000c902c97224 */ /* 0x040fe400078e02cc */
[----:B------:R-:W-:Y:S01]  /*a4f0*/  IMAD.MOV R203, RZ, RZ, -R203 ;  /* 0x000000ffffcb7224 */ /* 0x000fe200078e0acb */
[----:B------:R-:W-:Y:S01]  /*a500*/  ISETP.GT.U32.AND P0, PT, R2, R202, PT ;  /* 0x000000ca0200720c */ /* 0x000fe20003f04070 */
[----:B------:R-:W-:Y:S01]  /*a510*/  @!P1 IMAD.IADD R198, R198, 0x1, -R2 ;  /* 0x00000001c6c69824 */ /* 0x000fe200078e0a02 */
[C---:B------:R-:W-:Y:S01]  /*a520*/  ISETP.GT.U32.AND P1, PT, R2.reuse, R201, PT ;  /* 0x000000c90200720c */ /* 0x040fe20003f24070 */
[----:B------:R-:W-:Y:S01]  /*a530*/  IMAD R203, R2, R203, R207 ;  /* 0x000000cb02cb7224 */ /* 0x000fe200078e02cf */
[----:B------:R-:W-:Y:S01]  /*a540*/  IABS R207, R212 ;  /* 0x000000d400cf7213 */ /* 0x000fe20000000000 */
[----:B------:R-:W-:-:S04]  /*a550*/  IMAD.HI.U32 R204, R3, R211, RZ ;  /* 0x000000d303cc7227 */ /* 0x000fc800078e00ff */
[----:B------:R-:W-:Y:S01]  /*a560*/  @!P2 IMAD.IADD R199, R199, 0x1, -R2 ;  /* 0x00000001c7c7a824 */ /* 0x000fe200078e0a02 */
[----:B------:R-:W-:Y:S01]  /*a570*/  ISETP.GT.U32.AND P2, PT, R2, R203, PT ;  /* 0x000000cb0200720c */ /* 0x000fe20003f44070 */
[----:B------:R-:W-:Y:S02]  /*a580*/  IMAD.MOV R204, RZ, RZ, -R204 ;  /* 0x000000ffffcc7224 */ /* 0x000fe400078e0acc */
[----:B------:R-:W-:Y:S02]  /*a590*/  @!P0 IMAD.IADD R202, R202, 0x1, -R2 ;  /* 0x00000001caca8824 */ /* 0x000fe400078e0a02 */
[----:B------:R-:W-:Y:S01]  /*a5a0*/  IMAD R204, R2, R204, R211 ;  /* 0x000000cc02cc7224 */ /* 0x000fe200078e02d3 */
[----:B------:R-:W-:Y:S01]  /*a5b0*/  LOP3.LUT R211, R242, 0x1ae, RZ, 0xfc, !PT ;  /* 0x000001aef2d37812 */ /* 0x000fe200078efcff */
[----:B------:R-:W-:-:S03]  /*a5c0*/  IMAD.HI.U32 R205, R3, R207, RZ ;  /* 0x000000cf03cd7227 */ /* 0x000fc600078e00ff */
[----:B------:R-:W-:Y:S01]  /*a5d0*/  IABS R215, R211 ;  /* 0x000000d300d77213 */ /* 0x000fe20000000000 */
[--C-:B------:R-:W-:Y:S01]  /*a5e0*/  @!P1 IMAD.IADD R201, R201, 0x1, -R2.reuse ;  /* 0x00000001c9c99824 */ /* 0x100fe200078e0a02 */
[C---:B------:R-:W-:Y:S01]  /*a5f0*/  ISETP.GT.U32.AND P1, PT, R2.reuse, R200, PT ;  /* 0x000000c80200720c */ /* 0x040fe20003f24070 */
[----:B------:R-:W-:Y:S01]  /*a600*/  @!P6 IMAD.MOV R197, RZ, RZ, -R197 ;  /* 0x000000ffffc5e224 */ /* 0x000fe200078e0ac5 */
[C---:B------:R-:W-:Y:S01]  /*a610*/  ISETP.GT.U32.AND P6, PT, R2.reuse, R202, PT ;  /* 0x000000ca0200720c */ /* 0x040fe20003fc4070 */
[----:B------:R-:W-:Y:S01]  /*a620*/  IMAD.MOV R205, RZ, RZ, -R205 ;  /* 0x000000ffffcd7224 */ /* 0x000fe200078e0acd */
[C---:B------:R-:W-:Y:S01]  /*a630*/  ISETP.GT.U32.AND P0, PT, R2.reuse, R201, PT ;  /* 0x000000c90200720c */ /* 0x040fe20003f04070 */
[----:B------:R-:W-:Y:S01]  /*a640*/  @!P2 IMAD.IADD R203, R203, 0x1, -R2 ;  /* 0x00000001cbcba824 */ /* 0x000fe200078e0a02 */
[----:B------:R-:W-:Y:S01]  /*a650*/  ISETP.GE.AND P2, PT, R209, RZ, PT ;  /* 0x000000ffd100720c */ /* 0x000fe20003f46270 */
[----:B------:R-:W-:Y:S02]  /*a660*/  IMAD R205, R2, R205, R207 ;  /* 0x000000cd02cd7224 */ /* 0x000fe400078e02cf */
[----:B------:R-:W-:-:S04]  /*a670*/  IMAD.HI.U32 R207, R3, R215, RZ ;  /* 0x000000d703cf7227 */ /* 0x000fc800078e00ff */
[----:B------:R-:W-:Y:S02]  /*a680*/  IMAD.MOV R207, RZ, RZ, -R207 ;  /* 0x000000ffffcf7224 */ /* 0x000fe400078e0acf */
[--C-:B------:R-:W-:Y:S01]  /*a690*/  @!P1 IMAD.IADD R200, R200, 0x1, -R2.reuse ;  /* 0x00000001c8c89824 */ /* 0x100fe200078e0a02 */
[----:B------:R-:W-:Y:S01]  /*a6a0*/  ISETP.GT.U32.AND P1, PT, R2, R204, PT ;  /* 0x000000cc0200720c */ /* 0x000fe20003f24070 */
[--C-:B------:R-:W-:Y:S01]  /*a6b0*/  @!P6 IMAD.IADD R202, R202, 0x1, -R2.reuse ;  /* 0x00000001cacae824 */ /* 0x100fe200078e0a02 */
[C---:B------:R-:W-:Y:S01]  /*a6c0*/  ISETP.GT.U32.AND P6, PT, R2.reuse, R205, PT ;  /* 0x000000cd0200720c */ /* 0x040fe20003fc4070 */
[----:B------:R-:W-:Y:S01]  /*a6d0*/  IMAD R207, R2, R207, R215 ;  /* 0x000000cf02cf7224 */ /* 0x000fe200078e02d7 */
[----:B------:R-:W-:Y:S01]  /*a6e0*/  LOP3.LUT R215, R242, 0x1b8, RZ, 0xfc, !PT ;  /* 0x000001b8f2d77812 */ /* 0x000fe200078efcff */
[----:B------:R-:W-:Y:S01]  /*a6f0*/  @!P0 IMAD.IADD R201, R201, 0x1, -R2 ;  /* 0x00000001c9c98824 */ /* 0x000fe200078e0a02 */
[----:B------:R-:W-:Y:S01]  /*a700*/  ISETP.GE.AND P0, PT, R206, RZ, PT ;  /* 0x000000ffce00720c */ /* 0x000fe20003f06270 */
[----:B------:R-:W-:Y:S01]  /*a710*/  @!P2 IMAD.MOV R202, RZ, RZ, -R202 ;  /* 0x000000ffffcaa224 */ /* 0x000fe200078e0aca */
[----:B------:R-:W-:Y:S01]  /*a720*/  ISETP.GT.U32.AND P2, PT, R2, R207, PT ;  /* 0x000000cf0200720c */ /* 0x000fe20003f44070 */
[----:B------:R-:W-:-:S04]  /*a730*/  IMAD.HI.U32 R206, R3, R214, RZ ;  /* 0x000000d603ce7227 */ /* 0x000fc800078e00ff */
[----:B------:R-:W-:Y:S02]  /*a740*/  IMAD.MOV R209, RZ, RZ, -R206 ;  /* 0x000000ffffd17224 */ /* 0x000fe400078e0ace */
[----:B------:R-:W-:Y:S01]  /*a750*/  @!P1 IMAD.IADD R204, R204, 0x1, -R2 ;  /* 0x00000001cccc9824 */ /* 0x000fe200078e0a02 */
[----:B------:R-:W-:Y:S01]  /*a760*/  ISETP.GE.AND P1, PT, R210, RZ, PT ;  /* 0x000000ffd200720c */ /* 0x000fe20003f26270 */
[C---:B------:R-:W-:Y:S01]  /*a770*/  IMAD R206, R2.reuse, R209, R214 ;  /* 0x000000d102ce7224 */ /* 0x040fe200078e02d6 */
[----:B------:R-:W-:Y:S01]  /*a780*/  IABS R210, R216 ;  /* 0x000000d800d27213 */ /* 0x000fe20000000000 */
[----:B------:R-:W-:Y:S02]  /*a790*/  @!P6 IMAD.IADD R205, R205, 0x1, -R2 ;  /* 0x00000001cdcde824 */ /* 0x000fe400078e0a02 */
[----:B------:R-:W-:Y:S01]  /*a7a0*/  @!P3 IMAD.MOV R198, RZ, RZ, -R198 ;  /* 0x000000ffffc6b224 */ /* 0x000fe200078e0ac6 */
[C---:B------:R-:W-:Y:S01]  /*a7b0*/  ISETP.GT.U32.AND P3, PT, R2.reuse, R203, PT ;  /* 0x000000cb0200720c */ /* 0x040fe20003f64070 */
[----:B------:R-:W-:Y:S01]  /*a7c0*/  @!P2 IMAD.IADD R207, R207, 0x1, -R2 ;  /* 0x00000001cfcfa824 */ /* 0x000fe200078e0a02 */
[----:B------:R-:W-:Y:S01]  /*a7d0*/  ISETP.GT.U32.AND P6, PT, R2, R206, PT ;  /* 0x000000ce0200720c */ /* 0x000fe20003fc4070 */
[----:B------:R-:W-:Y:S01]  /*a7e0*/  IMAD.MOV.U32 R209, RZ, RZ, R210 ;  /* 0x000000ffffd17224 */ /* 0x000fe200078e00d2 */
[----:B------:R-:W-:Y:S01]  /*a7f0*/  LOP3.LUT R210, R242, 0x1b4, RZ, 0xfc, !PT ;  /* 0x000001b4f2d27812 */ /* 0x000fe200078efcff */
[----:B------:R-:W-:Y:S01]  /*a800*/  @!P0 IMAD.MOV R201, RZ, RZ, -R201 ;  /* 0x000000ffffc98224 */ /* 0x000fe200078e0ac9 */
[----:B------:R-:W-:Y:S01]  /*a810*/  ISETP.GE.AND P0, PT, R208, RZ, PT ;  /* 0x000000ffd000720c */ /* 0x000fe20003f06270 */
[----:B------:R-:W-:Y:S01]  /*a820*/  IMAD.HI.U32 R208, R3, R209, RZ ;  /* 0x000000d103d07227 */ /* 0x000fe200078e00ff */
[----:B------:R-:W-:-:S02]  /*a830*/  ISETP.GT.U32.AND P2, PT, R2, R207, PT ;  /* 0x000000cf0200720c */ /* 0x000fc40003f44070 */
[----:B------:R-:W-:Y:S01]  /*a840*/  IABS R214, R210 ;  /* 0x000000d200d67213 */ /* 0x000fe20000000000 */
[----:B------:R-:W-:Y:S02]  /*a850*/  IMAD.MOV R208, RZ, RZ, -R208 ;  /* 0x000000ffffd07224 */ /* 0x000fe400078e0ad0 */
[----:B------:R-:W-:Y:S01]  /*a860*/  @!P4 IMAD.MOV R199, RZ, RZ, -R199 ;  /* 0x000000ffffc7c224 */ /* 0x000fe200078e0ac7 */
[C---:B------:R-:W-:Y:S01]  /*a870*/  ISETP.GT.U32.AND P4, PT, R2.reuse, R204, PT ;  /* 0x000000cc0200720c */ /* 0x040fe20003f84070 */
[----:B------:R-:W-:Y:S01]  /*a880*/  @!P5 IMAD.MOV R200, RZ, RZ, -R200 ;  /* 0x000000ffffc8d224 */ /* 0x000fe200078e0ac8 */
[----:B------:R-:W-:Y:S01]  /*a890*/  ISETP.GT.U32.AND P5, PT, R2, R205, PT ;  /* 0x000000cd0200720c */ /* 0x000fe20003fa4070 */
[--C-:B------:R-:W-:Y:S01]  /*a8a0*/  @!P3 IMAD.IADD R203, R203, 0x1, -R2.reuse ;  /* 0x00000001cbcbb824 */ /* 0x100fe200078e0a02 */
[----:B------:R-:W-:Y:S01]  /*a8b0*/  ISETP.GE.AND P3, PT, R212, RZ, PT ;  /* 0x000000ffd400720c */ /* 0x000fe20003f66270 */
[--C-:B------:R-:W-:Y:S01]  /*a8c0*/  @!P6 IMAD.IADD R206, R206, 0x1, -R2.reuse ;  /* 0x00000001cecee824 */ /* 0x100fe200078e0a02 */
[----:B------:R-:W-:Y:S01]  /*a8d0*/  ISETP.GE.AND P6, PT, R216, RZ, PT ;  /* 0x000000ffd800720c */ /* 0x000fe20003fc6270 */
[----:B------:R-:W-:Y:S01]  /*a8e0*/  IMAD R208, R2, R208, R209 ;  /* 0x000000d002d07224 */ /* 0x000fe200078e02d1 */
[----:B------:R-:W-:Y:S01]  /*a8f0*/  LOP3.LUT R209, R242, 0x1b2, RZ, 0xfc, !PT ;  /* 0x000001b2f2d17812 */ /* 0x000fe200078efcff */
[----:B------:R-:W-:Y:S01]  /*a900*/  @!P1 IMAD.MOV R203, RZ, RZ, -R203 ;  /* 0x000000ffffcb9224 */ /* 0x000fe200078e0acb */
[C---:B------:R-:W-:Y:S01]  /*a910*/  ISETP.GT.U32.AND P1, PT, R2.reuse, R206, PT ;  /* 0x000000ce0200720c */ /* 0x040fe20003f24070 */
[--C-:B------:R-:W-:Y:S01]  /*a920*/  @!P2 IMAD.IADD R207, R207, 0x1, -R2.reuse ;  /* 0x00000001cfcfa824 */ /* 0x100fe200078e0a02 */
[----:B------:R-:W-:Y:S01]  /*a930*/  ISETP.GT.U32.AND P2, PT, R2, R208, PT ;  /* 0x000000d00200720c */ /* 0x000fe20003f44070 */
[--C-:B------:R-:W-:Y:S01]  /*a940*/  @!P4 IMAD.IADD R204, R204, 0x1, -R2.reuse ;  /* 0x00000001ccccc824 */ /* 0x100fe200078e0a02 */
[----:B------:R-:W-:Y:S01]  /*a950*/  IABS R212, R209 ;  /* 0x000000d100d47213 */ /* 0x000fe20000000000 */
[----:B------:R-:W-:Y:S01]  /*a960*/  @!P5 IMAD.IADD R205, R205, 0x1, -R2 ;  /* 0x00000001cdcdd824 */ /* 0x000fe200078e0a02 */
[----:B------:R-:W-:Y:S01]  /*a970*/  ISETP.GE.AND P5, PT, R211, RZ, PT ;  /* 0x000000ffd300720c */ /* 0x000fe20003fa6270 */
[----:B------:R-:W-:Y:S01]  /*a980*/  @!P0 IMAD.MOV R204, RZ, RZ, -R204 ;  /* 0x000000ffffcc8224 */ /* 0x000fe200078e0acc */
[----:B------:R-:W-:Y:S01]  /*a990*/  LOP3.LUT R211, R242, 0x1b6, RZ, 0xfc, !PT ;  /* 0x000001b6f2d37812 */ /* 0x000fe200078efcff */
[----:B------:R-:W-:Y:S01]  /*a9a0*/  @!P3 IMAD.MOV R205, RZ, RZ, -R205 ;  /* 0x000000ffffcdb224 */ /* 0x000fe200078e0acd */
[----:B------:R-:W-:Y:S01]  /*a9b0*/  ISETP.GE.AND P0, PT, R209, RZ, PT ;  /* 0x000000ffd100720c */ /* 0x000fe20003f06270 */
[----:B------:R-:W-:Y:S01]  /*a9c0*/  IMAD.HI.U32 R209, R3, R212, RZ ;  /* 0x000000d403d17227 */ /* 0x000fe200078e00ff */
[----:B------:R-:W-:-:S02]  /*a9d0*/  ISETP.GE.AND P4, PT, R213, RZ, PT ;  /* 0x000000ffd500720c */ /* 0x000fc40003f86270 */
[----:B------:R-:W-:Y:S01]  /*a9e0*/  ISETP.GE.AND P3, PT, R210, RZ, PT ;  /* 0x000000ffd200720c */ /* 0x000fe20003f66270 */
[--C-:B------:R-:W-:Y:S01]  /*a9f0*/  @!P1 IMAD.IADD R206, R206, 0x1, -R2.reuse ;  /* 0x00000001cece9824 */ /* 0x100fe200078e0a02 */
[----:B------:R-:W-:Y:S01]  /*aa00*/  ISETP.GE.AND P1, PT, R211, RZ, PT ;  /* 0x000000ffd300720c */ /* 0x000fe20003f26270 */
[----:B------:R-:W-:Y:S01]  /*aa10*/  @!P2 IMAD.IADD R208, R208, 0x1, -R2 ;  /* 0x00000001d0d0a824 */ /* 0x000fe200078e0a02 */
[----:B------:R-:W-:Y:S01]  /*aa20*/  IABS R211, R211 ;  /* 0x000000d300d37213 */ /* 0x000fe20000000000 */
[C---:B------:R-:W-:Y:S01]  /*aa30*/  IMAD.HI.U32 R210, R3.reuse, R214, RZ ;  /* 0x000000d603d27227 */ /* 0x040fe200078e00ff */
[----:B------:R-:W-:Y:S02]  /*aa40*/  IABS R216, R215 ;  /* 0x000000d700d87213 */ /* 0x000fe40000000000 */
[----:B------:R-:W-:Y:S01]  /*aa50*/  ISETP.GT.U32.AND P2, PT, R2, R208, PT ;  /* 0x000000d00200720c */ /* 0x000fe20003f44070 */
[----:B------:R-:W-:Y:S02]  /*aa60*/  IMAD.MOV R209, RZ, RZ, -R209 ;  /* 0x000000ffffd17224 */ /* 0x000fe400078e0ad1 */
[----:B------:R-:W-:-:S04]  /*aa70*/  IMAD.HI.U32 R213, R3, R211, RZ ;  /* 0x000000d303d57227 */ /* 0x000fc800078e00ff */
[----:B------:R-:W-:Y:S02]  /*aa80*/  IMAD.MOV R219, RZ, RZ, -R210 ;  /* 0x000000ffffdb7224 */ /* 0x000fe400078e0ad2 */
[C---:B------:R-:W-:Y:S02]  /*aa90*/  IMAD R209, R2.reuse, R209, R212 ;  /* 0x000000d102d17224 */ /* 0x040fe400078e02d4 */
[----:B------:R-:W-:Y:S02]  /*aaa0*/  IMAD.MOV.U32 R212, RZ, RZ, R216 ;  /* 0x000000ffffd47224 */ /* 0x000fe400078e00d8 */
[----:B------:R-:W-:Y:S02]  /*aab0*/  IMAD.MOV R216, RZ, RZ, -R213 ;  /* 0x000000ffffd87224 */ /* 0x000fe400078e0ad5 */
[C---:B------:R-:W-:Y:S02]  /*aac0*/  IMAD R210, R2.reuse, R219, R214 ;  /* 0x000000db02d27224 */ /* 0x040fe400078e02d6 */
[----:B------:R-:W-:-:S02]  /*aad0*/  IMAD R211, R2, R216, R211 ;  /* 0x000000d802d37224 */ /* 0x000fc400078e02d3 */
[----:B------:R-:W-:Y:S01]  /*aae0*/  @!P4 IMAD.MOV R206, RZ, RZ, -R206 ;  /* 0x000000ffffcec224 */ /* 0x000fe200078e0ace */
[C---:B------:R-:W-:Y:S01]  /*aaf0*/  ISETP.GT.U32.AND P4, PT, R2.reuse, R209, PT ;  /* 0x000000d10200720c */ /* 0x040fe20003f84070 */
[----:B------:R-:W-:Y:S01]  /*ab00*/  @!P5 IMAD.MOV R207, RZ, RZ, -R207 ;  /* 0x000000ffffcfd224 */ /* 0x000fe200078e0acf */
[----:B------:R-:W-:Y:S01]  /*ab10*/  ISETP.GT.U32.AND P5, PT, R2, R210, PT ;  /* 0x000000d20200720c */ /* 0x000fe20003fa4070 */
[----:B------:R-:W-:Y:S01]  /*ab20*/  IMAD.MOV.U32 R213, RZ, RZ, R218 ;  /* 0x000000ffffd57224 */ /* 0x000fe200078e00da */
[----:B------:R-:W-:Y:S01]  /*ab30*/  LOP3.LUT R218, R242, 0x1bc, RZ, 0xfc, !PT ;  /* 0x000001bcf2da7812 */ /* 0x000fe200078efcff */
[----:B------:R-:W-:Y:S01]  /*ab40*/  @!P2 IMAD.IADD R208, R208, 0x1, -R2 ;  /* 0x00000001d0d0a824 */ /* 0x000fe200078e0a02 */
[----:B------:R-:W-:Y:S01]  /*ab50*/  ISETP.GT.U32.AND P2, PT, R2, R211, PT ;  /* 0x000000d30200720c */ /* 0x000fe20003f44070 */
[----:B------:R-:W-:-:S04]  /*ab60*/  IMAD.HI.U32 R214, R3, R212, RZ ;  /* 0x000000d403d67227 */ /* 0x000fc800078e00ff */
[----:B------:R-:W-:-:S04]  /*ab70*/  IMAD.HI.U32 R216, R3, R213, RZ ;  /* 0x000000d503d87227 */ /* 0x000fc800078e00ff */
[----:B------:R-:W-:Y:S01]  /*ab80*/  IMAD.MOV R219, RZ, RZ, -R214 ;  /* 0x000000ffffdb7224 */ /* 0x000fe200078e0ad6 */
[----:B------:R-:W-:Y:S01]  /*ab90*/  IABS R214, R218 ;  /* 0x000000da00d67213 */ /* 0x000fe20000000000 */
[----:B------:R-:W-:Y:S02]  /*aba0*/  IMAD.MOV R216, RZ, RZ, -R216 ;  /* 0x000000ffffd87224 */ /* 0x000fe400078e0ad8 */
[--C-:B------:R-:W-:Y:S02]  /*abb0*/  @!P4 IMAD.IADD R209, R209, 0x1, -R2.reuse ;  /* 0x00000001d1d1c824 */ /* 0x100fe400078e0a02 */
[----:B------:R-:W-:Y:S02]  /*abc0*/  @!P5 IMAD.IADD R210, R210, 0x1, -R2 ;  /* 0x00000001d2d2d824 */ /* 0x000fe400078e0a02 */
[C---:B------:R-:W-:Y:S01]  /*abd0*/  IMAD R213, R2.reuse, R216, R213 ;  /* 0x000000d802d57224 */ /* 0x040fe200078e02d5 */
[----:B------:R-:W-:Y:S01]  /*abe0*/  ISETP.GT.U32.AND P5, PT, R2, R209, PT ;  /* 0x000000d10200720c */ /* 0x000fe20003fa4070 */
[----:B------:R-:W-:-:S02]  /*abf0*/  IMAD.MOV.U32 R216, RZ, RZ, R214 ;  /* 0x000000ffffd87224 */ /* 0x000fc400078e00d6 */
[----:B------:R-:W-:Y:S01]  /*ac00*/  @!P2 IMAD.IADD R211, R211, 0x1, -R2 ;  /* 0x00000001d3d3a824 */ /* 0x000fe200078e0a02 */
[----:B------:R-:W-:Y:S01]  /*ac10*/  ISETP.GT.U32.AND P2, PT, R2, R210, PT ;  /* 0x000000d20200720c */ /* 0x000fe20003f44070 */
[----:B------:R-:W-:-:S04]  /*ac20*/  IMAD.HI.U32 R214, R3, R216, RZ ;  /* 0x000000d803d67227 */ /* 0x000fc800078e00ff */
[C---:B------:R-:W-:Y:S02]  /*ac30*/  IMAD R212, R2.reuse, R219, R212 ;  /* 0x000000db02d47224 */ /* 0x040fe400078e02d4 */
[----:B------:R-:W-:Y:S02]  /*ac40*/  IMAD.MOV R219, RZ, RZ, -R214 ;  /* 0x000000ffffdb7224 */ /* 0x000fe400078e0ad6 */
[----:B------:R-:W-:Y:S01]  /*ac50*/  @!P6 IMAD.MOV R208, RZ, RZ, -R208 ;  /* 0x000000ffffd0e224 */ /* 0x000fe200078e0ad0 */
[C---:B------:R-:W-:Y:S01]  /*ac60*/  ISETP.GT.U32.AND P6, PT, R2.reuse, R211, PT ;  /* 0x000000d30200720c */ /* 0x040fe20003fc4070 */
[C---:B------:R-:W-:Y:S01]  /*ac70*/  IMAD R214, R2.reuse, R219, R216 ;  /* 0x000000db02d67224 */ /* 0x040fe200078e02d8 */
[C---:B------:R-:W-:Y:S01]  /*ac80*/  ISETP.GT.U32.AND P4, PT, R2.reuse, R212, PT ;  /* 0x000000d40200720c */ /* 0x040fe20003f84070 */
[--C-:B------:R-:W-:Y:S01]  /*ac90*/  @!P5 IMAD.IADD R209, R209, 0x1, -R2.reuse ;  /* 0x00000001d1d1d824 */ /* 0x100fe200078e0a02 */
[----:B------:R-:W-:Y:S01]  /*aca0*/  ISETP.GT.U32.AND P5, PT, R2, R213, PT ;  /* 0x000000d50200720c */ /* 0x000fe20003fa4070 */
[----:B------:R-:W-:Y:S01]  /*acb0*/  @!P2 IMAD.IADD R210, R210, 0x1, -R2 ;  /* 0x00000001d2d2a824 */ /* 0x000fe200078e0a02 */
[----:B------:R-:W-:Y:S01]  /*acc0*/  ISETP.GT.U32.AND P2, PT, R2, R214, PT ;  /* 0x000000d60200720c */ /* 0x000fe20003f44070 */
[----:B------:R-:W-:Y:S01]  /*acd0*/  @!P0 IMAD.MOV R209, RZ, RZ, -R209 ;  /* 0x000000ffffd18224 */ /* 0x000fe200078e0ad1 */
[----:B------:R-:W-:Y:S01]  /*ace0*/  LOP3.LUT R219, R242, 0x1c2, RZ, 0xfc, !PT ;  /* 0x000001c2f2db7812 */ /* 0x000fe200078efcff */
[----:B------:R-:W-:Y:S01]  /*acf0*/  @!P3 IMAD.MOV R210, RZ, RZ, -R210 ;  /* 0x000000ffffd2b224 */ /* 0x000fe200078e0ad2 */
[----:B------:R-:W-:-:S03]  /*ad00*/  IABS R216, R221 ;  /* 0x000000dd00d87213 */ /* 0x000fc60000000000 */
[----:B------:R-:W-:Y:S01]  /*ad10*/  @!P6 IMAD.IADD R211, R211, 0x1, -R2 ;  /* 0x00000001d3d3e824 */ /* 0x000fe200078e0a02 */
[----:B------:R-:W-:Y:S01]  /*ad20*/  ISETP.GE.AND P6, PT, R215, RZ, PT ;  /* 0x000000ffd700720c */ /* 0x000fe20003fc6270 */
[----:B------:R-:W-:Y:S01]  /*ad30*/  IMAD R215, R2, R223, R220 ;  /* 0x000000df02d77224 */ /* 0x000fe200078e02dc */
[----:B------:R-:W-:Y:S01]  /*ad40*/  IABS R223, R219 ;  /* 0x000000db00df7213 */ /* 0x000fe20000000000 */
[----:B------:R-:W-:Y:S01]  /*ad50*/  IMAD.HI.U32 R224, R3, R216, RZ ;  /* 0x000000d803e07227 */ /* 0x000fe200078e00ff */
[----:B------:R-:W-:-:S03]  /*ad60*/  LOP3.LUT R220, R242, 0x1c4, RZ, 0xfc, !PT ;  /* 0x000001c4f2dc7812 */ /* 0x000fc600078efcff */
[--C-:B------:R-:W-:Y:S02]  /*ad70*/  @!P4 IMAD.IADD R212, R212, 0x1, -R2.reuse ;  /* 0x00000001d4d4c824 */ /* 0x100fe400078e0a02 */
[--C-:B------:R-:W-:Y:S01]  /*ad80*/  @!P5 IMAD.IADD R213, R213, 0x1, -R2.reuse ;  /* 0x00000001d5d5d824 */ /* 0x100fe200078e0a02 */
[----:B------:R-:W-:Y:S01]  /*ad90*/  ISETP.GE.AND P5, PT, R217, RZ, PT ;  /* 0x000000ffd900720c */ /* 0x000fe20003fa6270 */
[----:B------:R-:W-:Y:S01]  /*ada0*/  @!P2 IMAD.IADD R214, R214, 0x1, -R2 ;  /* 0x00000001d6d6a824 */ /* 0x000fe200078e0a02 */
[----:B------:R-:W-:Y:S01]  /*adb0*/  ISETP.GT.U32.AND P4, PT, R2, R212, PT ;  /* 0x000000d40200720c */ /* 0x000fe20003f84070 */
[----:B------:R-:W-:Y:S01]  /*adc0*/  IMAD.MOV.U32 R217, RZ, RZ, R223 ;  /* 0x000000ffffd97224 */ /* 0x000fe200078e00df */
[----:B------:R-:W-:Y:S01]  /*add0*/  ISETP.GE.AND P2, PT, R218, RZ, PT ;  /* 0x000000ffda00720c */ /* 0x000fe20003f46270 */
[----:B------:R-:W-:Y:S01]  /*ade0*/  IMAD.MOV R225, RZ, RZ, -R224 ;  /* 0x000000ffffe17224 */ /* 0x000fe200078e0ae0 */
[----:B------:R-:W-:Y:S01]  /*adf0*/  IABS R224, R220 ;  /* 0x000000dc00e07213 */ /* 0x000fe20000000000 */
[----:B------:R-:W-:Y:S01]  /*ae00*/  IMAD.HI.U32 R223, R3, R217, RZ ;  /* 0x000000d903df7227 */ /* 0x000fe200078e00ff */
[----:B------:R-:W-:-:S02]  /*ae10*/  ISETP.GT.U32.AND P3, PT, R2, R214, PT ;  /* 0x000000d60200720c */ /* 0x000fc40003f64070 */
[----:B------:R-:W-:Y:S01]  /*ae20*/  ISETP.GT.U32.AND P0, PT, R2, R213, PT ;  /* 0x000000d50200720c */ /* 0x000fe20003f04070 */
[----:B------:R-:W-:Y:S02]  /*ae30*/  IMAD.MOV.U32 R218, RZ, RZ, R224 ;  /* 0x000000ffffda7224 */ /* 0x000fe400078e00e0 */
[----:B------:R-:W-:Y:S02]  /*ae40*/  IMAD.MOV R224, RZ, RZ, -R223 ;  /* 0x000000ffffe07224 */ /* 0x000fe400078e0adf */
[----:B------:R-:W-:Y:S01]  /*ae50*/  @!P4 IMAD.IADD R212, R212, 0x1, -R2 ;  /* 0x00000001d4d4c824 */ /* 0x000fe200078e0a02 */
[C---:B------:R-:W-:Y:S01]  /*ae60*/  ISETP.GT.U32.AND P4, PT, R2.reuse, R215, PT ;  /* 0x000000d70200720c */ /* 0x040fe20003f84070 */
[C---:B------:R-:W-:Y:S02]  /*ae70*/  IMAD R217, R2.reuse, R224, R217 ;  /* 0x000000e002d97224 */ /* 0x040fe400078e02d9 */
[----:B------:R-:W-:Y:S01]  /*ae80*/  IMAD R216, R2, R225, R216 ;  /* 0x000000e102d87224 */ /* 0x000fe200078e02d8 */
[----:B------:R-:W-:Y:S01]  /*ae90*/  LOP3.LUT R225, R242, 0x1ce, RZ, 0xfc, !PT ;  /* 0x000001cef2e17812 */ /* 0x000fe200078efcff */
[----:B------:R-:W-:Y:S01]  /*aea0*/  @!P3 IMAD.IADD R214, R214, 0x1, -R2 ;  /* 0x00000001d6d6b824 */ /* 0x000fe200078e0a02 */
[C---:B------:R-:W-:Y:S01]  /*aeb0*/  ISETP.GT.U32.AND P3, PT, R2.reuse, R217, PT ;  /* 0x000000d90200720c */ /* 0x040fe20003f64070 */
[----:B------:R-:W-:Y:S01]  /*aec0*/  @!P1 IMAD.MOV R211, RZ, RZ, -R211 ;  /* 0x000000ffffd39224 */ /* 0x000fe200078e0ad3 */
[----:B------:R-:W-:Y:S01]  /*aed0*/  ISETP.GT.U32.AND P1, PT, R2, R216, PT ;  /* 0x000000d80200720c */ /* 0x000fe20003f24070 */
[----:B------:R-:W-:-:S02]  /*aee0*/  @!P2 IMAD.MOV R214, RZ, RZ, -R214 ;  /* 0x000000ffffd6a224 */ /* 0x000fc400078e0ad6 */
[----:B------:R-:W-:-:S04]  /*aef0*/  IMAD.HI.U32 R223, R3, R218, RZ ;  /* 0x000000da03df7227 */ /* 0x000fc800078e00ff */
[----:B------:R-:W-:Y:S02]  /*af00*/  @!P4 IMAD.IADD R215, R215, 0x1, -R2 ;  /* 0x00000001d7d7c824 */ /* 0x000fe400078e0a02 */
[----:B------:R-:W-:Y:S01]  /*af10*/  @!P6 IMAD.MOV R212, RZ, RZ, -R212 ;  /* 0x000000ffffd4e224 */ /* 0x000fe200078e0ad4 */
[----:B------:R-:W-:Y:S01]  /*af20*/  ISETP.GE.AND P6, PT, R222, RZ, PT ;  /* 0x000000ffde00720c */ /* 0x000fe20003fc6270 */
[--C-:B------:R-:W-:Y:S01]  /*af30*/  @!P3 IMAD.IADD R217, R217, 0x1, -R2.reuse ;  /* 0x00000001d9d9b824 */ /* 0x100fe200078e0a02 */
[C---:B------:R-:W-:Y:S01]  /*af40*/  ISETP.GT.U32.AND P4, PT, R2.reuse, R215, PT ;  /* 0x000000d70200720c */ /* 0x040fe20003f84070 */
[----:B------:R-:W-:Y:S01]  /*af50*/  IMAD.MOV R223, RZ, RZ, -R223 ;  /* 0x000000ffffdf7224 */ /* 0x000fe200078e0adf */
[----:B------:R-:W-:Y:S01]  /*af60*/  IABS R222, R227 ;  /* 0x000000e300de7213 */ /* 0x000fe20000000000 */
[--C-:B------:R-:W-:Y:S01]  /*af70*/  @!P0 IMAD.IADD R213, R213, 0x1, -R2.reuse ;  /* 0x00000001d5d58824 */ /* 0x100fe200078e0a02 */
[----:B------:R-:W-:Y:S01]  /*af80*/  ISETP.GT.U32.AND P2, PT, R2, R217, PT ;  /* 0x000000d90200720c */ /* 0x000fe20003f44070 */
[----:B------:R-:W-:Y:S01]  /*af90*/  @!P1 IMAD.IADD R216, R216, 0x1, -R2 ;  /* 0x00000001d8d89824 */ /* 0x000fe200078e0a02 */
[----:B------:R-:W-:Y:S01]  /*afa0*/  ISETP.GE.AND P1, PT, R220, RZ, PT ;  /* 0x000000ffdc00720c */ /* 0x000fe20003f26270 */
[----:B------:R-:W-:Y:S01]  /*afb0*/  IMAD R218, R2, R223, R218 ;  /* 0x000000df02da7224 */ /* 0x000fe200078e02da */
[----:B------:R-:W-:Y:S01]  /*afc0*/  LOP3.LUT R220, R242, 0x1c8, RZ, 0xfc, !PT ;  /* 0x000001c8f2dc7812 */ /* 0x000fe200078efcff */
[----:B------:R-:W-:Y:S01]  /*afd0*/  @!P5 IMAD.MOV R213, RZ, RZ, -R213 ;  /* 0x000000ffffd5d224 */ /* 0x000fe200078e0ad5 */
[----:B------:R-:W-:Y:S01]  /*afe0*/  ISETP.GT.U32.AND P5, PT, R2, R216, PT ;  /* 0x000000d80200720c */ /* 0x000fe20003fa4070 */
[----:B------:R-:W-:Y:S01]  /*aff0*/  IMAD.HI.U32 R229, R3, R222, RZ ;  /* 0x000000de03e57227 */ /* 0x000fe200078e00ff */
[----:B------:R-:W-:-:S02]  /*b000*/  ISETP.GE.AND P0, PT, R221, RZ, PT ;  /* 0x000000ffdd00720c */ /* 0x000fc40003f06270 */
[----:B------:R-:W-:Y:S01]  /*b010*/  LOP3.LUT R221, R242, 0x1ca, RZ, 0xfc, !PT ;  /* 0x000001caf2dd7812 */ /* 0x000fe200078efcff */
[--C-:B------:R-:W-:Y:S01]  /*b020*/  @!P4 IMAD.IADD R215, R215, 0x1, -R2.reuse ;  /* 0x00000001d7d7c824 */ /* 0x100fe200078e0a02 */
[----:B------:R-:W-:Y:S01]  /*b030*/  ISETP.GE.AND P4, PT, R219, RZ, PT ;  /* 0x000000ffdb00720c */ /* 0x000fe20003f86270 */
[--C-:B------:R-:W-:Y:S01]  /*b040*/  @!P2 IMAD.IADD R217, R217, 0x1, -R2.reuse ;  /* 0x00000001d9d9a824 */ /* 0x100fe200078e0a02 */
[----:B------:R-:W-:Y:S01]  /*b050*/  ISETP.GT.U32.AND P2, PT, R2, R218, PT ;  /* 0x000000da0200720c */ /* 0x000fe20003f44070 */
[----:B------:R-:W-:Y:S01]  /*b060*/  @!P6 IMAD.MOV R215, RZ, RZ, -R215 ;  /* 0x000000ffffd7e224 */ /* 0x000fe200078e0ad7 */
[----:B------:R-:W-:Y:S01]  /*b070*/  LOP3.LUT R219, R242, 0x1c6, RZ, 0xfc, !PT ;  /* 0x000001c6f2db7812 */ /* 0x000fe200078efcff */
[----:B------:R-:W-:Y:S01]  /*b080*/  IMAD.MOV R229, RZ, RZ, -R229 ;  /* 0x000000ffffe57224 */ /* 0x000fe200078e0ae5 */
[----:B------:R-:W-:Y:S01]  /*b090*/  ISETP.GE.AND P6, PT, R220, RZ, PT ;  /* 0x000000ffdc00720c */ /* 0x000fe20003fc6270 */
[----:B------:R-:W-:Y:S01]  /*b0a0*/  @!P5 IMAD.IADD R216, R216, 0x1, -R2 ;  /* 0x00000001d8d8d824 */ /* 0x000fe200078e0a02 */
[----:B------:R-:W-:Y:S01]  /*b0b0*/  ISETP.GE.AND P3, PT, R219, RZ, PT ;  /* 0x000000ffdb00720c */ /* 0x000fe20003f66270 */
[----:B------:R-:W-:Y:S01]  /*b0c0*/  IMAD R222, R2, R229, R222 ;  /* 0x000000e502de7224 */ /* 0x000fe200078e02de */
[----:B------:R-:W-:Y:S01]  /*b0d0*/  IABS R219, R219 ;  /* 0x000000db00db7213 */ /* 0x000fe20000000000 */
[----:B------:R-:W-:Y:S01]  /*b0e0*/  @!P0 IMAD.MOV R216, RZ, RZ, -R216 ;  /* 0x000000ffffd88224 */ /* 0x000fe200078e0ad8 */
[----:B------:R-:W-:Y:S01]  /*b0f0*/  IABS R220, R220 ;  /* 0x000000dc00dc7213 */ /* 0x000fe20000000000 */
[----:B------:R-:W-:Y:S01]  /*b100*/  @!P4 IMAD.MOV R217, RZ, RZ, -R217 ;  /* 0x000000ffffd9c224 */ /* 0x000fe200078e0ad9 */
[----:B------:R-:W-:Y:S01]  /*b110*/  ISETP.GE.AND P5, PT, R221, RZ, PT ;  /* 0x000000ffdd00720c */ /* 0x000fe20003fa6270 */
[----:B------:R-:W-:Y:S01]  /*b120*/  IMAD.HI.U32 R228, R3, R219, RZ ;  /* 0x000000db03e47227 */ /* 0x000fe200078e00ff */
[----:B------:R-:W-:-:S02]  /*b130*/  IABS R221, R221 ;  /* 0x000000dd00dd7213 */ /* 0x000fc40000000000 */
[----:B------:R-:W-:Y:S01]  /*b140*/  IABS R223, R225 ;  /* 0x000000e100df7213 */ /* 0x000fe20000000000 */
[----:B------:R-:W-:Y:S01]  /*b150*/  IMAD.HI.U32 R226, R3, R220, RZ ;  /* 0x000000dc03e27227 */ /* 0x000fe200078e00ff */
[----:B------:R-:W-:-:S03]  /*b160*/  IABS R229, R231 ;  /* 0x000000e700e57213 */ /* 0x000fc60000000000 */
[----:B------:R-:W-:Y:S02]  /*b170*/  @!P2 IMAD.IADD R218, R218, 0x1, -R2 ;  /* 0x00000001dadaa824 */ /* 0x000fe400078e0a02 */
[----:B------:R-:W-:Y:S02]  /*b180*/  IMAD.MOV R228, RZ, RZ, -R228 ;  /* 0x000000ffffe47224 */ /* 0x000fe400078e0ae4 */
[----:B------:R-:W-:Y:S01]  /*b190*/  IMAD.MOV R226, RZ, RZ, -R226 ;  /* 0x000000ffffe27224 */ /* 0x000fe200078e0ae2 */
[----:B------:R-:W-:Y:S01]  /*b1a0*/  ISETP.GT.U32.AND P2, PT, R2, R218, PT ;  /* 0x000000da0200720c */ /* 0x000fe20003f44070 */
[----:B------:R-:W-:-:S04]  /*b1b0*/  IMAD.HI.U32 R224, R3, R221, RZ ;  /* 0x000000dd03e07227 */ /* 0x000fc800078e00ff */
[----:B------:R-:W-:Y:S01]  /*b1c0*/  IMAD R219, R2, R228, R219 ;  /* 0x000000e402db7224 */ /* 0x000fe200078e02db */
[----:B------:R-:W-:Y:S01]  /*b1d0*/  LOP3.LUT R228, R242, 0x1d0, RZ, 0xfc, !PT ;  /* 0x000001d0f2e47812 */ /* 0x000fe200078efcff */
[C---:B------:R-:W-:Y:S02]  /*b1e0*/  IMAD R220, R2.reuse, R226, R220 ;  /* 0x000000e202dc7224 */ /* 0x040fe400078e02dc */
[----:B------:R-:W-:Y:S01]  /*b1f0*/  IMAD.MOV R224, RZ, RZ, -R224 ;  /* 0x000000ffffe07224 */ /* 0x000fe200078e0ae0 */
[C---:B------:R-:W-:Y:S01]  /*b200*/  ISETP.GT.U32.AND P0, PT, R2.reuse, R219, PT ;  /* 0x000000db0200720c */ /* 0x040fe20003f04070 */
[----:B------:R-:W-:Y:S01]  /*b210*/  IMAD.HI.U32 R226, R3, R223, RZ ;  /* 0x000000df03e27227 */ /* 0x000fe200078e00ff */
[----:B------:R-:W-:-:S03]  /*b220*/  ISETP.GT.U32.AND P4, PT, R2, R220, PT ;  /* 0x000000dc0200720c */ /* 0x000fc60003f84070 */
[----:B------:R-:W-:Y:S01]  /*b230*/  IMAD R221, R2, R224, R221 ;  /* 0x000000e002dd7224 */ /* 0x000fe200078e02dd */
[----:B------:R-:W-:Y:S01]  /*b240*/  IABS R224, R228 ;  /* 0x000000e400e07213 */ /* 0x000fe20000000000 */
[----:B------:R-:W-:Y:S02]  /*b250*/  @!P2 IMAD.IADD R218, R218, 0x1, -R2 ;  /* 0x00000001dadaa824 */ /* 0x000fe400078e0a02 */
[----:B------:R-:W-:Y:S01]  /*b260*/  IMAD.MOV R226, RZ, RZ, -R226 ;  /* 0x000000ffffe27224 */ /* 0x000fe200078e0ae2 */
[C---:B------:R-:W-:Y:S01]  /*b270*/  ISETP.GT.U32.AND P2, PT, R2.reuse, R221, PT ;  /* 0x000000dd0200720c */ /* 0x040fe20003f44070 */
[----:B------:R-:W-:Y:S01]  /*b280*/  @!P1 IMAD.MOV R218, RZ, RZ, -R218 ;  /* 0x000000ffffda9224 */ /* 0x000fe200078e0ada */
[----:B------:R-:W-:Y:S01]  /*b290*/  ISETP.GT.U32.AND P1, PT, R2, R222, PT ;  /* 0x000000de0200720c */ /* 0x000fe20003f24070 */
[--C-:B------:R-:W-:Y:S02]  /*b2a0*/  @!P0 IMAD.IADD R219, R219, 0x1, -R2.reuse ;  /* 0x00000001dbdb8824 */ /* 0x100fe400078e0a02 */
[----:B------:R-:W-:-:S02]  /*b2b0*/  @!P4 IMAD.IADD R220, R220, 0x1, -R2 ;  /* 0x00000001dcdcc824 */ /* 0x000fc400078e0a02 */
[C---:B------:R-:W-:Y:S01]  /*b2c0*/  IMAD R223, R2.reuse, R226, R223 ;  /* 0x000000e202df7224 */ /* 0x040fe200078e02df */
[C---:B------:R-:W-:Y:S01]  /*b2d0*/  ISETP.GT.U32.AND P0, PT, R2.reuse, R219, PT ;  /* 0x000000db0200720c */ /* 0x040fe20003f04070 */
[----:B------:R-:W-:Y:S01]  /*b2e0*/  IMAD.HI.U32 R226, R3, R224, RZ ;  /* 0x000000e003e27227 */ /* 0x000fe200078e00ff */
[----:B------:R-:W-:-:S03]  /*b2f0*/  ISETP.GT.U32.AND P4, PT, R2, R220, PT ;  /* 0x000000dc0200720c */ /* 0x000fc60003f84070 */
[----:B------:R-:W-:Y:S02]  /*b300*/  @!P2 IMAD.IADD R221, R221, 0x1, -R2 ;  /* 0x00000001dddda824 */ /* 0x000fe400078e0a02 */
[----:B------:R-:W-:Y:S02]  /*b310*/  IMAD.MOV R226, RZ, RZ, -R226 ;  /* 0x000000ffffe27224 */ /* 0x000fe400078e0ae2 */
[----:B------:R-:W-:Y:S01]  /*b320*/  @!P1 IMAD.IADD R222, R222, 0x1, -R2 ;  /* 0x00000001dede9824 */ /* 0x000fe200078e0a02 */
[C---:B------:R-:W-:Y:S01]  /*b330*/  ISETP.GT.U32.AND P2, PT, R2.reuse, R221, PT ;  /* 0x000000dd0200720c */ /* 0x040fe20003f44070 */
[C---:B------:R-:W-:Y:S02]  /*b340*/  IMAD R224, R2.reuse, R226, R224 ;  /* 0x000000e202e07224 */ /* 0x040fe400078e02e0 */
[--C-:B------:R-:W-:Y:S01]  /*b350*/  @!P0 IMAD.IADD R219, R219, 0x1, -R2.reuse ;  /* 0x00000001dbdb8824 */ /* 0x100fe200078e0a02 */
[----:B------:R-:W-:Y:S01]  /*b360*/  ISETP.GT.U32.AND P0, PT, R2, R223, PT ;  /* 0x000000df0200720c */ /* 0x000fe20003f04070 */
[----:B------:R-:W-:Y:S01]  /*b370*/  @!P4 IMAD.IADD R220, R220, 0x1, -R2 ;  /* 0x00000001dcdcc824 */ /* 0x000fe200078e0a02 */
[C---:B------:R-:W-:Y:S01]  /*b380*/  ISETP.GT.U32.AND P4, PT, R2.reuse, R224, PT ;  /* 0x000000e00200720c */ /* 0x040fe20003f84070 */
[----:B------:R-:W-:Y:S01]  /*b390*/  IMAD.MOV.U32 R226, RZ, RZ, R230 ;  /* 0x000000ffffe27224 */ /* 0x000fe200078e00e6 */
[----:B------:R-:W-:Y:S01]  /*b3a0*/  ISETP.GT.U32.AND P1, PT, R2, R222, PT ;  /* 0x000000de0200720c */ /* 0x000fe20003f24070 */
[----:B------:R-:W-:-:S04]  /*b3b0*/  IMAD.HI.U32 R230, R3, R229, RZ ;  /* 0x000000e503e67227 */ /* 0x000fc800078e00ff */
[----:B------:R-:W-:Y:S01]  /*b3c0*/  @!P3 IMAD.MOV R219, RZ, RZ, -R219 ;  /* 0x000000ffffdbb224 */ /* 0x000fe200078e0adb */
[----:B------:R-:W-:Y:S01]  /*b3d0*/  ISETP.GE.AND P3, PT, R227, RZ, PT ;  /* 0x000000ffe300720c */ /* 0x000fe20003f66270 */
[----:B------:R-:W-:-:S04]  /*b3e0*/  IMAD.HI.U32 R232, R3, R226, RZ ;  /* 0x000000e203e87227 */ /* 0x000fc800078e00ff */
[----:B------:R-:W-:Y:S02]  /*b3f0*/  IMAD.MOV R230, RZ, RZ, -R230 ;  /* 0x000000ffffe67224 */ /* 0x000fe400078e0ae6 */
[----:B------:R-:W-:Y:S01]  /*b400*/  @!P2 IMAD.IADD R221, R221, 0x1, -R2 ;  /* 0x00000001dddda824 */ /* 0x000fe200078e0a02 */
[----:B------:R-:W-:Y:S01]  /*b410*/  ISETP.GE.AND P2, PT, R225, RZ, PT ;  /* 0x000000ffe100720c */ /* 0x000fe20003f46270 */
        /* <DEDUP_REMOVED lines=17> */
[----:B------:R-:W-:-:S02]  /*b530*/  ISETP.GE.AND P0, PT, R228, RZ, PT ;  /* 0x000000ffe400720c */ /* 0x000fc40003f06270 */
[----:B------:R-:W-:Y:S02]  /*b540*/  IABS R228, R230 ;  /* 0x000000e600e47213 */ /* 0x000fe40000000000 */
[----:B------:R-:W-:Y:S01]  /*b550*/  ISETP.GE.AND P5, PT, R231, RZ, PT ;  /* 0x000000ffe700720c */ /* 0x000fe20003fa6270 */
[--C-:B------:R-:W-:Y:S01]  /*b560*/  @!P4 IMAD.IADD R223, R223, 0x1, -R2.reuse ;  /* 0x00000001dfdfc824 */ /* 0x100fe200078e0a02 */
[----:B------:R-:W-:Y:S01]  /*b570*/  ISETP.GE.AND P4, PT, R233, RZ, PT ;  /* 0x000000ffe900720c */ /* 0x000fe20003f86270 */
[--C-:B------:R-:W-:Y:S01]  /*b580*/  @!P1 IMAD.IADD R225, R225, 0x1, -R2.reuse ;  /* 0x00000001e1e19824 */ /* 0x100fe200078e0a02 */
[----:B------:R-:W-:Y:S01]  /*b590*/  ISETP.GE.AND P1, PT, R230, RZ, PT ;  /* 0x000000ffe600720c */ /* 0x000fe20003f26270 */
[--C-:B------:R-:W-:Y:S01]  /*b5a0*/  @!P6 IMAD.IADD R224, R224, 0x1, -R2.reuse ;  /* 0x00000001e0e0e824 */ /* 0x100fe200078e0a02 */
[----:B------:R-:W-:Y:S01]  /*b5b0*/  ISETP.GE.AND P6, PT, R229, RZ, PT ;  /* 0x000000ffe500720c */ /* 0x000fe20003fc6270 */
        /* <DEDUP_REMOVED lines=9> */
[----:B------:R-:W-:Y:S02]  /*b650*/  IMAD.MOV R229, RZ, RZ, -R231 ;  /* 0x000000ffffe57224 */ /* 0x000fe400078e0ae7 */
[----:B------:R-:W-:Y:S01]  /*b660*/  @!P3 IMAD.IADD R225, R225, 0x1, -R2 ;  /* 0x00000001e1e1b824 */ /* 0x000fe200078e0a02 */
[C---:B------:R-:W-:Y:S01]  /*b670*/  ISETP.GT.U32.AND P3, PT, R2.reuse, R227, PT ;  /* 0x000000e30200720c */ /* 0x040fe20003f64070 */
[----:B------:R-:W-:Y:S01]  /*b680*/  IMAD R228, R2, R229, R228 ;  /* 0x000000e502e47224 */ /* 0x000fe200078e02e4 */
[----:B------:R-:W-:Y:S01]  /*b690*/  LOP3.LUT R229, R242, 0x1dc, RZ, 0xfc, !PT ;  /* 0x000001dcf2e57812 */ /* 0x000fe200078efcff */
[----:B------:R-:W-:Y:S01]  /*b6a0*/  @!P2 IMAD.IADD R226, R226, 0x1, -R2 ;  /* 0x00000001e2e2a824 */ /* 0x000fe200078e0a02 */
[----:B------:R-:W-:Y:S01]  /*b6b0*/  IABS R231, R230 ;  /* 0x000000e600e77213 */ /* 0x000fe20000000000 */
[----:B------:R-:W-:Y:S01]  /*b6c0*/  @!P0 IMAD.MOV R224, RZ, RZ, -R224 ;  /* 0x000000ffffe08224 */ /* 0x000fe200078e0ae0 */
[----:B------:R-:W-:Y:S01]  /*b6d0*/  ISETP.GE.AND P0, PT, R230, RZ, PT ;  /* 0x000000ffe600720c */ /* 0x000fe20003f06270 */
[----:B------:R-:W-:Y:S01]  /*b6e0*/  @!P4 IMAD.MOV R226, RZ, RZ, -R226 ;  /* 0x000000ffffe2c224 */ /* 0x000fe200078e0ae2 */
[----:B------:R-:W-:Y:S01]  /*b6f0*/  ISETP.GT.U32.AND P4, PT, R2, R228, PT ;  /* 0x000000e40200720c */ /* 0x000fe20003f84070 */
[----:B------:R-:W-:Y:S01]  /*b700*/  @!P5 IMAD.MOV R225, RZ, RZ, -R225 ;  /* 0x000000ffffe1d224 */ /* 0x000fe200078e0ae1 */
[----:B------:R-:W-:-:S02]  /*b710*/  ISETP.GE.AND P2, PT, R229, RZ, PT ;  /* 0x000000ffe500720c */ /* 0x000fc40003f46270 */
[----:B------:R-:W-:Y:S01]  /*b720*/  IABS R230, R229 ;  /* 0x000000e500e67213 */ /* 0x000fe20000000000 */
[----:B------:R-:W-:Y:S01]  /*b730*/  IMAD.MOV.U32 R229, RZ, RZ, R231 ;  /* 0x000000ffffe57224 */ /* 0x000fe200078e00e7 */
[----:B------:R-:W-:Y:S01]  /*b740*/  ISETP.GE.AND P5, PT, R232, RZ, PT ;  /* 0x000000ffe800720c */ /* 0x000fe20003fa6270 */
[--C-:B------:R-:W-:Y:S01]  /*b750*/  @!P3 IMAD.IADD R227, R227, 0x1, -R2.reuse ;  /* 0x00000001e3e3b824 */ /* 0x100fe200078e0a02 */
[----:B------:R-:W-:Y:S01]  /*b760*/  IABS R232, R232 ;  /* 0x000000e800e87213 */ /* 0x000fe20000000000 */
[----:B------:R-:W-:Y:S01]  /*b770*/  IMAD.HI.U32 R231, R3, R229, RZ ;  /* 0x000000e503e77227 */ /* 0x000fe200078e00ff */
[----:B------:R-:W-:Y:S02]  /*b780*/  IABS R242, R12 ;  /* 0x0000000c00f27213 */ /* 0x000fe40000000000 */
[----:B------:R-:W-:Y:S01]  /*b790*/  ISETP.GT.U32.AND P3, PT, R2, R227, PT ;  /* 0x000000e30200720c */ /* 0x000fe20003f64070 */
[----:B------:R-:W-:Y:S02]  /*b7a0*/  IMAD.MOV R231, RZ, RZ, -R231 ;  /* 0x000000ffffe77224 */ /* 0x000fe400078e0ae7 */
[----:B------:R-:W-:-:S02]  /*b7b0*/  @!P4 IMAD.IADD R228, R228, 0x1, -R2 ;  /* 0x00000001e4e4c824 */ /* 0x000fc400078e0a02 */
[C---:B------:R-:W-:Y:S02]  /*b7c0*/  IMAD R229, R2.reuse, R231, R229 ;  /* 0x000000e702e57224 */ /* 0x040fe400078e02e5 */
[----:B------:R-:W-:Y:S01]  /*b7d0*/  IMAD.HI.U32 R233, R3, R230, RZ ;  /* 0x000000e603e97227 */ /* 0x000fe200078e00ff */
[----:B------:R-:W-:-:S03]  /*b7e0*/  ISETP.GT.U32.AND P4, PT, R2, R228, PT ;  /* 0x000000e40200720c */ /* 0x000fc60003f84070 */
[----:B------:R-:W-:Y:S02]  /*b7f0*/  IMAD.MOV.U32 R231, RZ, RZ, R232 ;  /* 0x000000ffffe77224 */ /* 0x000fe400078e00e8 */
[----:B------:R-:W-:Y:S02]  /*b800*/  IMAD.MOV.U32 R232, RZ, RZ, R234 ;  /* 0x000000ffffe87224 */ /* 0x000fe400078e00ea */
[----:B------:R-:W-:Y:S02]  /*b810*/  IMAD.MOV R233, RZ, RZ, -R233 ;  /* 0x000000ffffe97224 */ /* 0x000fe400078e0ae9 */
[----:B------:R-:W-:-:S04]  /*b820*/  IMAD.HI.U32 R234, R3, R231, RZ ;  /* 0x000000e703ea7227 */ /* 0x000fc800078e00ff */
[C---:B------:R-:W-:Y:S02]  /*b830*/  IMAD R230, R2.reuse, R233, R230 ;  /* 0x000000e902e67224 */ /* 0x040fe400078e02e6 */
[----:B------:R-:W-:Y:S01]  /*b840*/  @!P3 IMAD.IADD R227, R227, 0x1, -R2 ;  /* 0x00000001e3e3b824 */ /* 0x000fe200078e0a02 */
[C---:B------:R-:W-:Y:S01]  /*b850*/  ISETP.GT.U32.AND P3, PT, R2.reuse, R229, PT ;  /* 0x000000e50200720c */ /* 0x040fe20003f64070 */
[----:B------:R-:W-:Y:S02]  /*b860*/  IMAD.MOV R234, RZ, RZ, -R234 ;  /* 0x000000ffffea7224 */ /* 0x000fe400078e0aea */
[----:B------:R-:W-:Y:S01]  /*b870*/  @!P6 IMAD.MOV R227, RZ, RZ, -R227 ;  /* 0x000000ffffe3e224 */ /* 0x000fe200078e0ae3 */
[C---:B------:R-:W-:Y:S01]  /*b880*/  ISETP.GT.U32.AND P6, PT, R2.reuse, R230, PT ;  /* 0x000000e60200720c */ /* 0x040fe20003fc4070 */
[----:B------:R-:W-:Y:S02]  /*b890*/  IMAD R231, R2, R234, R231 ;  /* 0x000000ea02e77224 */ /* 0x000fe400078e02e7 */
[----:B------:R-:W-:-:S02]  /*b8a0*/  @!P4 IMAD.IADD R228, R228, 0x1, -R2 ;  /* 0x00000001e4e4c824 */ /* 0x000fc400078e0a02 */
[----:B------:R-:W-:Y:S01]  /*b8b0*/  IMAD.MOV.U32 R233, RZ, RZ, R235 ;  /* 0x000000ffffe97224 */ /* 0x000fe200078e00eb */
[----:B------:R-:W-:Y:S01]  /*b8c0*/  ISETP.GT.U32.AND P4, PT, R2, R231, PT ;  /* 0x000000e70200720c */ /* 0x000fe20003f84070 */
[----:B------:R-:W-:-:S04]  /*b8d0*/  IMAD.HI.U32 R235, R3, R232, RZ ;  /* 0x000000e803eb7227 */ /* 0x000fc800078e00ff */
[----:B------:R-:W-:-:S04]  /*b8e0*/  IMAD.HI.U32 R236, R3, R233, RZ ;  /* 0x000000e903ec7227 */ /* 0x000fc800078e00ff */
[----:B------:R-:W-:Y:S01]  /*b8f0*/  IMAD.MOV R234, RZ, RZ, -R236 ;  /* 0x000000ffffea7224 */ /* 0x000fe200078e0aec */
[----:B------:R-:W-:Y:S01]  /*b900*/  IABS R236, R4 ;  /* 0x0000000400ec7213 */ /* 0x000fe20000000000 */
[--C-:B------:R-:W-:Y:S02]  /*b910*/  @!P6 IMAD.IADD R230, R230, 0x1, -R2.reuse ;  /* 0x00000001e6e6e824 */ /* 0x100fe400078e0a02 */
[C---:B------:R-:W-:Y:S01]  /*b920*/  IMAD R233, R2.reuse, R234, R233 ;  /* 0x000000ea02e97224 */ /* 0x040fe200078e02e9 */
[----:B------:R-:W-:Y:S01]  /*b930*/  IABS R234, R252 ;  /* 0x000000fc00ea7213 */ /* 0x000fe20000000000 */
[----:B------:R-:W-:Y:S01]  /*b940*/  @!P4 IMAD.IADD R231, R231, 0x1, -R2 ;  /* 0x00000001e7e7c824 */ /* 0x000fe200078e0a02 */
[C---:B------:R-:W-:Y:S01]  /*b950*/  ISETP.GT.U32.AND P6, PT, R2.reuse, R230, PT ;  /* 0x000000e60200720c */ /* 0x040fe20003fc4070 */
[----:B------:R-:W-:Y:S02]  /*b960*/  IMAD.MOV R235, RZ, RZ, -R235 ;  /* 0x000000ffffeb7224 */ /* 0x000fe400078e0aeb */
[----:B------:R-:W-:Y:S01]  /*b970*/  IMAD.HI.U32 R237, R3, R234, RZ ;  /* 0x000000ea03ed7227 */ /* 0x000fe200078e00ff */
[----:B------:R-:W-:-:S03]  /*b980*/  ISETP.GT.U32.AND P4, PT, R2, R231, PT ;  /* 0x000000e70200720c */ /* 0x000fc60003f84070 */
[----:B------:R-:W-:Y:S02]  /*b990*/  IMAD.MOV R237, RZ, RZ, -R237 ;  /* 0x000000ffffed7224 */ /* 0x000fe400078e0aed */
[C---:B------:R-:W-:Y:S01]  /*b9a0*/  IMAD R232, R2.reuse, R235, R232 ;  /* 0x000000eb02e87224 */ /* 0x040fe200078e02e8 */
[----:B------:R-:W-:Y:S01]  /*b9b0*/  IABS R235, R11 ;  /* 0x0000000b00eb7213 */ /* 0x000fe20000000000 */
[----:B------:R-:W-:Y:S02]  /*b9c0*/  IMAD R234, R2, R237, R234 ;  /* 0x000000ed02ea7224 */ /* 0x000fe400078e02ea */
[----:B------:R-:W-:Y:S01]  /*b9d0*/  @!P6 IMAD.IADD R230, R230, 0x1, -R2 ;  /* 0x00000001e6e6e824 */ /* 0x000fe200078e0a02 */
[C---:B------:R-:W-:Y:S01]  /*b9e0*/  ISETP.GT.U32.AND P6, PT, R2.reuse, R233, PT ;  /* 0x000000e90200720c */ /* 0x040fe20003fc4070 */
[----:B------:R-:W-:Y:S02]  /*b9f0*/  IMAD.MOV.U32 R237, RZ, RZ, R238 ;  /* 0x000000ffffed7224 */ /* 0x000fe400078e00ee */
[----:B------:R-:W-:Y:S01]  /*ba00*/  @!P4 IMAD.IADD R231, R231, 0x1, -R2 ;  /* 0x00000001e7e7c824 */ /* 0x000fe200078e0a02 */
[----:B------:R-:W-:Y:S01]  /*ba10*/  ISETP.GT.U32.AND P4, PT, R2, R234, PT ;  /* 0x000000ea0200720c */ /* 0x000fe20003f84070 */
[----:B------:R-:W-:-:S04]  /*ba20*/  IMAD.HI.U32 R238, R3, R235, RZ ;  /* 0x000000eb03ee7227 */ /* 0x000fc800078e00ff */
[----:B------:R-:W-:-:S04]  /*ba30*/  IMAD.HI.U32 R239, R3, R236, RZ ;  /* 0x000000ec03ef7227 */ /* 0x000fc800078e00ff */
[----:B------:R-:W-:Y:S02]  /*ba40*/  @!P6 IMAD.IADD R233, R233, 0x1, -R2 ;  /* 0x00000001e9e9e824 */ /* 0x000fe400078e0a02 */
[----:B------:R-:W-:Y:S02]  /*ba50*/  IMAD.MOV R238, RZ, RZ, -R238 ;  /* 0x000000ffffee7224 */ /* 0x000fe400078e0aee */
[----:B------:R-:W-:Y:S01]  /*ba60*/  @!P4 IMAD.IADD R234, R234, 0x1, -R2 ;  /* 0x00000001eaeac824 */ /* 0x000fe200078e0a02 */
[C---:B------:R-:W-:Y:S01]  /*ba70*/  ISETP.GT.U32.AND P4, PT, R2.reuse, R233, PT ;  /* 0x000000e90200720c */ /* 0x040fe20003f84070 */
[----:B------:R-:W-:Y:S02]  /*ba80*/  IMAD.MOV R239, RZ, RZ, -R239 ;  /* 0x000000ffffef7224 */ /* 0x000fe400078e0aef */
[C---:B------:R-:W-:Y:S01]  /*ba90*/  IMAD R235, R2.reuse, R238, R235 ;  /* 0x000000ee02eb7224 */ /* 0x040fe200078e02eb */
[----:B------:R-:W-:Y:S01]  /*baa0*/  IABS R238, R245 ;  /* 0x000000f500ee7213 */ /* 0x000fe20000000000 */
[----:B------:R-:W-:Y:S01]  /*bab0*/  IMAD R236, R2, R239, R236 ;  /* 0x000000ef02ec7224 */ /* 0x000fe200078e02ec */
[----:B------:R-:W-:Y:S01]  /*bac0*/  IABS R239, R250 ;  /* 0x000000fa00ef7213 */ /* 0x000fe20000000000 */
[----:B------:R-:W-:-:S04]  /*bad0*/  IMAD.HI.U32 R240, R3, R237, RZ ;  /* 0x000000ed03f07227 */ /* 0x000fc800078e00ff */
[----:B------:R-:W-:-:S04]  /*bae0*/  IMAD.HI.U32 R243, R3, R238, RZ ;  /* 0x000000ee03f37227 */ /* 0x000fc800078e00ff */
[----:B------:R-:W-:Y:S01]  /*baf0*/  @!P4 IMAD.IADD R233, R233, 0x1, -R2 ;  /* 0x00000001e9e9c824 */ /* 0x000fe200078e0a02 */
[----:B------:R-:W-:Y:S01]  /*bb00*/  ISETP.GT.U32.AND P4, PT, R2, R236, PT ;  /* 0x000000ec0200720c */ /* 0x000fe20003f84070 */
[----:B------:R-:W-:Y:S02]  /*bb10*/  IMAD.MOV R243, RZ, RZ, -R243 ;  /* 0x000000fffff37224 */ /* 0x000fe400078e0af3 */
[----:B------:R-:W-:-:S04]  /*bb20*/  IMAD.HI.U32 R244, R3, R239, RZ ;  /* 0x000000ef03f47227 */ /* 0x000fc800078e00ff */
[----:B------:R-:W-:Y:S02]  /*bb30*/  IMAD R238, R2, R243, R238 ;  /* 0x000000f302ee7224 */ /* 0x000fe400078e02ee */
[----:B------:R-:W-:Y:S02]  /*bb40*/  IMAD.MOV R243, RZ, RZ, -R244 ;  /* 0x000000fffff37224 */ /* 0x000fe400078e0af4 */
[----:B------:R-:W-:Y:S02]  /*bb50*/  IMAD.MOV R240, RZ, RZ, -R240 ;  /* 0x000000fffff07224 */ /* 0x000fe400078e0af0 */
[----:B------:R-:W-:Y:S01]  /*bb60*/  @!P4 IMAD.IADD R236, R236, 0x1, -R2 ;  /* 0x00000001ececc824 */ /* 0x000fe200078e0a02 */
[C---:B------:R-:W-:Y:S01]  /*bb70*/  ISETP.GT.U32.AND P4, PT, R2.reuse, R238, PT ;  /* 0x000000ee0200720c */ /* 0x040fe20003f84070 */
[C---:B------:R-:W-:Y:S01]  /*bb80*/  IMAD R239, R2.reuse, R243, R239 ;  /* 0x000000f302ef7224 */ /* 0x040fe200078e02ef */
[----:B------:R-:W-:Y:S01]  /*bb90*/  IABS R243, R247 ;  /* 0x000000f700f37213 */ /* 0x000fe20000000000 */
[----:B------:R-:W-:Y:S01]  /*bba0*/  IMAD R237, R2, R240, R237 ;  /* 0x000000f002ed7224 */ /* 0x000fe200078e02ed */
[----:B------:R-:W-:Y:S01]  /*bbb0*/  IABS R240, R14 ;  /* 0x0000000e00f07213 */ /* 0x000fe20000000000 */
[----:B------:R-:W-:-:S02]  /*bbc0*/  @!P5 IMAD.MOV R231, RZ, RZ, -R231 ;  /* 0x000000ffffe7d224 */ /* 0x000fc400078e0ae7 */
[----:B---3--:R-:W-:-:S04]  /*bbd0*/  IMAD.HI.U32 R6, R3, R243, RZ ;  /* 0x000000f303067227 */ /* 0x008fc800078e00ff */
[----:B------:R-:W-:-:S04]  /*bbe0*/  IMAD.HI.U32 R251, R3, R240, RZ ;  /* 0x000000f003fb7227 */ /* 0x000fc800078e00ff */
[----:B------:R-:W-:Y:S01]  /*bbf0*/  @!P4 IMAD.IADD R238, R238, 0x1, -R2 ;  /* 0x00000001eeeec824 */ /* 0x000fe200078e0a02 */
[C---:B------:R-:W-:Y:S01]  /*bc00*/  ISETP.GT.U32.AND P4, PT, R2.reuse, R239, PT ;  /* 0x000000ef0200720c */ /* 0x040fe20003f84070 */
[----:B------:R-:W-:Y:S01]  /*bc10*/  IMAD.MOV R244, RZ, RZ, -R251 ;  /* 0x000000fffff47224 */ /* 0x000fe200078e0afb */
[----:B------:R-:W-:Y:S01]  /*bc20*/  IABS R251, R10 ;  /* 0x0000000a00fb7213 */ /* 0x000fe20000000000 */
[----:B------:R-:W-:Y:S02]  /*bc30*/  IMAD.MOV R6, RZ, RZ, -R6 ;  /* 0x000000ffff067224 */ /* 0x000fe400078e0a06 */
[C---:B------:R-:W-:Y:S01]  /*bc40*/  IMAD R240, R2.reuse, R244, R240 ;  /* 0x000000f402f07224 */ /* 0x040fe200078e02f0 */
[----:B------:R-:W-:Y:S01]  /*bc50*/  IABS R244, R246 ;  /* 0x000000f600f47213 */ /* 0x000fe20000000000 */
[----:B------:R-:W-:Y:S02]  /*bc60*/  IMAD R243, R2, R6, R243 ;  /* 0x0000000602f37224 */ /* 0x000fe400078e02f3 */
[----:B------:R-:W2:Y:S01]  /*bc70*/  LDL.LU R6, [R1+0x3200] ;  /* 0x0032000001067983 */ /* 0x000ea20000300800 */
[----:B------:R-:W-:-:S02]  /*bc80*/  @!P3 IMAD.IADD R229, R229, 0x1, -R2 ;  /* 0x00000001e5e5b824 */ /* 0x000fc400078e0a02 */
[----:B------:R-:W-:-:S03]  /*bc90*/  IMAD.HI.U32 R5, R3, R244, RZ ;  /* 0x000000f403057227 */ /* 0x000fc600078e00ff */
[C---:B------:R-:W-:Y:S01]  /*bca0*/  ISETP.GT.U32.AND P3, PT, R2.reuse, R229, PT ;  /* 0x000000e50200720c */ /* 0x040fe20003f64070 */
[----:B------:R-:W-:Y:S01]  /*bcb0*/  @!P4 IMAD.IADD R239, R239, 0x1, -R2 ;  /* 0x00000001efefc824 */ /* 0x000fe200078e0a02 */
[C---:B------:R-:W-:Y:S01]  /*bcc0*/  ISETP.GT.U32.AND P4, PT, R2.reuse, R240, PT ;  /* 0x000000f00200720c */ /* 0x040fe20003f84070 */
[----:B------:R-:W-:Y:S02]  /*bcd0*/  IMAD.MOV R5, RZ, RZ, -R5 ;  /* 0x000000ffff057224 */ /* 0x000fe400078e0a05 */
[----:B------:R-:W-:Y:S01]  /*bce0*/  @!P1 IMAD.MOV R228, RZ, RZ, -R228 ;  /* 0x000000ffffe49224 */ /* 0x000fe200078e0ae4 */
[C---:B------:R-:W-:Y:S01]  /*bcf0*/  ISETP.GT.U32.AND P5, PT, R2.reuse, R239, PT ;  /* 0x000000ef0200720c */ /* 0x040fe20003fa4070 */
[C---:B------:R-:W-:Y:S01]  /*bd00*/  IMAD R244, R2.reuse, R5, R244 ;  /* 0x0000000502f47224 */ /* 0x040fe200078e02f4 */
[C---:B------:R-:W-:Y:S01]  /*bd10*/  ISETP.GT.U32.AND P1, PT, R2.reuse, R234, PT ;  /* 0x000000ea0200720c */ /* 0x040fe20003f24070 */
[----:B------:R-:W3:Y:S04]  /*bd20*/  LDL.LU R5, [R1+0x31fc] ;  /* 0x0031fc0001057983 */ /* 0x000ee80000300800 */
[----:B------:R-:W-:Y:S01]  /*bd30*/  @!P3 IMAD.IADD R229, R229, 0x1, -R2 ;  /* 0x00000001e5e5b824 */ /* 0x000fe200078e0a02 */
[----:B------:R-:W-:-:S05]  /*bd40*/  ISETP.GT.U32.AND P3, PT, R2, R232, PT ;  /* 0x000000e80200720c */ /* 0x000fca0003f64070 */
[--C-:B------:R-:W-:Y:S01]  /*bd50*/  @!P5 IMAD.IADD R239, R239, 0x1, -R2.reuse ;  /* 0x00000001efefd824 */ /* 0x100fe200078e0a02 */
[----:B------:R-:W-:Y:S01]  /*bd60*/  ISETP.GE.AND P5, PT, R11, RZ, PT ;  /* 0x000000ff0b00720c */ /* 0x000fe20003fa6270 */
[----:B------:R-:W-:Y:S01]  /*bd70*/  @!P1 IMAD.IADD R234, R234, 0x1, -R2 ;  /* 0x00000001eaea9824 */ /* 0x000fe200078e0a02 */
[----:B------:R-:W4:Y:S01]  /*bd80*/  LDL.LU R11, [R1+0x7c] ;  /* 0x00007c00010b7983 */ /* 0x000f220000300800 */
[----:B------:R-:W-:-:S04]  /*bd90*/  ISETP.GT.U32.AND P1, PT, R2, R237, PT ;  /* 0x000000ed0200720c */ /* 0x000fc80003f24070 */
[----:B------:R-:W-:Y:S01]  /*bda0*/  @!P3 IMAD.IADD R232, R232, 0x1, -R2 ;  /* 0x00000001e8e8b824 */ /* 0x000fe200078e0a02 */
[----:B------:R-:W-:Y:S02]  /*bdb0*/  ISETP.GE.AND P3, PT, R241, RZ, PT ;  /* 0x000000fff100720c */ /* 0x000fe40003f66270 */
[----:B------:R-:W-:Y:S02]  /*bdc0*/  IABS R241, R13 ;  /* 0x0000000d00f17213 */ /* 0x000fe40000000000 */
[----:B------:R-:W-:-:S04]  /*bdd0*/  ISETP.GT.U32.AND P6, PT, R2, R232, PT ;  /* 0x000000e80200720c */ /* 0x000fc80003fc4070 */
[----:B------:R-:W-:Y:S01]  /*bde0*/  @!P1 IMAD.IADD R237, R237, 0x1, -R2 ;  /* 0x00000001eded9824 */ /* 0x000fe200078e0a02 */
[----:B------:R-:W-:Y:S02]  /*bdf0*/  ISETP.GE.AND P1, PT, R252, RZ, PT ;  /* 0x000000fffc00720c */ /* 0x000fe40003f26270 */
[----:B------:R-:W-:-:S06]  /*be00*/  IABS R252, R248 ;  /* 0x000000f800fc7213 */ /* 0x000fcc0000000000 */
[----:B------:R-:W-:Y:S01]  /*be10*/  @!P6 IMAD.IADD R232, R232, 0x1, -R2 ;  /* 0x00000001e8e8e824 */ /* 0x000fe200078e0a02 */
[----:B------:R-:W-:-:S13]  /*be20*/  ISETP.GT.U32.AND P6, PT, R2, R235, PT ;  /* 0x000000eb0200720c */ /* 0x000fda0003fc4070 */
[----:B------:R-:W-:Y:S01]  /*be30*/  @!P6 IMAD.IADD R235, R235, 0x1, -R2 ;  /* 0x00000001ebebe824 */ /* 0x000fe200078e0a02 */
[----:B------:R-:W-:Y:S01]  /*be40*/  ISETP.GE.AND P6, PT, R249, RZ, PT ;  /* 0x000000fff900720c */ /* 0x000fe20003fc6270 */
[----:B------:R-:W-:-:S04]  /*be50*/  IMAD.HI.U32 R249, R3, R241, RZ ;  /* 0x000000f103f97227 */ /* 0x000fc800078e00ff */
[----:B------:R-:W-:-:S04]  /*be60*/  IMAD.MOV R249, RZ, RZ, -R249 ;  /* 0x000000fffff97224 */ /* 0x000fc800078e0af9 */
[----:B------:R-:W-:Y:S02]  /*be70*/  IMAD R241, R2, R249, R241 ;  /* 0x000000f902f17224 */ /* 0x000fe400078e02f1 */
[----:B------:R-:W-:-:S04]  /*be80*/  IMAD.HI.U32 R249, R3, R242, RZ ;  /* 0x000000f203f97227 */ /* 0x000fc800078e00ff */
[----:B------:R-:W-:-:S04]  /*be90*/  IMAD.MOV R249, RZ, RZ, -R249 ;  /* 0x000000fffff97224 */ /* 0x000fc800078e0af9 */
[----:B------:R-:W-:Y:S02]  /*bea0*/  IMAD R242, R2, R249, R242 ;  /* 0x000000f902f27224 */ /* 0x000fe400078e02f2 */
[----:B------:R-:W-:-:S04]  /*beb0*/  IMAD.HI.U32 R249, R3, R252, RZ ;  /* 0x000000fc03f97227 */ /* 0x000fc800078e00ff */
[----:B------:R-:W-:Y:S02]  /*bec0*/  IMAD.MOV R249, RZ, RZ, -R249 ;  /* 0x000000fffff97224 */ /* 0x000fe400078e0af9 */
[----:B------:R-:W-:Y:S01]  /*bed0*/  @!P3 IMAD.MOV R232, RZ, RZ, -R232 ;  /* 0x000000ffffe8b224 */ /* 0x000fe200078e0ae8 */
[C---:B------:R-:W-:Y:S01]  /*bee0*/  ISETP.GT.U32.AND P3, PT, R2.reuse, R238, PT ;  /* 0x000000ee0200720c */ /* 0x040fe20003f64070 */
[C---:B------:R-:W-:Y:S02]  /*bef0*/  IMAD R252, R2.reuse, R249, R252 ;  /* 0x000000f902fc7224 */ /* 0x040fe400078e02fc */
[----:B------:R-:W1:Y:S01]  /*bf00*/  S2R R249, SR_TID.X ;  /* 0x0000000000f97919 */ /* 0x000e620000002100 */
[----:B------:R-:W-:Y:S01]  /*bf10*/  @!P0 IMAD.MOV R229, RZ, RZ, -R229 ;  /* 0x000000ffffe58224 */ /* 0x000fe200078e0ae5 */
[C---:B------:R-:W-:Y:S01]  /*bf20*/  ISETP.GT.U32.AND P0, PT, R2.reuse, R235, PT ;  /* 0x000000eb0200720c */ /* 0x040fe20003f04070 */
[----:B------:R-:W-:Y:S01]  /*bf30*/  @!P2 IMAD.MOV R230, RZ, RZ, -R230 ;  /* 0x000000ffffe6a224 */ /* 0x000fe200078e0ae6 */
[----:B------:R-:W-:Y:S01]  /*bf40*/  ISETP.GT.U32.AND P2, PT, R2, R236, PT ;  /* 0x000000ec0200720c */ /* 0x000fe20003f44070 */
[----:B------:R-:W-:Y:S01]  /*bf50*/  @!P4 IMAD.IADD R240, R240, 0x1, -R2 ;  /* 0x00000001f0f0c824 */ /* 0x000fe200078e0a02 */
[C---:B------:R-:W-:Y:S01]  /*bf60*/  ISETP.GT.U32.AND P4, PT, R2.reuse, R237, PT ;  /* 0x000000ed0200720c */ /* 0x040fe20003f84070 */
[----:B------:R-:W-:Y:S01]  /*bf70*/  @!P1 IMAD.MOV R234, RZ, RZ, -R234 ;  /* 0x000000ffffea9224 */ /* 0x000fe200078e0aea */
[----:B------:R-:W-:Y:S01]  /*bf80*/  ISETP.GT.U32.AND P1, PT, R2, R241, PT ;  /* 0x000000f10200720c */ /* 0x000fe20003f24070 */
[----:B------:R-:W-:-:S04]  /*bf90*/  IMAD.HI.U32 R3, R3, R251, RZ ;  /* 0x000000fb03037227 */ /* 0x000fc800078e00ff */
[--C-:B------:R-:W-:Y:S01]  /*bfa0*/  @!P3 IMAD.IADD R238, R238, 0x1, -R2.reuse ;  /* 0x00000001eeeeb824 */ /* 0x100fe200078e0a02 */
[C---:B------:R-:W-:Y:S01]  /*bfb0*/  ISETP.GT.U32.AND P3, PT, R2.reuse, R252, PT ;  /* 0x000000fc0200720c */ /* 0x040fe20003f64070 */
[--C-:B------:R-:W-:Y:S01]  /*bfc0*/  @!P0 IMAD.IADD R235, R235, 0x1, -R2.reuse ;  /* 0x00000001ebeb8824 */ /* 0x100fe200078e0a02 */
[----:B------:R-:W-:Y:S01]  /*bfd0*/  ISETP.GT.U32.AND P0, PT, R2, R242, PT ;  /* 0x000000f20200720c */ /* 0x000fe20003f04070 */
[--C-:B------:R-:W-:Y:S01]  /*bfe0*/  @!P2 IMAD.IADD R236, R236, 0x1, -R2.reuse ;  /* 0x00000001ececa824 */ /* 0x100fe200078e0a02 */
[C---:B------:R-:W-:Y:S01]  /*bff0*/  ISETP.GT.U32.AND P2, PT, R2.reuse, R243, PT ;  /* 0x000000f30200720c */ /* 0x040fe20003f44070 */
[--C-:B------:R-:W-:Y:S01]  /*c000*/  @!P4 IMAD.IADD R237, R237, 0x1, -R2.reuse ;  /* 0x00000001ededc824 */ /* 0x100fe200078e0a02 */
[C---:B------:R-:W-:Y:S01]  /*c010*/  ISETP.GT.U32.AND P4, PT, R2.reuse, R244, PT ;  /* 0x000000f40200720c */ /* 0x040fe20003f84070 */
[----:B------:R-:W-:Y:S01]  /*c020*/  @!P6 IMAD.MOV R233, RZ, RZ, -R233 ;  /* 0x000000ffffe9e224 */ /* 0x000fe200078e0ae9 */
[----:B------:R-:W-:Y:S01]  /*c030*/  ISETP.GT.U32.AND P6, PT, R2, R240, PT ;  /* 0x000000f00200720c */ /* 0x000fe20003fc4070 */
[----:B------:R-:W-:-:S02]  /*c040*/  @!P1 IMAD.IADD R241, R241, 0x1, -R2 ;  /* 0x00000001f1f19824 */ /* 0x000fc400078e0a02 */
[----:B------:R-:W-:Y:S02]  /*c050*/  IMAD.MOV R3, RZ, RZ, -R3 ;  /* 0x000000ffff037224 */ /* 0x000fe400078e0a03 */
[--C-:B------:R-:W-:Y:S01]  /*c060*/  @!P3 IMAD.IADD R252, R252, 0x1, -R2.reuse ;  /* 0x00000001fcfcb824 */ /* 0x100fe200078e0a02 */
[----:B------:R-:W-:Y:S01]  /*c070*/  ISETP.GE.AND P3, PT, R14, RZ, PT ;  /* 0x000000ff0e00720c */ /* 0x000fe20003f66270 */
[----:B------:R-:W-:Y:S01]  /*c080*/  @!P5 IMAD.MOV R235, RZ, RZ, -R235 ;  /* 0x000000ffffebd224 */ /* 0x000fe200078e0aeb */
[C---:B------:R-:W-:Y:S01]  /*c090*/  ISETP.GT.U32.AND P5, PT, R2.reuse, R241, PT ;  /* 0x000000f10200720c */ /* 0x040fe20003fa4070 */
[----:B------:R-:W-:Y:S02]  /*c0a0*/  IMAD R251, R2, R3, R251 ;  /* 0x0000000302fb7224 */ /* 0x000fe400078e02fb */
[----:B-1----:R-:W-:Y:S01]  /*c0b0*/  IMAD.SHL.U32 R3, R249, 0x400, RZ ;  /* 0x00000400f9037824 */ /* 0x002fe200078e00ff */
[----:B------:R-:W-:Y:S01]  /*c0c0*/  ISETP.GE.AND P1, PT, R4, RZ, PT ;  /* 0x000000ff0400720c */ /* 0x000fe20003f26270 */
[--C-:B------:R-:W-:Y:S01]  /*c0d0*/  @!P0 IMAD.IADD R242, R242, 0x1, -R2.reuse ;  /* 0x00000001f2f28824 */ /* 0x100fe200078e0a02 */
[----:B------:R-:W2:Y:S01]  /*c0e0*/  LDL.LU R4, [R1+0x31f8] ;  /* 0x0031f80001047983 */ /* 0x000ea20000300800 */
[----:B------:R-:W-:Y:S01]  /*c0f0*/  ISETP.GE.AND P0, PT, R0, RZ, PT ;  /* 0x000000ff0000720c */ /* 0x000fe20003f06270 */
[--C-:B------:R-:W-:Y:S01]  /*c100*/  @!P2 IMAD.IADD R243, R243, 0x1, -R2.reuse ;  /* 0x00000001f3f3a824 */ /* 0x100fe200078e0a02 */
[----:B------:R-:W-:Y:S01]  /*c110*/  ISETP.GE.AND P2, PT, R245, RZ, PT ;  /* 0x000000fff500720c */ /* 0x000fe20003f46270 */
[----:B------:R-:W3:Y:S01]  /*c120*/  LDL.LU R0, [R1+0x31f4] ;  /* 0x0031f40001007983 */ /* 0x000ee20000300800 */
[--C-:B------:R-:W-:Y:S01]  /*c130*/  @!P4 IMAD.IADD R244, R244, 0x1, -R2.reuse ;  /* 0x00000001f4f4c824 */ /* 0x100fe200078e0a02 */
[----:B------:R-:W-:Y:S01]  /*c140*/  ISETP.GE.AND P4, PT, R250, RZ, PT ;  /* 0x000000fffa00720c */ /* 0x000fe20003f86270 */
[----:B------:R-:W-:Y:S01]  /*c150*/  @!P6 IMAD.IADD R240, R240, 0x1, -R2 ;  /* 0x00000001f0f0e824 */ /* 0x000fe200078e0a02 */
[----:B------:R-:W2:Y:S04]  /*c160*/  LDL.LU R245, [R1+0x31f0] ;  /* 0x0031f00001f57983 */ /* 0x000ea80000300800 */
[----:B------:R-:W3:Y:S01]  /*c170*/  LDL.LU R250, [R1+0x31ec] ;  /* 0x0031ec0001fa7983 */ /* 0x000ee20000300800 */
[----:B------:R-:W-:-:S03]  /*c180*/  @!P3 IMAD.MOV R240, RZ, RZ, -R240 ;  /* 0x000000fffff0b224 */ /* 0x000fc600078e0af0 */
[----:B------:R-:W2:Y:S01]  /*c190*/  LDL.LU R14, [R1+0x31e8] ;  /* 0x0031e800010e7983 */ /* 0x000ea20000300800 */
[----:B------:R-:W-:Y:S01]  /*c1a0*/  ISETP.GE.AND P3, PT, R13, RZ, PT ;  /* 0x000000ff0d00720c */ /* 0x000fe20003f66270 */
[----:B------:R-:W-:Y:S02]  /*c1b0*/  @!P5 IMAD.IADD R241, R241, 0x1, -R2 ;  /* 0x00000001f1f1d824 */ /* 0x000fe400078e0a02 */
[----:B------:R-:W3:Y:S01]  /*c1c0*/  LDL R249, [R1+0x3174] ;  /* 0x0031740001f97983 */ /* 0x000ee20000100800 */
[----:B------:R-:W-:Y:S02]  /*c1d0*/  ISETP.GE.AND P5, PT, R12, RZ, PT ;  /* 0x000000ff0c00720c */ /* 0x000fe40003fa6270 */
[----:B----4-:R-:W-:Y:S02]  /*c1e0*/  LOP3.LUT R3, R11, 0x8000, R3, 0xf8, !PT ;  /* 0x000080000b037812 */ /* 0x010fe400078ef803 */
[----:B------:R-:W4:Y:S04]  /*c1f0*/  LDL.LU R11, [R1+0x31e4] ;  /* 0x0031e400010b7983 */ /* 0x000f280000300800 */
[----:B------:R1:W-:Y:S04]  /*c200*/  STL [R1+0x2cfc], R3 ;  /* 0x002cfc0301007387 */ /* 0x0003e80000100800 */
[----:B------:R-:W4:Y:S04]  /*c210*/  LDL.LU R13, [R1+0x31e0] ;  /* 0x0031e000010d7983 */ /* 0x000f280000300800 */
[----:B------:R-:W4:Y:S01]  /*c220*/  LDL.LU R12, [R1+0x31dc] ;  /* 0x0031dc00010c7983 */ /* 0x000f220000300800 */
[C---:B------:R-:W-:Y:S01]  /*c230*/  ISETP.GT.U32.AND P6, PT, R2.reuse, R251, PT ;  /* 0x000000fb0200720c */ /* 0x040fe20003fc4070 */
[----:B------:R-:W-:Y:S01]  /*c240*/  @!P1 IMAD.MOV R236, RZ, RZ, -R236 ;  /* 0x000000ffffec9224 */ /* 0x000fe200078e0aec */
[C---:B------:R-:W-:Y:S01]  /*c250*/  ISETP.GT.U32.AND P1, PT, R2.reuse, R242, PT ;  /* 0x000000f20200720c */ /* 0x040fe20003f24070 */
[----:B------:R-:W-:Y:S01]  /*c260*/  @!P0 IMAD.MOV R237, RZ, RZ, -R237 ;  /* 0x000000ffffed8224 */ /* 0x000fe200078e0aed */
[C---:B------:R-:W-:Y:S01]  /*c270*/  ISETP.GT.U32.AND P0, PT, R2.reuse, R243, PT ;  /* 0x000000f30200720c */ /* 0x040fe20003f04070 */
[----:B------:R-:W-:Y:S01]  /*c280*/  @!P2 IMAD.MOV R238, RZ, RZ, -R238 ;  /* 0x000000ffffeea224 */ /* 0x000fe200078e0aee */
[C---:B------:R-:W-:Y:S01]  /*c290*/  ISETP.GT.U32.AND P2, PT, R2.reuse, R244, PT ;  /* 0x000000f40200720c */ /* 0x040fe20003f44070 */
[----:B------:R-:W-:Y:S01]  /*c2a0*/  @!P4 IMAD.MOV R239, RZ, RZ, -R239 ;  /* 0x000000ffffefc224 */ /* 0x000fe200078e0aef */
[----:B------:R-:W-:-:S05]  /*c2b0*/  ISETP.GT.U32.AND P4, PT, R2, R252, PT ;  /* 0x000000fc0200720c */ /* 0x000fca0003f84070 */
[----:B------:R-:W-:-:S05]  /*c2c0*/  @!P6 IMAD.IADD R251, R251, 0x1, -R2 ;  /* 0x00000001fbfbe824 */ /* 0x000fca00078e0a02 */
[----:B------:R-:W-:Y:S01]  /*c2d0*/  ISETP.GT.U32.AND P6, PT, R2, R251, PT ;  /* 0x000000fb0200720c */ /* 0x000fe20003fc4070 */
[--C-:B------:R-:W-:Y:S02]  /*c2e0*/  @!P1 IMAD.IADD R242, R242, 0x1, -R2.reuse ;  /* 0x00000001f2f29824 */ /* 0x100fe400078e0a02 */
[--C-:B------:R-:W-:Y:S02]  /*c2f0*/  @!P0 IMAD.IADD R243, R243, 0x1, -R2.reuse ;  /* 0x00000001f3f38824 */ /* 0x100fe400078e0a02 */
[--C-:B------:R-:W-:Y:S02]  /*c300*/  @!P2 IMAD.IADD R244, R244, 0x1, -R2.reuse ;  /* 0x00000001f4f4a824 */ /* 0x100fe400078e0a02 */
[----:B------:R-:W-:-:S06]  /*c310*/  @!P4 IMAD.IADD R252, R252, 0x1, -R2 ;  /* 0x00000001fcfcc824 */ /* 0x000fcc00078e0a02 */
[----:B------:R-:W-:Y:S02]  /*c320*/  @!P6 IMAD.IADD R251, R251, 0x1, -R2 ;  /* 0x00000001fbfbe824 */ /* 0x000fe400078e0a02 */
[----:B-1----:R-:W1:Y:S01]  /*c330*/  LDC.64 R2, c[0x0][0x238] ;  /* 0x00008e00ff027b82 */ /* 0x002e620000000a00 */
[----:B------:R-:W-:Y:S02]  /*c340*/  ISETP.GE.AND P1, PT, R247, RZ, PT ;  /* 0x000000fff700720c */ /* 0x000fe40003f26270 */
[----:B------:R-:W-:Y:S02]  /*c350*/  ISETP.GE.AND P0, PT, R246, RZ, PT ;  /* 0x000000fff600720c */ /* 0x000fe40003f06270 */
[----:B------:R-:W-:Y:S02]  /*c360*/  ISETP.GE.AND P4, PT, R10, RZ, PT ;  /* 0x000000ff0a00720c */ /* 0x000fe40003f86270 */
[----:B------:R-:W4:Y:S01]  /*c370*/  LDL.LU R10, [R1+0x38] ;  /* 0x00003800010a7983 */ /* 0x000f220000300800 */
[----:B------:R-:W-:Y:S01]  /*c380*/  ISETP.GE.AND P2, PT, R248, RZ, PT ;  /* 0x000000fff800720c */ /* 0x000fe20003f46270 */
[----:B------:R-:W-:-:S02]  /*c390*/  @!P3 IMAD.MOV R241, RZ, RZ, -R241 ;  /* 0x000000fffff1b224 */ /* 0x000fc400078e0af1 */
[----:B------:R-:W4:Y:S01]  /*c3a0*/  LDL.LU R247, [R1+0x1c] ;  /* 0x00001c0001f77983 */ /* 0x000f220000300800 */
[----:B------:R-:W-:-:S03]  /*c3b0*/  @!P5 IMAD.MOV R242, RZ, RZ, -R242 ;  /* 0x000000fffff2d224 */ /* 0x000fc600078e0af2 */
[----:B------:R-:W4:Y:S04]  /*c3c0*/  LDL.LU R246, [R1+0x18] ;  /* 0x0000180001f67983 */ /* 0x000f280000300800 */
[----:B------:R-:W4:Y:S04]  /*c3d0*/  LDL.LU R248, [R1+0x14] ;  /* 0x0000140001f87983 */ /* 0x000f280000300800 */
[----:B-1----:R1:W-:Y:S01]  /*c3e0*/  STL [R1+0x31a4], R2 ;  /* 0x0031a40201007387 */ /* 0x0023e20000100800 */
[----:B------:R-:W-:Y:S02]  /*c3f0*/  @!P1 IMAD.MOV R243, RZ, RZ, -R243 ;  /* 0x000000fffff39224 */ /* 0x000fe400078e0af3 */
[----:B------:R-:W-:Y:S01]  /*c400*/  @!P0 IMAD.MOV R244, RZ, RZ, -R244 ;  /* 0x000000fffff48224 */ /* 0x000fe200078e0af4 */
[----:B-1----:R-:W4:Y:S01]  /*c410*/  LDL.LU R2, [R1+0x24] ;  /* 0x0000240001027983 */ /* 0x002f220000300800 */
[----:B---3--:R-:W-:-:S02]  /*c420*/  ISETP.NE.AND P3, PT, R249, RZ, PT ;  /* 0x000000fff900720c */ /* 0x008fc40003f65270 */
[----:B------:R-:W-:Y:S02]  /*c430*/  LOP3.LUT R249, RZ, R249, RZ, 0x33, !PT ;  /* 0x000000f9fff97212 */ /* 0x000fe400078e33ff */
[----:B--2---:R-:W-:Y:S02]  /*c440*/  ISETP.GE.AND P1, PT, R14, RZ, PT ;  /* 0x000000ff0e00720c */ /* 0x004fe40003f26270 */
[----:B------:R-:W-:Y:S02]  /*c450*/  SEL R250, R249, R250, !P3 ;  /* 0x000000faf9fa7207 */ /* 0x000fe40005800000 */
[----:B----4-:R-:W-:Y:S01]  /*c460*/  ISETP.GE.AND P5, PT, R11, RZ, PT ;  /* 0x000000ff0b00720c */ /* 0x010fe20003fa6270 */
[----:B------:R1:W-:Y:S04]  /*c470*/  STL [R1+0x31a8], R11 ;  /* 0x0031a80b01007387 */ /* 0x0003e80000100800 */
[----:B-1----:R-:W2:Y:S01]  /*c480*/  LDL.LU R11, [R1+0x28] ;  /* 0x00002800010b7983 */ /* 0x002ea20000300800 */
[----:B------:R-:W-:-:S03]  /*c490*/  ISETP.GE.AND P6, PT, R12, RZ, PT ;  /* 0x000000ff0c00720c */ /* 0x000fc60003fc6270 */
[----:B------:R1:W-:Y:S01]  /*c4a0*/  STL [R1+0x31ac], R12 ;  /* 0x0031ac0c01007387 */ /* 0x0003e20000100800 */
[----:B------:R-:W-:-:S03]  /*c4b0*/  ISETP.GE.AND P0, PT, R13, RZ, PT ;  /* 0x000000ff0d00720c */ /* 0x000fc60003f06270 */
[----:B-1----:R-:W3:Y:S04]  /*c4c0*/  LDL.LU R12, [R1+0x2c] ;  /* 0x00002c00010c7983 */ /* 0x002ee80000300800 */
[----:B------:R1:W-:Y:S04]  /*c4d0*/  STL [R1+0x31b0], R14 ;  /* 0x0031b00e01007387 */ /* 0x0003e80000100800 */
[----:B-1----:R-:W4:Y:S04]  /*c4e0*/  LDL.LU R14, [R1+0x30] ;  /* 0x00003000010e7983 */ /* 0x002f280000300800 */
[----:B------:R1:W-:Y:S04]  /*c4f0*/  STL [R1+0x31b4], R13 ;  /* 0x0031b40d01007387 */ /* 0x0003e80000100800 */
[----:B-1----:R-:W2:Y:S04]  /*c500*/  LDL.LU R13, [R1+0x34] ;  /* 0x00003400010d7983 */ /* 0x002ea80000300800 */
[----:B------:R1:W-:Y:S04]  /*c510*/  STL [R1+0x3c], R250 ;  /* 0x00003cfa01007387 */ /* 0x0003e80000100800 */
[----:B-1----:R-:W3:Y:S01]  /*c520*/  LDL.LU R250, [R1+0x31d8] ;  /* 0x0031d80001fa7983 */ /* 0x002ee20000300800 */
[----:B------:R-:W-:-:S02]  /*c530*/  SEL R10, R249, R10, !P3 ;  /* 0x0000000af90a7207 */ /* 0x000fc40005800000 */
[C---:B------:R-:W-:Y:S02]  /*c540*/  SEL R247, R249.reuse, R247, !P3 ;  /* 0x000000f7f9f77207 */ /* 0x040fe40005800000 */
[C---:B------:R-:W-:Y:S02]  /*c550*/  SEL R246, R249.reuse, R246, !P3 ;  /* 0x000000f6f9f67207 */ /* 0x040fe40005800000 */
[C---:B------:R-:W-:Y:S02]  /*c560*/  SEL R248, R249.reuse, R248, !P3 ;  /* 0x000000f8f9f87207 */ /* 0x040fe40005800000 */
[----:B---3--:R-:W-:-:S05]  /*c570*/  SEL R250, R249, R250, !P3 ;  /* 0x000000faf9fa7207 */ /* 0x008fca0005800000 */
[----:B------:R1:W-:Y:S04]  /*c580*/  STL [R1+0x110], R250 ;  /* 0x000110fa01007387 */ /* 0x0003e80000100800 */
[----:B-1----:R-:W3:Y:S04]  /*c590*/  LDL.LU R250, [R1+0x10] ;  /* 0x0000100001fa7983 */ /* 0x002ee80000300800 */
[----:B------:R1:W-:Y:S04]  /*c5a0*/  STL [R1+0x38], R10 ;  /* 0x0000380a01007387 */ /* 0x0003e80000100800 */
[----:B-1----:R-:W4:Y:S04]  /*c5b0*/  LDL.LU R10, [R1+0x31d4] ;  /* 0x0031d400010a7983 */ /* 0x002f280000300800 */
[----:B------:R1:W-:Y:S04]  /*c5c0*/  STL [R1+0x10c], R247 ;  /* 0x00010cf701007387 */ /* 0x0003e80000100800 */
[----:B-1----:R-:W2:Y:S04]  /*c5d0*/  LDL.LU R247, [R1+0x31d0] ;  /* 0x0031d00001f77983 */ /* 0x002ea80000300800 */
[----:B------:R1:W-:Y:S04]  /*c5e0*/  STL [R1+0x44], R246 ;  /* 0x000044f601007387 */ /* 0x0003e80000100800 */
[----:B-1----:R-:W4:Y:S04]  /*c5f0*/  LDL.LU R246, [R1+0x31cc] ;  /* 0x0031cc0001f67983 */ /* 0x002f280000300800 */
[----:B------:R1:W-:Y:S04]  /*c600*/  STL [R1+0x40], R248 ;  /* 0x000040f801007387 */ /* 0x0003e80000100800 */
[----:B-1----:R-:W2:Y:S01]  /*c610*/  LDL.LU R248, [R1+0x31c8] ;  /* 0x0031c80001f87983 */ /* 0x002ea20000300800 */
[----:B------:R-:W-:-:S02]  /*c620*/  SEL R0, R249, R0, !P3 ;  /* 0x00000000f9007207 */ /* 0x000fc40005800000 */
[----:B---3--:R-:W-:-:S05]  /*c630*/  SEL R250, R249, R250, !P3 ;  /* 0x000000faf9fa7207 */ /* 0x008fca0005800000 */
[----:B------:R2:W-:Y:S02]  /*c640*/  STL [R1+0x18], R250 ;  /* 0x000018fa01007387 */ /* 0x0005e40000100800 */
[C---:B--2---:R-:W-:Y:S02]  /*c650*/  SEL R250, R249.reuse, R248, !P3 ;  /* 0x000000f8f9fa7207 */ /* 0x044fe40005800000 */
[----:B------:R-:W2:Y:S04]  /*c660*/  LDL.LU R248, [R1+0x31c4] ;  /* 0x0031c40001f87983 */ /* 0x000ea80000300800 */
[----:B------:R4:W-:Y:S02]  /*c670*/  STL [R1+0xc], R250 ;  /* 0x00000cfa01007387 */ /* 0x0009e40000100800 */
[----:B----4-:R-:W-:-:S02]  /*c680*/  SEL R250, R249, R246, !P3 ;  /* 0x000000f6f9fa7207 */ /* 0x010fc40005800000 */
[----:B------:R-:W3:Y:S04]  /*c690*/  LDL.LU R246, [R1+0x31c0] ;  /* 0x0031c00001f67983 */ /* 0x000ee80000300800 */
[----:B------:R1:W-:Y:S02]  /*c6a0*/  STL [R1+0x108], R250 ;  /* 0x000108fa01007387 */ /* 0x0003e40000100800 */
[C---:B-1----:R-:W-:Y:S02]  /*c6b0*/  SEL R250, R249.reuse, R247, !P3 ;  /* 0x000000f7f9fa7207 */ /* 0x042fe40005800000 */
[----:B------:R-:W4:Y:S04]  /*c6c0*/  LDL.LU R247, [R1+0x31bc] ;  /* 0x0031bc0001f77983 */ /* 0x000f280000300800 */
[----:B------:R1:W-:Y:S02]  /*c6d0*/  STL [R1+0x104], R250 ;  /* 0x000104fa01007387 */ /* 0x0003e40000100800 */
[----:B-1----:R-:W-:-:S02]  /*c6e0*/  SEL R250, R249, R245, !P3 ;  /* 0x000000f5f9fa7207 */ /* 0x002fc40005800000 */
[----:B------:R-:W2:Y:S04]  /*c6f0*/  LDL.LU R245, [R1+0x31b8] ;  /* 0x0031b80001f57983 */ /* 0x000ea80000300800 */
[----:B------:R1:W-:Y:S04]  /*c700*/  STL [R1+0x100], R250 ;  /* 0x000100fa01007387 */ /* 0x0003e80000100800 */
[----:B------:R1:W-:Y:S02]  /*c710*/  STL [R1+0xfc], R0 ;  /* 0x0000fc0001007387 */ /* 0x0003e40000100800 */
[----:B-1----:R-:W-:-:S02]  /*c720*/  SEL R250, R249, R4, !P3 ;  /* 0x00000004f9fa7207 */ /* 0x002fc40005800000 */
[C---:B------:R-:W-:Y:S02]  /*c730*/  SEL R4, R249.reuse, R5, !P3 ;  /* 0x00000005f9047207 */ /* 0x040fe40005800000 */
[C---:B------:R-:W-:Y:S01]  /*c740*/  SEL R0, R249.reuse, R6, !P3 ;  /* 0x00000006f9007207 */ /* 0x040fe20005800000 */
[----:B------:R-:W-:Y:S01]  /*c750*/  STL [R1+0xf8], R250 ;  /* 0x0000f8fa01007387 */ /* 0x000fe20000100800 */
[----:B------:R-:W-:-:S03]  /*c760*/  SEL R5, R249, R7, !P3 ;  /* 0x00000007f9057207 */ /* 0x000fc60005800000 */
[----:B------:R1:W-:Y:S04]  /*c770*/  STL [R1+0xf4], R4 ;  /* 0x0000f40401007387 */ /* 0x0003e80000100800 */
[----:B------:R1:W-:Y:S02]  /*c780*/  STL [R1+0xf0], R0 ;  /* 0x0000f00001007387 */ /* 0x0003e40000100800 */
[C---:B-1----:R-:W-:Y:S02]  /*c790*/  SEL R4, R249.reuse, R8, !P3 ;  /* 0x00000008f9047207 */ /* 0x042fe40005800000 */
[----:B------:R1:W-:Y:S01]  /*c7a0*/  STL [R1+0xec], R5 ;  /* 0x0000ec0501007387 */ /* 0x0003e20000100800 */
[----:B------:R-:W-:-:S03]  /*c7b0*/  SEL R0, R249, R9, !P3 ;  /* 0x00000009f9007207 */ /* 0x000fc60005800000 */
[----:B------:R1:W-:Y:S04]  /*c7c0*/  STL [R1+0xe8], R4 ;  /* 0x0000e80401007387 */ /* 0x0003e80000100800 */
[----:B------:R1:W-:Y:S02]  /*c7d0*/  STL [R1+0xe4], R0 ;  /* 0x0000e40001007387 */ /* 0x0003e40000100800 */
[C---:B-1----:R-:W-:Y:S02]  /*c7e0*/  SEL R5, R249.reuse, R15, !P3 ;  /* 0x0000000ff9057207 */ /* 0x042fe40005800000 */
[----:B------:R-:W-:-:S03]  /*c7f0*/  SEL R4, R249, R16, !P3 ;  /* 0x00000010f9047207 */ /* 0x000fc60005800000 */
        /* <DEDUP_REMOVED lines=42> */
[----:B------:R-:W-:Y:S01]  /*caa0*/  STL [R1+0x8c], R5 ;  /* 0x00008c0501007387 */ /* 0x000fe20000100800 */
[----:B------:R-:W-:-:S03]  /*cab0*/  SEL R0, R249, R38, !P3 ;  /* 0x00000026f9007207 */ /* 0x000fc60005800000 */
[----:B------:R-:W-:Y:S04]  /*cac0*/  STL [R1+0x88], R4 ;  /* 0x0000880401007387 */ /* 0x000fe80000100800 */
[----:B------:R1:W-:Y:S01]  /*cad0*/  STL [R1+0x84], R0 ;  /* 0x0000840001007387 */ /* 0x0003e20000100800 */
[C---:B------:R-:W-:Y:S02]  /*cae0*/  SEL R7, R249.reuse, R66, !P3 ;  /* 0x00000042f9077207 */ /* 0x040fe40005800000 */
[C---:B------:R-:W-:Y:S02]  /*caf0*/  SEL R6, R249.reuse, R67, !P3 ;  /* 0x00000043f9067207 */ /* 0x040fe40005800000 */
[----:B-1----:R-:W-:-:S05]  /*cb00*/  SEL R0, R249, R65, !P3 ;  /* 0x00000041f9007207 */ /* 0x002fca0005800000 */
[----:B------:R1:W-:Y:S04]  /*cb10*/  STL [R1+0x80], R0 ;  /* 0x0000800001007387 */ /* 0x0003e80000100800 */
[----:B------:R1:W-:Y:S02]  /*cb20*/  STL [R1+0x7c], R7 ;  /* 0x00007c0701007387 */ /* 0x0003e40000100800 */
[C---:B-1----:R-:W-:Y:S02]  /*cb30*/  SEL R0, R249.reuse, R68, !P3 ;  /* 0x00000044f9007207 */ /* 0x042fe40005800000 */
[----:B------:R1:W-:Y:S01]  /*cb40*/  STL [R1+0x78], R6 ;  /* 0x0000780601007387 */ /* 0x0003e20000100800 */
[----:B------:R-:W-:-:S03]  /*cb50*/  SEL R7, R249, R69, !P3 ;  /* 0x00000045f9077207 */ /* 0x000fc60005800000 */
        /* <DEDUP_REMOVED lines=17> */
[----:B------:R3:W-:Y:S01]  /*cc70*/  STL [R1+0x50], R0 ;  /* 0x0000500001007387 */ /* 0x0007e20000100800 */
[C---:B-1----:R-:W-:Y:S02]  /*cc80*/  SEL R7, R249.reuse, R78, !P3 ;  /* 0x0000004ef9077207 */ /* 0x042fe40005800000 */
[----:B---3--:R-:W-:-:S03]  /*cc90*/  SEL R6, R249, R79, !P3 ;  /* 0x0000004ff9067207 */ /* 0x008fc60005800000 */
[----:B------:R1:W-:Y:S01]  /*cca0*/  STL [R1+0x4c], R7 ;  /* 0x00004c0701007387 */ /* 0x0003e20000100800 */
[----:B------:R-:W-:-:S03]  /*ccb0*/  SEL R0, R249, R80, !P3 ;  /* 0x00000050f9007207 */ /* 0x000fc60005800000 */
[----:B------:R3:W-:Y:S04]  /*ccc0*/  STL [R1+0x48], R6 ;  /* 0x0000480601007387 */ /* 0x0007e80000100800 */
[----:B------:R4:W-:Y:S01]  /*ccd0*/  STL [R1+0x1c], R0 ;  /* 0x00001c0001007387 */ /* 0x0009e20000100800 */
[C---:B-1----:R-:W-:Y:S02]  /*cce0*/  SEL R7, R249.reuse, R81, !P3 ;  /* 0x00000051f9077207 */ /* 0x042fe40005800000 */
[----:B---3--:R-:W-:-:S03]  /*ccf0*/  SEL R6, R249, R82, !P3 ;  /* 0x00000052f9067207 */ /* 0x008fc60005800000 */
[----:B------:R1:W-:Y:S01]  /*cd00*/  STL [R1+0x14], R7 ;  /* 0x0000140701007387 */ /* 0x0003e20000100800 */
[----:B----4-:R-:W-:-:S03]  /*cd10*/  SEL R0, R249, R83, !P3 ;  /* 0x00000053f9007207 */ /* 0x010fc60005800000 */
[----:B------:R-:W-:Y:S04]  /*cd20*/  STL [R1+0x10], R6 ;  /* 0x0000100601007387 */ /* 0x000fe80000100800 */
[----:B------:R3:W-:Y:S01]  /*cd30*/  STL [R1+0x8], R0 ;  /* 0x0000080001007387 */ /* 0x0007e20000100800 */
[----:B-1----:R-:W-:-:S03]  /*cd40*/  SEL R7, R249, R84, !P3 ;  /* 0x00000054f9077207 */ /* 0x002fc60005800000 */
[----:B---3--:R-:W3:Y:S01]  /*cd50*/  LDL R0, [R1+0x3170] ;  /* 0x0031700001007983 */ /* 0x008ee20000100800 */
[C---:B------:R-:W-:Y:S02]  /*cd60*/  SEL R6, R249.reuse, R85, !P3 ;  /* 0x00000055f9067207 */ /* 0x040fe40005800000 */
[C---:B------:R-:W-:Y:S01]  /*cd70*/  SEL R35, R249.reuse, R40, !P3 ;  /* 0x00000028f9237207 */ /* 0x040fe20005800000 */
[----:B------:R1:W-:Y:S04]  /*cd80*/  STL [R1+0x4], R7 ;  /* 0x0000040701007387 */ /* 0x0003e80000100800 */
[----:B------:R4:W-:Y:S04]  /*cd90*/  STL [R1], R6 ;  /* 0x0000000601007387 */ /* 0x0009e80000100800 */
[----:B------:R-:W3:Y:S01]  /*cda0*/  LDL.LU R40, [R1+0x3c] ;  /* 0x00003c0001287983 */ /* 0x000ee20000300800 */
[----:B------:R-:W-:-:S03]  /*cdb0*/  SEL R36, R249, R39, !P3 ;  /* 0x00000027f9247207 */ /* 0x000fc60005800000 */
[----:B------:R-:W3:Y:S01]  /*cdc0*/  LDL.LU R39, [R1+0x38] ;  /* 0x0000380001277983 */ /* 0x000ee20000300800 */
[----:B-1----:R-:W1:Y:S01]  /*cdd0*/  S2R R7, SR_TID.X ;  /* 0x0000000000077919 */ /* 0x002e620000002100 */
[----:B------:R-:W-:Y:S01]  /*cde0*/  SEL R34, R249, R41, !P3 ;  /* 0x00000029f9227207 */ /* 0x000fe20005800000 */
[----:B--2---:R-:W-:Y:S02]  /*cdf0*/  IMAD.MOV.U32 R38, RZ, RZ, R245 ;  /* 0x000000ffff267224 */ /* 0x004fe400078e00f5 */
[----:B------:R-:W-:Y:S02]  /*ce00*/  IMAD.MOV.U32 R37, RZ, RZ, R246 ;  /* 0x000000ffff257224 */ /* 0x000fe400078e00f6 */
[----:B------:R-:W-:Y:S02]  /*ce10*/  @!P2 IMAD.MOV R252, RZ, RZ, -R252 ;  /* 0x000000fffffca224 */ /* 0x000fe400078e0afc */
[----:B------:R-:W-:Y:S02]  /*ce20*/  @!P5 IMAD.MOV R38, RZ, RZ, -R38 ;  /* 0x000000ffff26d224 */ /* 0x000fe400078e0a26 */
[----:B------:R-:W-:-:S02]  /*ce30*/  @!P0 IMAD.MOV R37, RZ, RZ, -R37 ;  /* 0x000000ffff258224 */ /* 0x000fc400078e0a25 */
[----:B------:R-:W-:Y:S01]  /*ce40*/  @!P1 IMAD.MOV R248, RZ, RZ, -R248 ;  /* 0x000000fffff89224 */ /* 0x000fe200078e0af8 */
[----:B------:R-:W-:Y:S01]  /*ce50*/  SEL R33, R249, R42, !P3 ;  /* 0x0000002af9217207 */ /* 0x000fe20005800000 */
[----:B------:R-:W-:Y:S01]  /*ce60*/  @!P4 IMAD.MOV R251, RZ, RZ, -R251 ;  /* 0x000000fffffbc224 */ /* 0x000fe200078e0afb */
[----:B-1----:R-:W-:Y:S01]  /*ce70*/  LOP3.LUT R41, R7, 0x3f, RZ, 0xc0, !PT ;  /* 0x0000003f07297812 */ /* 0x002fe200078ec0ff */
[----:B------:R-:W-:-:S04]  /*ce80*/  IMAD.MOV.U32 R7, RZ, RZ, R247 ;  /* 0x000000ffff077224 */ /* 0x000fc800078e00f7 */
[----:B------:R-:W-:Y:S02]  /*ce90*/  @!P6 IMAD.MOV R7, RZ, RZ, -R7 ;  /* 0x000000ffff07e224 */ /* 0x000fe400078e0a07 */
[----:B------:R-:W-:Y:S01]  /*cea0*/  IMAD R3, R41, R3, RZ ;  /* 0x0000000329037224 */ /* 0x000fe200078e02ff */
[C---:B------:R-:W-:Y:S02]  /*ceb0*/  SEL R71, R249.reuse, R236, !P3 ;  /* 0x000000ecf9477207 */ /* 0x040fe40005800000 */
[C---:B----4-:R-:W-:Y:S02]  /*cec0*/  SEL R6, R249.reuse, R234, !P3 ;  /* 0x000000eaf9067207 */ /* 0x050fe40005800000 */
[----:B------:R-:W-:Y:S02]  /*ced0*/  SEL R73, R249, R238, !P3 ;  /* 0x000000eef9497207 */ /* 0x000fe40005800000 */
[----:B------:R-:W-:Y:S02]  /*cee0*/  LEA R234, P4, R3, UR8, 0x2 ;  /* 0x0000000803ea7c11 */ /* 0x000fe4000f8810ff */
[----:B------:R-:W-:-:S02]  /*cef0*/  SEL R13, R249, R13, !P3 ;  /* 0x0000000df90d7207 */ /* 0x000fc40005800000 */
[C---:B------:R-:W-:Y:S02]  /*cf00*/  SEL R14, R249.reuse, R14, !P3 ;  /* 0x0000000ef90e7207 */ /* 0x040fe40005800000 */
[C---:B------:R-:W-:Y:S02]  /*cf10*/  SEL R12, R249.reuse, R12, !P3 ;  /* 0x0000000cf90c7207 */ /* 0x040fe40005800000 */
[C---:B------:R-:W-:Y:S02]  /*cf20*/  SEL R11, R249.reuse, R11, !P3 ;  /* 0x0000000bf90b7207 */ /* 0x040fe40005800000 */
[C---:B------:R-:W-:Y:S02]  /*cf30*/  SEL R2, R249.reuse, R2, !P3 ;  /* 0x00000002f9027207 */ /* 0x040fe40005800000 */
[C---:B------:R-:W-:Y:S02]  /*cf40*/  SEL R10, R249.reuse, R10, !P3 ;  /* 0x0000000af90a7207 */ /* 0x040fe40005800000 */
        /* <DEDUP_REMOVED lines=101> */
[----:B------:R-:W-:Y:S02]  /*d5a0*/  SEL R165, R249, R165, !P3 ;  /* 0x000000a5f9a57207 */ /* 0x000fe40005800000 */
[----:B---3--:R-:W-:-:S02]  /*d5b0*/  ISETP.NE.AND P2, PT, R0, RZ, PT ;  /* 0x000000ff0000720c */ /* 0x008fc40003f45270 */
[----:B------:R-:W-:-:S04]  /*d5c0*/  LOP3.LUT R0, RZ, R0, RZ, 0x33, !PT ;  /* 0x00000000ff007212 */ /* 0x000fc800078e33ff */
[C---:B------:R-:W-:Y:S02]  /*d5d0*/  SEL R38, R0.reuse, R38, !P2 ;  /* 0x0000002600267207 */ /* 0x040fe40005000000 */
[C---:B------:R-:W-:Y:S02]  /*d5e0*/  SEL R7, R0.reuse, R7, !P2 ;  /* 0x0000000700077207 */ /* 0x040fe40005000000 */
[C---:B------:R-:W-:Y:S02]  /*d5f0*/  SEL R37, R0.reuse, R37, !P2 ;  /* 0x0000002500257207 */ /* 0x040fe40005000000 */
[----:B------:R-:W-:Y:S01]  /*d600*/  SEL R248, R0, R248, !P2 ;  /* 0x000000f800f87207 */ /* 0x000fe20005000000 */
[----:B------:R-:W-:Y:S02]  /*d610*/  IMAD R0, R38, UR4, RZ ;  /* 0x0000000426007c24 */ /* 0x000fe4000f8e02ff */
[----:B------:R-:W-:Y:S02]  /*d620*/  IMAD R7, R7, UR4, RZ ;  /* 0x0000000407077c24 */ /* 0x000fe4000f8e02ff */
[----:B------:R-:W-:-:S02]  /*d630*/  IMAD R37, R37, UR4, RZ ;  /* 0x0000000425257c24 */ /* 0x000fc4000f8e02ff */
[----:B------:R-:W-:Y:S01]  /*d640*/  IMAD R38, R248, UR4, RZ ;  /* 0x00000004f8267c24 */ /* 0x000fe2000f8e02ff */
[----:B------:R-:W-:Y:S01]  /*d650*/  ULDC UR4, c[0x0][0x240] ;  /* 0x0000900000047ab9 */ /* 0x000fe20000000800 */
[----:B------:R-:W-:Y:S01]  /*d660*/  LEA R236, P0, R0, UR6, 0x2 ;  /* 0x0000000600ec7c11 */ /* 0x000fe2000f8010ff */
[----:B------:R-:W-:Y:S01]  /*d670*/  IMAD R42, R40, UR4, RZ ;  /* 0x00000004282a7c24 */ /* 0x000fe2000f8e02ff */
        /* <DEDUP_REMOVED lines=76> */
[----:B------:R-:W-:Y:S02]  /*db40*/  SEL R252, R249, R252, !P3 ;  /* 0x000000fcf9fc7207 */ /* 0x000fe40005800000 */
[----:B------:R-:W-:Y:S02]  /*db50*/  LEA R238, P1, R7, UR6, 0x2 ;  /* 0x0000000607ee7c11 */ /* 0x000fe4000f8210ff */
[----:B------:R-:W-:Y:S02]  /*db60*/  SEL R249, R249, R251, !P3 ;  /* 0x000000fbf9f97207 */ /* 0x000fe40005800000 */
[----:B------:R-:W-:Y:S02]  /*db70*/  LEA R240, P2, R37, UR6, 0x2 ;  /* 0x0000000625f07c11 */ /* 0x000fe4000f8410ff */
[----:B------:R-:W-:Y:S02]  /*db80*/  LEA R242, P3, R38, UR6, 0x2 ;  /* 0x0000000626f27c11 */ /* 0x000fe4000f8610ff */
[----:B------:R-:W-:-:S02]  /*db90*/  LEA.HI.X.SX32 R237, R0, UR7, 0x2, P0 ;  /* 0x0000000700ed7c11 */ /* 0x000fc400080f16ff */
[----:B------:R-:W-:Y:S01]  /*dba0*/  LEA.HI.X.SX32 R0, R3, UR9, 0x2, P4 ;  /* 0x0000000903007c11 */ /* 0x000fe2000a0f16ff */
[----:B------:R-:W-:Y:S01]  /*dbb0*/  IMAD R3, R39, UR4, RZ ;  /* 0x0000000427037c24 */ /* 0x000fe2000f8e02ff */
[----:B------:R-:W-:Y:S02]  /*dbc0*/  LEA R44, P0, R42, R234, 0x2 ;  /* 0x000000ea2a2c7211 */ /* 0x000fe400078010ff */
[----:B------:R-:W-:Y:S01]  /*dbd0*/  LEA.HI.X.SX32 R239, R7, UR7, 0x2, P1 ;  /* 0x0000000707ef7c11 */ /* 0x000fe200088f16ff */
[----:B------:R-:W-:Y:S01]  /*dbe0*/  IMAD R7, R13, UR4, RZ ;  /* 0x000000040d077c24 */ /* 0x000fe2000f8e02ff */
[----:B------:R-:W-:Y:S01]  /*dbf0*/  LEA.HI.X.SX32 R241, R37, UR7, 0x2, P2 ;  /* 0x0000000725f17c11 */ /* 0x000fe200090f16ff */
[----:B------:R-:W2:Y:S01]  /*dc00*/  LDL.LU R13, [R1+0x31b4] ;  /* 0x0031b400010d7983 */ /* 0x000ea20000300800 */
[----:B------:R-:W-:Y:S01]  /*dc10*/  LEA.HI.X.SX32 R243, R38, UR7, 0x2, P3 ;  /* 0x0000000726f37c11 */ /* 0x000fe200098f16ff */
[----:B------:R-:W-:Y:S01]  /*dc20*/  IMAD R37, R14, UR4, RZ ;  /* 0x000000040e257c24 */ /* 0x000fe2000f8e02ff */
[----:B------:R-:W-:Y:S01]  /*dc30*/  LEA.HI.X.SX32 R45, R42, R0, 0x2, P0 ;  /* 0x000000002a2d7211 */ /* 0x000fe200000f16ff */
[----:B------:R-:W3:Y:S01]  /*dc40*/  LDL.LU R14, [R1+0x31b0] ;  /* 0x0031b000010e7983 */ /* 0x000ee20000300800 */
[----:B------:R-:W-:Y:S01]  /*dc50*/  IMAD R38, R12, UR4, RZ ;  /* 0x000000040c267c24 */ /* 0x000fe2000f8e02ff */
[-C--:B------:R-:W-:Y:S01]  /*dc60*/  LEA R56, P0, R3, R234.reuse, 0x2 ;  /* 0x000000ea03387211 */ /* 0x080fe200078010ff */
[----:B------:R-:W-:Y:S01]  /*dc70*/  IMAD R39, R11, UR4, RZ ;  /* 0x000000040b277c24 */ /* 0x000fe2000f8e02ff */
[----:B------:R-:W2:Y:S01]  /*dc80*/  LDL.LU R12, [R1+0x31ac] ;  /* 0x0031ac00010c7983 */ /* 0x000ea20000300800 */
[----:B------:R-:W-:Y:S01]  /*dc90*/  IMAD R41, R10, UR4, RZ ;  /* 0x000000040a297c24 */ /* 0x000fe2000f8e02ff */
[-C--:B------:R-:W-:Y:S01]  /*dca0*/  LEA R54, P1, R7, R234.reuse, 0x2 ;  /* 0x000000ea07367211 */ /* 0x080fe200078210ff */
[----:B------:R-:W-:Y:S01]  /*dcb0*/  IMAD R40, R2, UR4, RZ ;  /* 0x0000000402287c24 */ /* 0x000fe2000f8e02ff */
[----:B------:R-:W4:Y:S01]  /*dcc0*/  LDL.LU R11, [R1+0x31a8] ;  /* 0x0031a800010b7983 */ /* 0x000f220000300800 */
[----:B------:R-:W-:-:S03]  /*dcd0*/  LEA R52, P2, R37, R234, 0x2 ;  /* 0x000000ea25347211 */ /* 0x000fc600078410ff */
[----:B------:R-:W3:Y:S01]  /*dce0*/  LDL.LU R2, [R1+0x31a4] ;  /* 0x0031a40001027983 */ /* 0x000ee20000300800 */
[----:B------:R-:W-:-:S03]  /*dcf0*/  LEA R50, P3, R38, R234, 0x2 ;  /* 0x000000ea26327211 */ /* 0x000fc600078610ff */
[----:B------:R-:W4:Y:S01]  /*dd00*/  LDL.LU R10, [R1+0x31a0] ;  /* 0x0031a000010a7983 */ /* 0x000f220000300800 */
[----:B------:R-:W-:-:S03]  /*dd10*/  LEA.HI.X.SX32 R57, R3, R0, 0x2, P0 ;  /* 0x0000000003397211 */ /* 0x000fc600000f16ff */
[----:B------:R1:W-:Y:S01]  /*dd20*/  STL.64 [R1+0x458], R44 ;  /* 0x0004582c01007387 */ /* 0x0003e20000100a00 */
[----:B------:R-:W-:Y:S02]  /*dd30*/  LEA R48, P4, R39, R234, 0x2 ;  /* 0x000000ea27307211 */ /* 0x000fe400078810ff */
[----:B------:R-:W-:Y:S02]  /*dd40*/  LEA.HI.X.SX32 R55, R7, R0, 0x2, P1 ;  /* 0x0000000007377211 */ /* 0x000fe400008f16ff */
[----:B------:R-:W-:Y:S02]  /*dd50*/  LEA R46, P5, R40, R234, 0x2 ;  /* 0x000000ea282e7211 */ /* 0x000fe400078a10ff */
[-C--:B------:R-:W-:Y:S02]  /*dd60*/  LEA.HI.X.SX32 R53, R37, R0.reuse, 0x2, P2 ;  /* 0x0000000025357211 */ /* 0x080fe400010f16ff */
[----:B------:R-:W-:Y:S02]  /*dd70*/  LEA.HI.X.SX32 R51, R38, R0, 0x2, P3 ;  /* 0x0000000026337211 */ /* 0x000fe400018f16ff */
[----:B-1----:R-:W-:Y:S01]  /*dd80*/  LEA R44, P6, R41, R234, 0x2 ;  /* 0x000000ea292c7211 */ /* 0x002fe200078c10ff */
[----:B------:R-:W-:Y:S01]  /*dd90*/  STL.64 [R1+0x450], R56 ;  /* 0x0004503801007387 */ /* 0x000fe20000100a00 */
[----:B------:R-:W-:-:S02]  /*dda0*/  LEA.HI.X.SX32 R49, R39, R0, 0x2, P4 ;  /* 0x0000000027317211 */ /* 0x000fc400020f16ff */
[-C--:B------:R-:W-:Y:S01]  /*ddb0*/  LEA.HI.X.SX32 R45, R41, R0.reuse, 0x2, P6 ;  /* 0x00000000292d7211 */ /* 0x080fe200030f16ff */
[----:B------:R-:W-:Y:S01]  /*ddc0*/  STL.64 [R1+0xc40], R54 ;  /* 0x000c403601007387 */ /* 0x000fe20000100a00 */
[----:B------:R-:W-:-:S03]  /*ddd0*/  LEA.HI.X.SX32 R47, R40, R0, 0x2, P5 ;  /* 0x00000000282f7211 */ /* 0x000fc600028f16ff */
[----:B------:R-:W-:Y:S04]  /*dde0*/  STL.64 [R1+0xc58], R52 ;  /* 0x000c583401007387 */ /* 0x000fe80000100a00 */
[----:B------:R-:W-:Y:S04]  /*ddf0*/  STL.64 [R1+0x448], R50 ;  /* 0x0004483201007387 */ /* 0x000fe80000100a00 */
[----:B------:R-:W-:Y:S04]  /*de00*/  STL.64 [R1+0xc50], R44 ;  /* 0x000c502c01007387 */ /* 0x000fe80000100a00 */
[----:B------:R-:W-:Y:S04]  /*de10*/  STL.64 [R1+0x440], R48 ;  /* 0x0004403001007387 */ /* 0x000fe80000100a00 */
[----:B------:R1:W-:Y:S04]  /*de20*/  STL.64 [R1+0xc48], R46 ;  /* 0x000c482e01007387 */ /* 0x0003e80000100a00 */
[----:B-1----:R-:W4:Y:S01]  /*de30*/  LDL.LU R47, [R1+0x44] ;  /* 0x00004400012f7983 */ /* 0x002f220000300800 */
[----:B------:R-:W-:Y:S01]  /*de40*/  ULDC UR49, c[0x0][0x240] ;  /* 0x0000900000317ab9 */ /* 0x000fe20000000800 */
[----:B------:R-:W-:Y:S01]  /*de50*/  ULDC UR51, c[0x0][0x240] ;  /* 0x0000900000337ab9 */ /* 0x000fe20000000800 */
[----:B------:R-:W-:Y:S01]  /*de60*/  ULDC UR52, c[0x0][0x240] ;  /* 0x0000900000347ab9 */ /* 0x000fe20000000800 */
[----:B------:R-:W4:Y:S01]  /*de70*/  LDL.LU R46, [R1+0x40] ;  /* 0x00004000012e7983 */ /* 0x000f220000300800 */
        /* <DEDUP_REMOVED lines=15> */
[----:B------:R-:W-:Y:S01]  /*df70*/  STL [R1+0x33b8], R237 ;  /* 0x0033b8ed01007387 */ /* 0x000fe20000100800 */
        /* <DEDUP_REMOVED lines=27> */
[----:B---3--:R-:W-:Y:S01]  /*e130*/  STL [R1+0x339c], R2 ;  /* 0x00339c0201007387 */ /* 0x008fe20000100800 */
[----:B------:R-:W-:Y:S01]  /*e140*/  ULDC UR27, c[0x0][0x240] ;  /* 0x00009000001b7ab9 */ /* 0x000fe20000000800 */
[----:B------:R-:W-:Y:S01]  /*e150*/  ULDC UR28, c[0x0][0x240] ;  /* 0x00009000001c7ab9 */ /* 0x000fe20000000800 */
[----:B------:R-:W-:Y:S01]  /*e160*/  ULDC UR29, c[0x0][0x240] ;  /* 0x00009000001d7ab9 */ /* 0x000fe20000000800 */
[----:B------:R-:W-:Y:S01]  /*e170*/  STL [R1+0x3398], R14 ;  /* 0x0033980e01007387 */ /* 0x000fe20000100800 */
[----:B------:R-:W-:Y:S01]  /*e180*/  ULDC UR30, c[0x0][0x240] ;  /* 0x00009000001e7ab9 */ /* 0x000fe20000000800 */
[----:B------:R-:W-:Y:S01]  /*e190*/  ULDC UR31, c[0x0][0x240] ;  /* 0x00009000001f7ab9 */ /* 0x000fe20000000800 */
[----:B------:R-:W-:Y:S01]  /*e1a0*/  ULDC UR33, c[0x0][0x240] ;  /* 0x0000900000217ab9 */ /* 0x000fe20000000800 */
[----:B--2---:R-:W-:Y:S01]  /*e1b0*/  STL.64 [R1+0x31a8], R12 ;  /* 0x0031a80c01007387 */ /* 0x004fe20000100a00 */
[----:B------:R-:W-:Y:S01]  /*e1c0*/  ULDC UR32, c[0x0][0x240] ;  /* 0x0000900000207ab9 */ /* 0x000fe20000000800 */
[----:B------:R-:W-:Y:S01]  /*e1d0*/  ULDC UR34, c[0x0][0x240] ;  /* 0x0000900000227ab9 */ /* 0x000fe20000000800 */
[----:B------:R-:W-:Y:S01]  /*e1e0*/  ULDC UR35, c[0x0][0x240] ;  /* 0x0000900000237ab9 */ /* 0x000fe20000000800 */
[----:B----4-:R-:W-:Y:S01]  /*e1f0*/  STL.64 [R1+0x31a0], R10 ;  /* 0x0031a00a01007387 */ /* 0x010fe20000100a00 */
[----:B------:R-:W-:Y:S01]  /*e200*/  ULDC UR36, c[0x0][0x240] ;  /* 0x0000900000247ab9 */ /* 0x000fe20000000800 */
        /* <DEDUP_REMOVED lines=11> */
[----:B------:R-:W-:-:S02]  /*e2c0*/  IMAD R78, R47, UR4, RZ ;  /* 0x000000042f4e7c24 */ /* 0x000fc4000f8e02ff */
[----:B------:R-:W2:Y:S01]  /*e2d0*/  LDL.LU R47, [R1+0x110] ;  /* 0x00011000012f7983 */ /* 0x000ea20000300800 */
[----:B------:R-:W-:-:S03]  /*e2e0*/  IMAD R79, R46, UR4, RZ ;  /* 0x000000042e4f7c24 */ /* 0x000fc6000f8e02ff */
[----:B------:R-:W3:Y:S01]  /*e2f0*/  LDL.LU R46, [R1+0x108] ;  /* 0x00010800012e7983 */ /* 0x000ee20000300800 */
[----:B------:R-:W-:-:S03]  /*e300*/  IMAD R80, R45, UR4, RZ ;  /* 0x000000042d507c24 */ /* 0x000fc6000f8e02ff */
[----:B------:R-:W4:Y:S01]  /*e310*/  LDL.LU R53, [R1+0x104] ;  /* 0x0001040001357983 */ /* 0x000f220000300800 */
[----:B------:R-:W-:-:S03]  /*e320*/  IMAD R81, R44, UR4, RZ ;  /* 0x000000042c517c24 */ /* 0x000fc6000f8e02ff */
[----:B------:R-:W4:Y:S01]  /*e330*/  LDL.LU R45, [R1+0x100] ;  /* 0x00010000012d7983 */ /* 0x000f220000300800 */
[----:B------:R-:W-:Y:S01]  /*e340*/  IMAD R82, R43, UR4, RZ ;  /* 0x000000042b527c24 */ /* 0x000fe2000f8e02ff */
[----:B------:R-:W-:Y:S02]  /*e350*/  ULDC UR4, c[0x0][0x240] ;  /* 0x0000900000047ab9 */ /* 0x000fe40000000800 */
[----:B------:R-:W4:Y:S04]  /*e360*/  LDL.LU R52, [R1+0xfc] ;  /* 0x0000fc0001347983 */ /* 0x000f280000300800 */
[----:B------:R-:W4:Y:S04]  /*e370*/  LDL.LU R44, [R1+0xf8] ;  /* 0x0000f800012c7983 */ /* 0x000f280000300800 */
[----:B------:R-:W4:Y:S04]  /*e380*/  LDL.LU R43, [R1+0xf4] ;  /* 0x0000f400012b7983 */ /* 0x000f280000300800 */
[----:B------:R-:W4:Y:S04]  /*e390*/  LDL.LU R51, [R1+0xf0] ;  /* 0x0000f00001337983 */ /* 0x000f280000300800 */
[----:B------:R-:W4:Y:S04]  /*e3a0*/  LDL.LU R50, [R1+0xec] ;  /* 0x0000ec0001327983 */ /* 0x000f280000300800 */
[----:B------:R-:W4:Y:S04]  /*e3b0*/  LDL.LU R49, [R1+0xe8] ;  /* 0x0000e80001317983 */ /* 0x000f280000300800 */
[----:B------:R-:W4:Y:S01]  /*e3c0*/  LDL.LU R48, [R1+0xe4] ;  /* 0x0000e40001307983 */ /* 0x000f220000300800 */
[----:B--2---:R-:W-:Y:S01]  /*e3d0*/  IMAD R7, R47, UR49, RZ ;  /* 0x000000312f077c24 */ /* 0x004fe2000f8e02ff */
[----:B------:R-:W-:-:S02]  /*e3e0*/  ULDC UR49, c[0x0][0x240] ;  /* 0x0000900000317ab9 */ /* 0x000fc40000000800 */
[----:B------:R-:W2:Y:S01]  /*e3f0*/  LDL.LU R47, [R1+0xe0] ;  /* 0x0000e000012f7983 */ /* 0x000ea20000300800 */
[----:B---3--:R-:W-:Y:S01]  /*e400*/  IMAD R70, R46, UR51, RZ ;  /* 0x000000332e467c24 */ /* 0x008fe2000f8e02ff */
[----:B------:R-:W-:Y:S02]  /*e410*/  ULDC UR51, c[0x0][0x240] ;  /* 0x0000900000337ab9 */ /* 0x000fe40000000800 */
[----:B------:R-:W3:Y:S01]  /*e420*/  LDL.LU R46, [R1+0xdc] ;  /* 0x0000dc00012e7983 */ /* 0x000ee20000300800 */
[----:B----4-:R-:W-:Y:S01]  /*e430*/  IMAD R69, R53, UR52, RZ ;  /* 0x0000003435457c24 */ /* 0x010fe2000f8e02ff */
[----:B------:R-:W-:Y:S01]  /*e440*/  ULDC UR52, c[0x0][0x240] ;  /* 0x0000900000347ab9 */ /* 0x000fe20000000800 */
[----:B------:R-:W-:Y:S01]  /*e450*/  IMAD R68, R45, UR53, RZ ;  /* 0x000000352d447c24 */ /* 0x000fe2000f8e02ff */
[----:B------:R-:W-:Y:S01]  /*e460*/  ULDC UR53, c[0x0][0x240] ;  /* 0x0000900000357ab9 */ /* 0x000fe20000000800 */
[----:B------:R-:W4:Y:S01]  /*e470*/  LDL.LU R45, [R1+0xd8] ;  /* 0x0000d800012d7983 */ /* 0x000f220000300800 */
[----:B------:R-:W-:Y:S01]  /*e480*/  IMAD R67, R52, UR54, RZ ;  /* 0x0000003634437c24 */ /* 0x000fe2000f8e02ff */
[----:B------:R-:W-:Y:S01]  /*e490*/  ULDC UR54, c[0x0][0x240] ;  /* 0x0000900000367ab9 */ /* 0x000fe20000000800 */
[----:B------:R-:W-:Y:S01]  /*e4a0*/  IMAD R66, R44, UR55, RZ ;  /* 0x000000372c427c24 */ /* 0x000fe2000f8e02ff */
[----:B------:R1:W-:Y:S01]  /*e4b0*/  STL.64 [R1+0x33e0], R68 ;  /* 0x0033e04401007387 */ /* 0x0003e20000100a00 */
[----:B------:R-:W-:Y:S01]  /*e4c0*/  IMAD R8, R8, UR50, RZ ;  /* 0x0000003208087c24 */ /* 0x000fe2000f8e02ff */
[----:B------:R-:W-:Y:S01]  /*e4d0*/  ULDC UR50, c[0x0][0x240] ;  /* 0x0000900000327ab9 */ /* 0x000fe20000000800 */
[----:B------:R-:W-:Y:S01]  /*e4e0*/  IMAD R65, R43, UR56, RZ ;  /* 0x000000382b417c24 */ /* 0x000fe2000f8e02ff */
[----:B------:R-:W4:Y:S01]  /*e4f0*/  LDL.LU R44, [R1+0xd4] ;  /* 0x0000d400012c7983 */ /* 0x000f220000300800 */
[----:B------:R-:W-:Y:S01]  /*e500*/  ULDC UR55, c[0x0][0x240] ;  /* 0x0000900000377ab9 */ /* 0x000fe20000000800 */
[----:B------:R-:W-:-:S02]  /*e510*/  IMAD R63, R50, UR58, RZ ;  /* 0x0000003a323f7c24 */ /* 0x000fc4000f8e02ff */
[----:B------:R-:W-:Y:S01]  /*e520*/  STL.64 [R1+0x33e8], R66 ;  /* 0x0033e84201007387 */ /* 0x000fe20000100a00 */
[----:B------:R-:W-:-:S03]  /*e530*/  IMAD R62, R49, UR59, RZ ;  /* 0x0000003b313e7c24 */ /* 0x000fc6000f8e02ff */
[----:B------:R-:W4:Y:S01]  /*e540*/  LDL.LU R43, [R1+0xd0] ;  /* 0x0000d000012b7983 */ /* 0x000f220000300800 */
[----:B------:R-:W-:-:S03]  /*e550*/  IMAD R61, R48, UR60, RZ ;  /* 0x0000003c303d7c24 */ /* 0x000fc6000f8e02ff */
[----:B------:R-:W4:Y:S01]  /*e560*/  LDL.LU R55, [R1+0xcc] ;  /* 0x0000cc0001377983 */ /* 0x000f220000300800 */
[----:B------:R-:W-:Y:S02]  /*e570*/  IMAD R64, R51, UR57, RZ ;  /* 0x0000003933407c24 */ /* 0x000fe4000f8e02ff */
[----:B--2---:R-:W-:Y:S01]  /*e580*/  IMAD R60, R47, UR61, RZ ;  /* 0x0000003d2f3c7c24 */ /* 0x004fe2000f8e02ff */
[----:B------:R-:W2:Y:S01]  /*e590*/  LDL.LU R54, [R1+0xc8] ;  /* 0x0000c80001367983 */ /* 0x000ea20000300800 */
[----:B---3--:R-:W-:-:S03]  /*e5a0*/  IMAD R59, R46, UR4, RZ ;  /* 0x000000042e3b7c24 */ /* 0x008fc6000f8e02ff */
[----:B------:R3:W-:Y:S01]  /*e5b0*/  STL.64 [R1+0x33d8], R62 ;  /* 0x0033d83e01007387 */ /* 0x0007e20000100a00 */
[----:B----4-:R-:W-:-:S03]  /*e5c0*/  IMAD R58, R45, UR5, RZ ;  /* 0x000000052d3a7c24 */ /* 0x010fc6000f8e02ff */
[----:B------:R-:W4:Y:S01]  /*e5d0*/  LDL.LU R53, [R1+0xc4] ;  /* 0x0000c40001357983 */ /* 0x000f220000300800 */
[----:B-1----:R-:W1:Y:S01]  /*e5e0*/  S2R R69, SR_TID.X ;  /* 0x0000000000457919 */ /* 0x002e620000002100 */
[----:B------:R-:W-:Y:S01]  /*e5f0*/  IMAD R120, R120, UR50, RZ ;  /* 0x0000003278787c24 */ /* 0x000fe2000f8e02ff */
[----:B------:R-:W-:Y:S01]  /*e600*/  ULDC UR50, c[0x0][0x240] ;  /* 0x0000900000327ab9 */ /* 0x000fe20000000800 */
[----:B------:R-:W-:Y:S01]  /*e610*/  ULDC UR5, c[0x0][0x240] ;  /* 0x0000900000057ab9 */ /* 0x000fe20000000800 */
[----:B------:R-:W-:Y:S01]  /*e620*/  STL.64 [R1+0x33d0], R60 ;  /* 0x0033d03c01007387 */ /* 0x000fe20000100a00 */
[----:B------:R-:W-:Y:S01]  /*e630*/  LEA R68, P2, R78, R234, 0x2 ;  /* 0x000000ea4e447211 */ /* 0x000fe200078410ff */
[----:B------:R-:W-:Y:S01]  /*e640*/  IMAD R57, R44, UR6, RZ ;  /* 0x000000062c397c24 */ /* 0x000fe2000f8e02ff */
[----:B------:R-:W-:Y:S01]  /*e650*/  ULDC UR56, c[0x0][0x240] ;  /* 0x0000900000387ab9 */ /* 0x000fe20000000800 */
[----:B------:R-:W3:Y:S01]  /*e660*/  LDL.LU R52, [R1+0xc0] ;  /* 0x0000c00001347983 */ /* 0x000ee20000300800 */
[----:B------:R-:W-:Y:S01]  /*e670*/  IMAD R5, R5, UR51, RZ ;  /* 0x0000003305057c24 */ /* 0x000fe2000f8e02ff */
[----:B------:R-:W-:Y:S01]  /*e680*/  ULDC UR51, c[0x0][0x240] ;  /* 0x0000900000337ab9 */ /* 0x000fe20000000800 */
[----:B------:R-:W-:Y:S01]  /*e690*/  IMAD R4, R4, UR52, RZ ;  /* 0x0000003404047c24 */ /* 0x000fe2000f8e02ff */
[----:B------:R-:W4:Y:S01]  /*e6a0*/  LDL.LU R51, [R1+0xbc] ;  /* 0x0000bc0001337983 */ /* 0x000f220000300800 */
[----:B------:R-:W-:Y:S01]  /*e6b0*/  IMAD R15, R15, UR48, RZ ;  /* 0x000000300f0f7c24 */ /* 0x000fe2000f8e02ff */
[----:B------:R-:W-:Y:S01]  /*e6c0*/  ULDC UR4, c[0x0][0x240] ;  /* 0x0000900000047ab9 */ /* 0x000fe20000000800 */
[----:B------:R-:W-:Y:S01]  /*e6d0*/  IMAD R36, R36, UR27, RZ ;  /* 0x0000001b24247c24 */ /* 0x000fe2000f8e02ff */
[----:B------:R-:W3:Y:S01]  /*e6e0*/  LDL.LU R50, [R1+0xb8] ;  /* 0x0000b80001327983 */ /* 0x000ee20000300800 */
[----:B------:R-:W-:Y:S01]  /*e6f0*/  IMAD R35, R35, UR28, RZ ;  /* 0x0000001c23237c24 */ /* 0x000fe2000f8e02ff */
[----:B------:R-:W-:Y:S01]  /*e700*/  ULDC UR52, c[0x0][0x240] ;  /* 0x0000900000347ab9 */ /* 0x000fe20000000800 */
[----:B------:R-:W-:Y:S01]  /*e710*/  IMAD R56, R43, UR7, RZ ;  /* 0x000000072b387c24 */ /* 0x000fe2000f8e02ff */
[----:B------:R-:W2:Y:S01]  /*e720*/  LDL.LU R49, [R1+0xb4] ;  /* 0x0000b40001317983 */ /* 0x000ea20000300800 */
[----:B------:R-:W-:Y:S01]  /*e730*/  IMAD R178, R178, UR50, RZ ;  /* 0x00000032b2b27c24 */ /* 0x000fe2000f8e02ff */
[----:B------:R-:W-:Y:S01]  /*e740*/  ULDC UR50, c[0x0][0x240] ;  /* 0x0000900000327ab9 */ /* 0x000fe20000000800 */
[----:B------:R-:W-:Y:S01]  /*e750*/  IMAD R55, R55, UR8, RZ ;  /* 0x0000000837377c24 */ /* 0x000fe2000f8e02ff */
[----:B------:R-:W4:Y:S01]  /*e760*/  LDL.LU R48, [R1+0xb0] ;  /* 0x0000b00001307983 */ /* 0x000f220000300800 */
[----:B------:R-:W-:Y:S01]  /*e770*/  ULDC UR57, c[0x0][0x240] ;  /* 0x0000900000397ab9 */ /* 0x000fe20000000800 */
[----:B------:R-:W-:Y:S01]  /*e780*/  IMAD R34, R34, UR29, RZ ;  /* 0x0000001d22227c24 */ /* 0x000fe2000f8e02ff */
[----:B------:R-:W-:Y:S01]  /*e790*/  ULDC UR48, c[0x0][0x240] ;  /* 0x0000900000307ab9 */ /* 0x000fe20000000800 */
[----:B------:R-:W-:Y:S01]  /*e7a0*/  STL.64 [R1+0x33c8], R58 ;  /* 0x0033c83a01007387 */ /* 0x000fe20000100a00 */
[----:B------:R-:W-:Y:S01]  /*e7b0*/  IMAD R33, R33, UR30, RZ ;  /* 0x0000001e21217c24 */ /* 0x000fe2000f8e02ff */
[----:B------:R-:W-:Y:S01]  /*e7c0*/  ULDC UR8, c[0x0][0x240] ;  /* 0x0000900000087ab9 */ /* 0x000fe20000000800 */
[----:B------:R-:W-:Y:S01]  /*e7d0*/  IMAD R32, R32, UR31, RZ ;  /* 0x0000001f20207c24 */ /* 0x000fe2000f8e02ff */
[----:B------:R-:W3:Y:S01]  /*e7e0*/  LDL.LU R47, [R1+0xac] ;  /* 0x0000ac00012f7983 */ /* 0x000ee20000300800 */
[----:B-1----:R-:W-:Y:S01]  /*e7f0*/  LOP3.LUT R69, R69, 0x3f, RZ, 0xc0, !PT ;  /* 0x0000003f45457812 */ /* 0x002fe200078ec0ff */
[----:B------:R-:W-:Y:S01]  /*e800*/  IMAD R121, R121, UR51, RZ ;  /* 0x0000003379797c24 */ /* 0x000fe2000f8e02ff */
[----:B------:R-:W-:Y:S01]  /*e810*/  ULDC UR51, c[0x0][0x240] ;  /* 0x0000900000337ab9 */ /* 0x000fe20000000800 */
[----:B------:R-:W3:Y:S01]  /*e820*/  LDL.LU R46, [R1+0xa8] ;  /* 0x0000a800012e7983 */ /* 0x000ee20000300800 */
[----:B------:R-:W-:Y:S01]  /*e830*/  IMAD R122, R122, UR52, RZ ;  /* 0x000000347a7a7c24 */ /* 0x000fe2000f8e02ff */
[----:B------:R-:W-:Y:S01]  /*e840*/  ULDC UR52, c[0x0][0x240] ;  /* 0x0000900000347ab9 */ /* 0x000fe20000000800 */
[----:B------:R-:W-:Y:S01]  /*e850*/  ULDC UR7, c[0x0][0x240] ;  /* 0x0000900000077ab9 */ /* 0x000fe20000000800 */
[----:B------:R-:W3:Y:S01]  /*e860*/  LDL.LU R45, [R1+0xa4] ;  /* 0x0000a400012d7983 */ /* 0x000ee20000300800 */
[----:B------:R-:W-:Y:S01]  /*e870*/  IMAD R30, R30, UR33, RZ ;  /* 0x000000211e1e7c24 */ /* 0x000fe2000f8e02ff */
[----:B------:R-:W-:Y:S01]  /*e880*/  ULDC UR6, c[0x0][0x240] ;  /* 0x0000900000067ab9 */ /* 0x000fe20000000800 */
[----:B------:R-:W-:Y:S01]  /*e890*/  IMAD R31, R31, UR32, RZ ;  /* 0x000000201f1f7c24 */ /* 0x000fe2000f8e02ff */
        /* <DEDUP_REMOVED lines=8> */
[----:B------:R1:W-:Y:S01]  /*e920*/  STL.64 [R1+0x33c0], R56 ;  /* 0x0033c03801007387 */ /* 0x0003e20000100a00 */
        /* <DEDUP_REMOVED lines=14> */
[----:B--2---:R-:W-:Y:S01]  /*ea10*/  IMAD R49, R49, UR14, RZ ;  /* 0x0000000e31317c24 */ /* 0x004fe2000f8e02ff */
[----:B------:R-:W2:Y:S01]  /*ea20*/  LDL.LU R86, [R1+0x8c] ;  /* 0x00008c0001567983 */ /* 0x000ea20000300800 */
[----:B------:R-:W-:Y:S01]  /*ea30*/  ULDC UR14, c[0x0][0x240] ;  /* 0x00009000000e7ab9 */ /* 0x000fe20000000800 */
[----:B----4-:R-:W-:-:S02]  /*ea40*/  IMAD R48, R48, UR15, RZ ;  /* 0x0000000f30307c24 */ /* 0x010fc4000f8e02ff */
[----:B------:R-:W4:Y:S01]  /*ea50*/  LDL.LU R85, [R1+0x88] ;  /* 0x0000880001557983 */ /* 0x000f220000300800 */
[----:B------:R-:W-:Y:S01]  /*ea60*/  ULDC UR15, c[0x0][0x240] ;  /* 0x00009000000f7ab9 */ /* 0x000fe20000000800 */
[----:B------:R-:W-:Y:S01]  /*ea70*/  IMAD R54, R54, UR9, RZ ;  /* 0x0000000936367c24 */ /* 0x000fe2000f8e02ff */
[----:B------:R-:W-:Y:S01]  /*ea80*/  ULDC UR9, c[0x0][0x240] ;  /* 0x0000900000097ab9 */ /* 0x000fe20000000800 */
[----:B------:R-:W4:Y:S01]  /*ea90*/  LDL.LU R84, [R1+0x84] ;  /* 0x0000840001547983 */ /* 0x000f220000300800 */
[----:B---3--:R-:W-:Y:S01]  /*eaa0*/  IMAD R50, R50, UR13, RZ ;  /* 0x0000000d32327c24 */ /* 0x008fe2000f8e02ff */
[----:B------:R-:W-:Y:S01]  /*eab0*/  ULDC UR13, c[0x0][0x240] ;  /* 0x00009000000d7ab9 */ /* 0x000fe20000000800 */
[----:B------:R-:W-:Y:S01]  /*eac0*/  IMAD R179, R179, UR51, RZ ;  /* 0x00000033b3b37c24 */ /* 0x000fe2000f8e02ff */
[----:B------:R-:W3:Y:S01]  /*ead0*/  LDL.LU R3, [R1+0x80] ;  /* 0x0000800001037983 */ /* 0x000ee20000300800 */
[----:B------:R-:W-:Y:S01]  /*eae0*/  IMAD R52, R52, UR11, RZ ;  /* 0x0000000b34347c24 */ /* 0x000fe2000f8e02ff */
[----:B------:R-:W-:Y:S01]  /*eaf0*/  ULDC UR51, c[0x0][0x240] ;  /* 0x0000900000337ab9 */ /* 0x000fe20000000800 */
[----:B------:R-:W-:Y:S01]  /*eb00*/  ULDC UR11, c[0x0][0x240] ;  /* 0x00009000000b7ab9 */ /* 0x000fe20000000800 */
[----:B------:R-:W-:Y:S01]  /*eb10*/  IMAD R51, R51, UR12, RZ ;  /* 0x0000000c33337c24 */ /* 0x000fe2000f8e02ff */
        /* <DEDUP_REMOVED lines=44> */
[----:B--2---:R-:W-:Y:S01]  /*ede0*/  IMAD R39, R86, UR24, RZ ;  /* 0x0000001856277c24 */ /* 0x004fe2000f8e02ff */
[----:B------:R-:W-:Y:S01]  /*edf0*/  ULDC UR24, c[0x0][0x240] ;  /* 0x0000900000187ab9 */ /* 0x000fe20000000800 */
[----:B----4-:R-:W-:Y:S01]  /*ee00*/  IMAD R38, R85, UR25, RZ ;  /* 0x0000001955267c24 */ /* 0x010fe2000f8e02ff */
[----:B------:R-:W-:Y:S01]  /*ee10*/  ULDC UR25, c[0x0][0x240] ;  /* 0x0000900000197ab9 */ /* 0x000fe20000000800 */
[----:B------:R-:W-:Y:S01]  /*ee20*/  IMAD R37, R84, UR26, RZ ;  /* 0x0000001a54257c24 */ /* 0x000fe2000f8e02ff */
[----:B------:R-:W-:Y:S01]  /*ee30*/  ULDC UR26, c[0x0][0x240] ;  /* 0x00009000001a7ab9 */ /* 0x000fe20000000800 */
[----:B------:R-:W2:Y:S01]  /*ee40*/  LDL.LU R84, [R1+0x7c] ;  /* 0x00007c0001547983 */ /* 0x000ea20000300800 */
[----:B---3--:R-:W-:Y:S01]  /*ee50*/  IMAD R3, R3, UR53, RZ ;  /* 0x0000003503037c24 */ /* 0x008fe2000f8e02ff */
[----:B------:R-:W-:-:S02]  /*ee60*/  ULDC UR53, c[0x0][0x240] ;  /* 0x0000900000357ab9 */ /* 0x000fc40000000800 */
        /* <DEDUP_REMOVED lines=8> */
[----:B------:R-:W2:Y:S01]  /*eef0*/  LDL.LU R245, [R1+0x70] ;  /* 0x0000700001f57983 */ /* 0x000ea20000300800 */
        /* <DEDUP_REMOVED lines=30> */
[----:B------:R-:W-:Y:S01]  /*f0e0*/  ULDC UR27, c[0x0][0x240] ;  /* 0x00009000001b7ab9 */ /* 0x000fe20000000800 */
[----:B------:R-:W1:Y:S01]  /*f0f0*/  LDL.LU R14, [R1+0x50] ;  /* 0x00005000010e7983 */ /* 0x000e620000300800 */
[----:B---3--:R-:W-:-:S03]  /*f100*/  IMAD R85, R85, UR55, RZ ;  /* 0x0000003755557c24 */ /* 0x008fc6000f8e02ff */
[----:B------:R-:W3:Y:S01]  /*f110*/  LDL.LU R2, [R1+0x4c] ;  /* 0x00004c0001027983 */ /* 0x000ee20000300800 */
[----:B------:R-:W-:Y:S01]  /*f120*/  ULDC UR55, c[0x0][0x240] ;  /* 0x0000900000377ab9 */ /* 0x000fe20000000800 */
[----:B----4-:R-:W-:Y:S02]  /*f130*/  IMAD R86, R86, UR56, RZ ;  /* 0x0000003856567c24 */ /* 0x010fe4000f8e02ff */
[----:B------:R-:W4:Y:S01]  /*f140*/  LDL.LU R243, [R1+0x48] ;  /* 0x0000480001f37983 */ /* 0x000f220000300800 */
[----:B--2---:R-:W-:Y:S01]  /*f150*/  IMAD R84, R84, UR54, RZ ;  /* 0x0000003654547c24 */ /* 0x004fe2000f8e02ff */
[----:B------:R-:W-:Y:S01]  /*f160*/  ULDC UR56, c[0x0][0x240] ;  /* 0x0000900000387ab9 */ /* 0x000fe20000000800 */
[----:B------:R-:W-:Y:S01]  /*f170*/  IMAD R245, R245, UR57, RZ ;  /* 0x00000039f5f57c24 */ /* 0x000fe2000f8e02ff */
[----:B------:R-:W2:Y:S01]  /*f180*/  LDL R242, [R1+0x1c] ;  /* 0x00001c0001f27983 */ /* 0x000ea20000100800 */
[----:B------:R-:W-:-:S03]  /*f190*/  IMAD R246, R246, UR58, RZ ;  /* 0x0000003af6f67c24 */ /* 0x000fc6000f8e02ff */
[----:B------:R-:W2:Y:S01]  /*f1a0*/  LDL R241, [R1+0x14] ;  /* 0x0000140001f17983 */ /* 0x000ea20000100800 */
        /* <DEDUP_REMOVED lines=15> */
[----:B------:R-:W2:Y:S01]  /*f2a0*/  LDL.LU R237, [R1] ;  /* 0x0000000001ed7983 */ /* 0x000ea20000300800 */
        /* <DEDUP_REMOVED lines=13> */
[----:B------:R-:W-:Y:S01]  /*f380*/  ISETP.GE.AND P0, PT, R69, UR5, PT ;  /* 0x0000000545007c0c */ /* 0x000fe2000bf06270 */
[----:B-1----:R-:W-:Y:S01]  /*f390*/  IMAD R56, R14, UR7, RZ ;  /* 0x000000070e387c24 */ /* 0x002fe2000f8e02ff */
[----:B------:R-:W-:Y:S01]  /*f3a0*/  LEA.HI.X.SX32 R69, R78, R0, 0x2, P2 ;  /* 0x000000004e457211 */ /* 0x000fe200010f16ff */
        /* <DEDUP_REMOVED lines=35> */
[----:B---3--:R-:W-:Y:S01]  /*f5e0*/  IMAD R57, R2, UR8, RZ ;  /* 0x0000000802397c24 */ /* 0x008fe2000f8e02ff */
[----:B------:R-:W-:Y:S01]  /*f5f0*/  ULDC UR34, c[0x0][0x240] ;  /* 0x0000900000227ab9 */ /* 0x000fe20000000800 */
[----:B----4-:R-:W-:Y:S01]  /*f600*/  IMAD R58, R243, UR9, RZ ;  /* 0x00000009f33a7c24 */ /* 0x010fe2000f8e02ff */
[----:B------:R-:W-:Y:S01]  /*f610*/  ULDC UR35, c[0x0][0x240] ;  /* 0x0000900000237ab9 */ /* 0x000fe20000000800 */
[----:B--2---:R-:W-:Y:S01]  /*f620*/  IMAD R60, R242, UR10, RZ ;  /* 0x0000000af23c7c24 */ /* 0x004fe2000f8e02ff */
[----:B------:R-:W-:Y:S01]  /*f630*/  ULDC UR36, c[0x0][0x240] ;  /* 0x0000900000247ab9 */ /* 0x000fe20000000800 */
[----:B------:R-:W-:Y:S01]  /*f640*/  IMAD R10, R238, UR14, RZ ;  /* 0x0000000eee0a7c24 */ /* 0x000fe2000f8e02ff */
[----:B------:R-:W-:Y:S01]  /*f650*/  ULDC UR37, c[0x0][0x240] ;  /* 0x0000900000257ab9 */ /* 0x000fe20000000800 */
[----:B------:R-:W-:-:S02]  /*f660*/  IMAD R66, R237, UR15, RZ ;  /* 0x0000000fed427c24 */ /* 0x000fc4000f8e02ff */
[----:B------:R-:W-:Y:S01]  /*f670*/  IMAD R183, R183, UR55, RZ ;  /* 0x00000037b7b77c24 */ /* 0x000fe2000f8e02ff */
[----:B------:R-:W-:Y:S01]  /*f680*/  ULDC UR55, c[0x0][0x240] ;  /* 0x0000900000377ab9 */ /* 0x000fe20000000800 */
[----:B------:R-:W-:Y:S02]  /*f690*/  IMAD R238, R71, UR50, RZ ;  /* 0x0000003247ee7c24 */ /* 0x000fe4000f8e02ff */
[----:B------:R-:W-:Y:S02]  /*f6a0*/  IMAD R11, R239, UR13, RZ ;  /* 0x0000000def0b7c24 */ /* 0x000fe4000f8e02ff */
[----:B------:R-:W-:Y:S01]  /*f6b0*/  IMAD R184, R184, UR56, RZ ;  /* 0x00000038b8b87c24 */ /* 0x000fe2000f8e02ff */
[----:B------:R-:W-:Y:S01]  /*f6c0*/  ULDC UR56, c[0x0][0x240] ;  /* 0x0000900000387ab9 */ /* 0x000fe20000000800 */
[----:B------:R-:W-:Y:S01]  /*f6d0*/  IMAD.MOV.U32 R71, RZ, RZ, R66 ;  /* 0x000000ffff477224 */ /* 0x000fe200078e0042 */
[----:B------:R-:W-:Y:S01]  /*f6e0*/  LEA R66, P1, R81, R234, 0x2 ;  /* 0x000000ea51427211 */ /* 0x000fe200078210ff */
[----:B------:R-:W-:-:S02]  /*f6f0*/  IMAD R243, R76, UR55, RZ ;  /* 0x000000374cf37c24 */ /* 0x000fc4000f8e02ff */
[----:B------:R-:W-:Y:S01]  /*f700*/  IMAD R61, R241, UR11, RZ ;  /* 0x0000000bf13d7c24 */ /* 0x000fe2000f8e02ff */
[----:B------:R-:W-:Y:S01]  /*f710*/  LEA.HI.X.SX32 R67, R81, R0, 0x2, P1 ;  /* 0x0000000051437211 */ /* 0x000fe200008f16ff */
[----:B------:R-:W-:Y:S01]  /*f720*/  IMAD R239, R72, UR51, RZ ;  /* 0x0000003348ef7c24 */ /* 0x000fe2000f8e02ff */
[-C--:B------:R-:W-:Y:S01]  /*f730*/  LEA R76, P3, R79, R234.reuse, 0x2 ;  /* 0x000000ea4f4c7211 */ /* 0x080fe200078610ff */
[----:B------:R-:W-:Y:S02]  /*f740*/  IMAD R241, R74, UR53, RZ ;  /* 0x000000354af17c24 */ /* 0x000fe4000f8e02ff */
[----:B------:R-:W-:Y:S01]  /*f750*/  IMAD R62, R240, UR12, RZ ;  /* 0x0000000cf03e7c24 */ /* 0x000fe2000f8e02ff */
[----:B------:R1:W-:Y:S01]  /*f760*/  STL.64 [R1+0x438], R66 ;  /* 0x0004384201007387 */ /* 0x0003e20000100a00 */
[-C--:B------:R-:W-:Y:S01]  /*f770*/  LEA R72, P5, R82, R234.reuse, 0x2 ;  /* 0x000000ea52487211 */ /* 0x080fe200078a10ff */
[----:B------:R-:W-:Y:S01]  /*f780*/  IMAD R182, R182, UR54, RZ ;  /* 0x00000036b6b67c24 */ /* 0x000fe2000f8e02ff */
[-C--:B------:R-:W-:Y:S01]  /*f790*/  LEA R74, P4, R80, R234.reuse, 0x2 ;  /* 0x000000ea504a7211 */ /* 0x080fe200078810ff */
[----:B------:R-:W-:Y:S01]  /*f7a0*/  IMAD R2, R77, UR56, RZ ;  /* 0x000000384d027c24 */ /* 0x000fe2000f8e02ff */
[----:B------:R-:W-:Y:S01]  /*f7b0*/  ULDC UR54, c[0x0][0x240] ;  /* 0x0000900000367ab9 */ /* 0x000fe20000000800 */
[----:B------:R-:W-:Y:S01]  /*f7c0*/  IMAD R240, R73, UR52, RZ ;  /* 0x0000003449f07c24 */ /* 0x000fe2000f8e02ff */
[----:B------:R-:W-:Y:S01]  /*f7d0*/  LEA R78, P2, R65, R234, 0x2 ;  /* 0x000000ea414e7211 */ /* 0x000fe200078410ff */
[----:B------:R-:W-:Y:S01]  /*f7e0*/  IMAD R237, R6, UR48, RZ ;  /* 0x0000003006ed7c24 */ /* 0x000fe2000f8e02ff */
[----:B------:R-:W-:Y:S01]  /*f7f0*/  ULDC UR6, c[0x0][0x240] ;  /* 0x0000900000067ab9 */ /* 0x000fe20000000800 */
[----:B------:R-:W-:Y:S01]  /*f800*/  IMAD R185, R185, UR57, RZ ;  /* 0x00000039b9b97c24 */ /* 0x000fe2000f8e02ff */
[----:B------:R-:W-:Y:S01]  /*f810*/  ULDC UR7, c[0x0][0x240] ;  /* 0x0000900000077ab9 */ /* 0x000fe20000000800 */
[----:B-1----:R-:W2:Y:S01]  /*f820*/  LDL.LU.64 R66, [R1+0x33e8] ;  /* 0x0033e80001427983 */ /* 0x002ea20000300a00 */
[-C--:B------:R-:W-:Y:S01]  /*f830*/  LEA.HI.X.SX32 R77, R79, R0.reuse, 0x2, P3 ;  /* 0x000000004f4d7211 */ /* 0x080fe200018f16ff */
[----:B------:R-:W-:Y:S01]  /*f840*/  IMAD R242, R75, UR54, RZ ;  /* 0x000000364bf27c24 */ /* 0x000fe2000f8e02ff */
[----:B------:R-:W-:Y:S01]  /*f850*/  LEA.HI.X.SX32 R73, R82, R0, 0x2, P5 ;  /* 0x0000000052497211 */ /* 0x000fe200028f16ff */
[----:B------:R1:W-:Y:S01]  /*f860*/  STL.64 [R1+0x430], R68 ;  /* 0x0004304401007387 */ /* 0x0003e20000100a00 */
[----:B------:R-:W-:Y:S01]  /*f870*/  LEA R6, P1, R7, R234, 0x2 ;  /* 0x000000ea07067211 */ /* 0x000fe200078210ff */
[----:B------:R-:W-:Y:S01]  /*f880*/  ULDC UR57, c[0x0][0x240] ;  /* 0x0000900000397ab9 */ /* 0x000fe20000000800 */
[----:B------:R-:W-:Y:S01]  /*f890*/  IMAD R128, R128, UR58, RZ ;  /* 0x0000003a80807c24 */ /* 0x000fe2000f8e02ff */
[-C--:B------:R-:W-:Y:S01]  /*f8a0*/  LEA.HI.X.SX32 R75, R80, R0.reuse, 0x2, P4 ;  /* 0x00000000504b7211 */ /* 0x080fe200020f16ff */
[----:B------:R-:W-:Y:S01]  /*f8b0*/  IMAD R130, R130, UR60, RZ ;  /* 0x0000003c82827c24 */ /* 0x000fe2000f8e02ff */
[----:B------:R-:W-:Y:S01]  /*f8c0*/  ULDC UR8, c[0x0][0x240] ;  /* 0x0000900000087ab9 */ /* 0x000fe20000000800 */
[----:B------:R-:W-:Y:S01]  /*f8d0*/  IMAD R132, R132, UR4, RZ ;  /* 0x0000000484847c24 */ /* 0x000fe2000f8e02ff */
[----:B------:R-:W-:Y:S01]  /*f8e0*/  ULDC UR9, c[0x0][0x240] ;  /* 0x0000900000097ab9 */ /* 0x000fe20000000800 */
[----:B------:R-:W-:Y:S01]  /*f8f0*/  IMAD R129, R129, UR59, RZ ;  /* 0x0000003b81817c24 */ /* 0x000fe2000f8e02ff */
[----:B------:R-:W-:Y:S01]  /*f900*/  ULDC UR10, c[0x0][0x240] ;  /* 0x00009000000a7ab9 */ /* 0x000fe20000000800 */
[----:B------:R-:W-:Y:S01]  /*f910*/  IMAD R131, R131, UR61, RZ ;  /* 0x0000003d83837c24 */ /* 0x000fe2000f8e02ff */
[----:B-1----:R-:W3:Y:S01]  /*f920*/  LDL.LU.64 R68, [R1+0x33e0] ;  /* 0x0033e00001447983 */ /* 0x002ee20000300a00 */
[-C--:B------:R-:W-:Y:S01]  /*f930*/  LEA.HI.X.SX32 R7, R7, R0.reuse, 0x2, P1 ;  /* 0x0000000007077211 */ /* 0x080fe200008f16ff */
[----:B------:R-:W-:Y:S01]  /*f940*/  IMAD R14, R83, UR57, RZ ;  /* 0x00000039530e7c24 */ /* 0x000fe2000f8e02ff */
[----:B------:R-:W-:Y:S01]  /*f950*/  LEA.HI.X.SX32 R79, R65, R0, 0x2, P2 ;  /* 0x00000000414f7211 */ /* 0x000fe200010f16ff */
[----:B------:R1:W-:Y:S01]  /*f960*/  STL.64 [R1+0x428], R76 ;  /* 0x0004284c01007387 */ /* 0x0003e20000100a00 */
[----:B------:R-:W-:Y:S01]  /*f970*/  IMAD R134, R134, UR6, RZ ;  /* 0x0000000686867c24 */ /* 0x000fe2000f8e02ff */
[----:B------:R-:W-:Y:S01]  /*f980*/  ULDC UR11, c[0x0][0x240] ;  /* 0x00009000000b7ab9 */ /* 0x000fe20000000800 */
[----:B------:R-:W-:Y:S01]  /*f990*/  IMAD.MOV.U32 R83, RZ, RZ, R63 ;  /* 0x000000ffff537224 */ /* 0x000fe200078e003f */
[----:B------:R4:W-:Y:S01]  /*f9a0*/  STL.64 [R1+0x418], R72 ;  /* 0x0004184801007387 */ /* 0x0009e20000100a00 */
[----:B------:R-:W-:Y:S01]  /*f9b0*/  IMAD R135, R135, UR7, RZ ;  /* 0x0000000787877c24 */ /* 0x000fe2000f8e02ff */
[----:B------:R-:W-:Y:S01]  /*f9c0*/  ULDC UR12, c[0x0][0x240] ;  /* 0x00009000000c7ab9 */ /* 0x000fe20000000800 */
[----:B------:R-:W-:Y:S01]  /*f9d0*/  IMAD R136, R136, UR8, RZ ;  /* 0x0000000888887c24 */ /* 0x000fe2000f8e02ff */
[----:B------:R4:W-:Y:S01]  /*f9e0*/  STL.64 [R1+0x420], R74 ;  /* 0x0004204a01007387 */ /* 0x0009e20000100a00 */
[----:B------:R-:W-:Y:S01]  /*f9f0*/  IMAD R137, R137, UR9, RZ ;  /* 0x0000000989897c24 */ /* 0x000fe2000f8e02ff */
[----:B------:R-:W-:Y:S01]  /*fa00*/  ULDC UR13, c[0x0][0x240] ;  /* 0x00009000000d7ab9 */ /* 0x000fe20000000800 */
[----:B------:R-:W-:Y:S01]  /*fa10*/  IMAD R138, R138, UR10, RZ ;  /* 0x0000000a8a8a7c24 */ /* 0x000fe2000f8e02ff */
[----:B------:R-:W-:Y:S01]  /*fa20*/  ULDC UR14, c[0x0][0x240] ;  /* 0x00009000000e7ab9 */ /* 0x000fe20000000800 */
[----:B-1----:R-:W-:Y:S01]  /*fa30*/  IMAD.MOV.U32 R77, RZ, RZ, R56 ;  /* 0x000000ffff4d7224 */ /* 0x002fe200078e0038 */
[C---:B------:R-:W-:Y:S01]  /*fa40*/  LEA R56, P3, R70.reuse, R234, 0x2 ;  /* 0x000000ea46387211 */ /* 0x040fe200078610ff */
[----:B------:R-:W-:Y:S01]  /*fa50*/  IMAD.MOV.U32 R76, RZ, RZ, R57 ;  /* 0x000000ffff4c7224 */ /* 0x000fe200078e0039 */
[----:B------:R-:W-:Y:S01]  /*fa60*/  ULDC UR15, c[0x0][0x240] ;  /* 0x00009000000f7ab9 */ /* 0x000fe20000000800 */
[----:B----4-:R-:W-:Y:S01]  /*fa70*/  IMAD.MOV.U32 R72, RZ, RZ, R62 ;  /* 0x000000ffff487224 */ /* 0x010fe200078e003e */
[----:B------:R-:W-:Y:S01]  /*fa80*/  LEA.HI.X.SX32 R57, R70, R0, 0x2, P3 ;  /* 0x0000000046397211 */ /* 0x000fe200018f16ff */
[----:B------:R-:W-:Y:S01]  /*fa90*/  IMAD.MOV.U32 R73, RZ, RZ, R61 ;  /* 0x000000ffff497224 */ /* 0x000fe200078e003d */
[----:B------:R-:W-:Y:S01]  /*faa0*/  ULDC UR38, c[0x0][0x240] ;  /* 0x0000900000267ab9 */ /* 0x000fe20000000800 */
[----:B------:R-:W-:Y:S01]  /*fab0*/  IMAD.MOV.U32 R75, RZ, RZ, R58 ;  /* 0x000000ffff4b7224 */ /* 0x000fe200078e003a */
[----:B------:R-:W-:Y:S01]  /*fac0*/  ULDC UR39, c[0x0][0x240] ;  /* 0x0000900000277ab9 */ /* 0x000fe20000000800 */
[----:B------:R-:W-:Y:S01]  /*fad0*/  IMAD.MOV.U32 R74, RZ, RZ, R60 ;  /* 0x000000ffff4a7224 */ /* 0x000fe200078e003c */
[----:B------:R1:W-:Y:S01]  /*fae0*/  STL.64 [R1+0x3280], R6 ;  /* 0x0032800601007387 */ /* 0x0003e20000100a00 */
        /* <DEDUP_REMOVED lines=12> */
[----:B-1----:R-:W-:Y:S01]  /*fbb0*/  IMAD.MOV.U32 R7, RZ, RZ, R59 ;  /* 0x000000ffff077224 */ /* 0x002fe200078e003b */
        /* <DEDUP_REMOVED lines=19> */
[----:B---3--:R-:W-:Y:S01]  /*fcf0*/  IMAD.MOV.U32 R65, RZ, RZ, R69 ;  /* 0x000000ffff417224 */ /* 0x008fe200078e0045 */
[-C--:B------:R-:W-:Y:S01]  /*fd00*/  LEA R62, P4, R69, R234.reuse, 0x2 ;  /* 0x000000ea453e7211 */ /* 0x080fe200078810ff */
[----:B------:R-:W-:Y:S01]  /*fd10*/  IMAD R139, R139, UR11, RZ ;  /* 0x0000000b8b8b7c24 */ /* 0x000fe2000f8e02ff */
[-C--:B------:R-:W-:Y:S01]  /*fd20*/  LEA R58, P5, R68, R234.reuse, 0x2 ;  /* 0x000000ea443a7211 */ /* 0x080fe200078a10ff */
[----:B------:R-:W-:Y:S01]  /*fd30*/  IMAD R140, R140, UR12, RZ ;  /* 0x0000000c8c8c7c24 */ /* 0x000fe2000f8e02ff */
[----:B--2---:R-:W-:Y:S01]  /*fd40*/  LEA R60, P6, R67, R234, 0x2 ;  /* 0x000000ea433c7211 */ /* 0x004fe200078c10ff */
[----:B------:R-:W-:Y:S01]  /*fd50*/  IMAD R141, R141, UR13, RZ ;  /* 0x0000000d8d8d7c24 */ /* 0x000fe2000f8e02ff */
[-C--:B------:R-:W-:Y:S01]  /*fd60*/  LEA.HI.X.SX32 R63, R69, R0.reuse, 0x2, P4 ;  /* 0x00000000453f7211 */ /* 0x080fe200020f16ff */
[----:B------:R1:W-:Y:S01]  /*fd70*/  STL [R1+0x400], R58 ;  /* 0x0004003a01007387 */ /* 0x0003e20000100800 */
[-C--:B------:R-:W-:Y:S01]  /*fd80*/  LEA.HI.X.SX32 R7, R68, R0.reuse, 0x2, P5 ;  /* 0x0000000044077211 */ /* 0x080fe200028f16ff */
[----:B------:R-:W-:Y:S01]  /*fd90*/  IMAD.MOV.U32 R6, RZ, RZ, R58 ;  /* 0x000000ffff067224 */ /* 0x000fe200078e003a */
[----:B------:R-:W-:Y:S01]  /*fda0*/  LEA.HI.X.SX32 R61, R67, R0, 0x2, P6 ;  /* 0x00000000433d7211 */ /* 0x000fe200030f16ff */
[----:B------:R2:W-:Y:S01]  /*fdb0*/  STL.64 [R1+0x410], R56 ;  /* 0x0004103801007387 */ /* 0x0005e20000100a00 */
[----:B------:R-:W-:Y:S01]  /*fdc0*/  IMAD R142, R142, UR14, RZ ;  /* 0x0000000e8e8e7c24 */ /* 0x000fe2000f8e02ff */
[----:B------:R-:W-:Y:S01]  /*fdd0*/  ULDC UR6, c[0x0][0x240] ;  /* 0x0000900000067ab9 */ /* 0x000fe20000000800 */
[----:B------:R-:W-:Y:S01]  /*fde0*/  IMAD R143, R143, UR15, RZ ;  /* 0x0000000f8f8f7c24 */ /* 0x000fe2000f8e02ff */
[----:B------:R3:W-:Y:S01]  /*fdf0*/  STL.64 [R1+0x408], R62 ;  /* 0x0004083e01007387 */ /* 0x0007e20000100a00 */
[----:B------:R-:W-:Y:S01]  /*fe00*/  IMAD R161, R161, UR33, RZ ;  /* 0x00000021a1a17c24 */ /* 0x000fe2000f8e02ff */
[-C--:B-1----:R-:W-:Y:S01]  /*fe10*/  LEA R58, P1, R66, R234.reuse, 0x2 ;  /* 0x000000ea423a7211 */ /* 0x082fe200078210ff */
[----:B------:R-:W-:Y:S01]  /*fe20*/  IMAD R162, R162, UR34, RZ ;  /* 0x00000022a2a27c24 */ /* 0x000fe2000f8e02ff */
[----:B------:R-:W-:Y:S01]  /*fe30*/  ULDC UR7, c[0x0][0x240] ;  /* 0x0000900000077ab9 */ /* 0x000fe20000000800 */
[----:B------:R-:W-:Y:S01]  /*fe40*/  IMAD R163, R163, UR35, RZ ;  /* 0x00000023a3a37c24 */ /* 0x000fe2000f8e02ff */
[----:B------:R-:W-:Y:S01]  /*fe50*/  ULDC UR8, c[0x0][0x240] ;  /* 0x0000900000087ab9 */ /* 0x000fe20000000800 */
[----:B------:R-:W-:Y:S01]  /*fe60*/  IMAD R164, R164, UR36, RZ ;  /* 0x00000024a4a47c24 */ /* 0x000fe2000f8e02ff */
[----:B--2---:R-:W-:Y:S01]  /*fe70*/  LEA R56, P3, R64, R234, 0x2 ;  /* 0x000000ea40387211 */ /* 0x004fe200078610ff */
[----:B------:R-:W-:Y:S01]  /*fe80*/  IMAD.MOV.U32 R67, RZ, RZ, R81 ;  /* 0x000000ffff437224 */ /* 0x000fe200078e0051 */
[----:B------:R-:W-:Y:S01]  /*fe90*/  ULDC UR9, c[0x0][0x240] ;  /* 0x0000900000097ab9 */ /* 0x000fe20000000800 */
[----:B------:R-:W-:Y:S01]  /*fea0*/  IMAD R165, R165, UR37, RZ ;  /* 0x00000025a5a57c24 */ /* 0x000fe2000f8e02ff */
[----:B---3--:R-:W2:Y:S01]  /*feb0*/  LDL.LU.64 R62, [R1+0x33d8] ;  /* 0x0033d800013e7983 */ /* 0x008ea20000300a00 */
[-C--:B------:R-:W-:Y:S01]  /*fec0*/  LEA.HI.X.SX32 R59, R66, R0.reuse, 0x2, P1 ;  /* 0x00000000423b7211 */ /* 0x080fe200008f16ff */
[----:B------:R-:W-:Y:S01]  /*fed0*/  IMAD R166, R166, UR38, RZ ;  /* 0x00000026a6a67c24 */ /* 0x000fe2000f8e02ff */
[----:B------:R-:W-:Y:S01]  /*fee0*/  LEA.HI.X.SX32 R57, R64, R0, 0x2, P3 ;  /* 0x0000000040397211 */ /* 0x000fe200018f16ff */
[----:B------:R-:W-:Y:S01]  /*fef0*/  STL [R1+0x404], R7 ;  /* 0x0004040701007387 */ /* 0x000fe20000100800 */
        /* <DEDUP_REMOVED lines=49> */
[----:B--2---:R-:W-:-:S02]  /*10210*/  LEA R80, P4, R63, R234, 0x2 ;  /* 0x000000ea3f507211 */ /* 0x004fc400078810ff */
[-C--:B------:R-:W-:Y:S01]  /*10220*/  LEA R6, P5, R62, R234.reuse, 0x2 ;  /* 0x000000ea3e067211 */ /* 0x080fe200078a10ff */
[----:B------:R-:W-:Y:S01]  /*10230*/  IMAD R196, R196, UR10, RZ ;  /* 0x0000000ac4c47c24 */ /* 0x000fe2000f8e02ff */
[----:B------:R-:W-:Y:S01]  /*10240*/  ULDC UR38, c[0x0][0x240] ;  /* 0x0000900000267ab9 */ /* 0x000fe20000000800 */
        /* <DEDUP_REMOVED lines=15> */
[----:B---3--:R-:W-:Y:S01]  /*10340*/  LEA R68, P6, R61, R234, 0x2 ;  /* 0x000000ea3d447211 */ /* 0x008fe200078c10ff */
[----:B-1----:R-:W2:Y:S01]  /*10350*/  LDL.LU.64 R58, [R1+0x33c8] ;  /* 0x0033c800013a7983 */ /* 0x002ea20000300a00 */
[----:B------:R-:W-:Y:S01]  /*10360*/  IMAD R205, R205, UR19, RZ ;  /* 0x00000013cdcd7c24 */ /* 0x000fe2000f8e02ff */
[----:B------:R-:W-:Y:S01]  /*10370*/  ULDC UR47, c[0x0][0x240] ;  /* 0x00009000002f7ab9 */ /* 0x000fe20000000800 */
[----:B------:R-:W-:Y:S01]  /*10380*/  IMAD R206, R206, UR20, RZ ;  /* 0x00000014cece7c24 */ /* 0x000fe2000f8e02ff */
[----:B------:R-:W-:Y:S01]  /*10390*/  STL [R1+0x3c8], R68 ;  /* 0x0003c84401007387 */ /* 0x000fe20000100800 */
[----:B------:R-:W-:Y:S01]  /*103a0*/  IMAD R207, R207, UR21, RZ ;  /* 0x00000015cfcf7c24 */ /* 0x000fe2000f8e02ff */
[----:B------:R-:W-:Y:S01]  /*103b0*/  ULDC UR49, c[0x0][0x240] ;  /* 0x0000900000317ab9 */ /* 0x000fe20000000800 */
[----:B------:R-:W-:Y:S01]  /*103c0*/  IMAD R208, R208, UR22, RZ ;  /* 0x00000016d0d07c24 */ /* 0x000fe2000f8e02ff */
[----:B------:R-:W-:Y:S01]  /*103d0*/  STL.64 [R1+0x3e8], R78 ;  /* 0x0003e84e01007387 */ /* 0x000fe20000100a00 */
        /* <DEDUP_REMOVED lines=8> */
[----:B------:R-:W-:Y:S01]  /*10460*/  ULDC UR4, c[0x0][0x230] ;  /* 0x00008c0000047ab9 */ /* 0x000fe20000000800 */
[----:B------:R-:W3:Y:S01]  /*10470*/  S2UR UR61, SR_CgaCtaId ;  /* 0x00000000003d79c3 */ /* 0x000ee20000008800 */
[----:B------:R-:W-:Y:S01]  /*10480*/  ULDC UR7, c[0x0][0x230] ;  /* 0x00008c0000077ab9 */ /* 0x000fe20000000800 */
[----:B-1----:R-:W4:Y:S01]  /*10490*/  LDL.LU.64 R56, [R1+0x33c0] ;  /* 0x0033c00001387983 */ /* 0x002f220000300a00 */
[-C--:B------:R-:W-:Y:S01]  /*104a0*/  LEA.HI.X.SX32 R67, R63, R0.reuse, 0x2, P4 ;  /* 0x000000003f437211 */ /* 0x080fe200020f16ff */
[----:B------:R-:W-:Y:S01]  /*104b0*/  IMAD.MOV.U32 R66, RZ, RZ, R80 ;  /* 0x000000ffff427224 */ /* 0x000fe200078e0050 */
[----:B------:R-:W-:Y:S01]  /*104c0*/  LEA.HI.X.SX32 R7, R62, R0, 0x2, P5 ;  /* 0x000000003e077211 */ /* 0x000fe200028f16ff */
[----:B------:R-:W-:Y:S01]  /*104d0*/  IMAD.MOV.U32 R64, RZ, RZ, R68 ;  /* 0x000000ffff407224 */ /* 0x000fe200078e0044 */
[----:B------:R-:W-:Y:S01]  /*104e0*/  LEA R80, P1, R60, R234, 0x2 ;  /* 0x000000ea3c507211 */ /* 0x000fe200078210ff */
[----:B------:R-:W-:Y:S01]  /*104f0*/  STL [R1+0x3dc], R67 ;  /* 0x0003dc4301007387 */ /* 0x000fe20000100800 */
[----:B------:R-:W-:-:S02]  /*10500*/  LEA.HI.X.SX32 R65, R61, R0, 0x2, P6 ;  /* 0x000000003d417211 */ /* 0x000fc400030f16ff */
[----:B------:R-:W-:Y:S01]  /*10510*/  LEA.HI.X.SX32 R81, R60, R0, 0x2, P1 ;  /* 0x000000003c517211 */ /* 0x000fe200008f16ff */
[----:B------:R-:W-:Y:S01]  /*10520*/  STL.64 [R1+0x3d0], R6 ;  /* 0x0003d00601007387 */ /* 0x000fe20000100a00 */
[----:B------:R-:W-:-:S03]  /*10530*/  LEA R64, P6, R55, R234, 0x2 ;  /* 0x000000ea37407211 */ /* 0x000fc600078c10ff */
[----:B------:R1:W-:Y:S01]  /*10540*/  STL [R1+0x3cc], R65 ;  /* 0x0003cc4101007387 */ /* 0x0003e20000100800 */
[----:B------:R-:W-:-:S03]  /*10550*/  LEA R62, P1, R54, R234, 0x2 ;  /* 0x000000ea363e7211 */ /* 0x000fc600078210ff */
[----:B------:R3:W-:Y:S01]  /*10560*/  STL.64 [R1+0x3c0], R80 ;  /* 0x0003c05001007387 */ /* 0x0007e20000100a00 */
[-C--:B------:R-:W-:Y:S02]  /*10570*/  LEA.HI.X.SX32 R63, R54, R0.reuse, 0x2, P1 ;  /* 0x00000000363f7211 */ /* 0x080fe400008f16ff */
[----:B-1----:R-:W-:Y:S01]  /*10580*/  LEA.HI.X.SX32 R65, R55, R0, 0x2, P6 ;  /* 0x0000000037417211 */ /* 0x002fe200030f16ff */
[----:B---3--:R-:W-:Y:S02]  /*10590*/  IMAD.MOV.U32 R80, RZ, RZ, R83 ;  /* 0x000000ffff507224 */ /* 0x008fe400078e0053 */
[----:B------:R-:W-:Y:S02]  /*105a0*/  IMAD.MOV.U32 R83, RZ, RZ, R76 ;  /* 0x000000ffff537224 */ /* 0x000fe400078e004c */
[----:B------:R-:W-:Y:S02]  /*105b0*/  IMAD.MOV.U32 R76, RZ, RZ, R74 ;  /* 0x000000ffff4c7224 */ /* 0x000fe400078e004a */
[----:B------:R-:W-:-:S02]  /*105c0*/  IMAD.MOV.U32 R74, RZ, RZ, R72 ;  /* 0x000000ffff4a7224 */ /* 0x000fc400078e0048 */
[----:B------:R-:W-:Y:S02]  /*105d0*/  IMAD.MOV.U32 R72, RZ, RZ, R10 ;  /* 0x000000ffff487224 */ /* 0x000fe400078e000a */
[----:B------:R-:W-:Y:S02]  /*105e0*/  IMAD.MOV.U32 R81, RZ, RZ, R77 ;  /* 0x000000ffff517224 */ /* 0x000fe400078e004d */
[----:B------:R-:W-:Y:S02]  /*105f0*/  IMAD.MOV.U32 R77, RZ, RZ, R75 ;  /* 0x000000ffff4d7224 */ /* 0x000fe400078e004b */
[----:B------:R-:W-:Y:S02]  /*10600*/  IMAD.MOV.U32 R75, RZ, RZ, R73 ;  /* 0x000000ffff4b7224 */ /* 0x000fe400078e0049 */
[----:B------:R-:W-:Y:S01]  /*10610*/  IMAD.MOV.U32 R73, RZ, RZ, R11 ;  /* 0x000000ffff497224 */ /* 0x000fe200078e000b */
[-C--:B--2---:R-:W-:Y:S02]  /*10620*/  LEA R68, P3, R58, R234.reuse, 0x2 ;  /* 0x000000ea3a447211 */ /* 0x084fe400078610ff */
[----:B------:R-:W-:-:S02]  /*10630*/  LEA R78, P2, R59, R234, 0x2 ;  /* 0x000000ea3b4e7211 */ /* 0x000fc400078410ff */
[-C--:B------:R-:W-:Y:S02]  /*10640*/  LEA.HI.X.SX32 R69, R58, R0.reuse, 0x2, P3 ;  /* 0x000000003a457211 */ /* 0x080fe400018f16ff */
[----:B------:R-:W-:Y:S02]  /*10650*/  LEA.HI.X.SX32 R79, R59, R0, 0x2, P2 ;  /* 0x000000003b4f7211 */ /* 0x000fe400010f16ff */
[-C--:B------:R-:W-:Y:S01]  /*10660*/  LEA R60, P2, R53, R234.reuse, 0x2 ;  /* 0x000000ea353c7211 */ /* 0x080fe200078410ff */
[----:B------:R1:W-:Y:S04]  /*10670*/  STL.64 [R1+0x3b0], R68 ;  /* 0x0003b04401007387 */ /* 0x0003e80000100a00 */
[----:B------:R-:W-:Y:S01]  /*10680*/  STL.64 [R1+0x3b8], R78 ;  /* 0x0003b84e01007387 */ /* 0x000fe20000100a00 */
[----:B----4-:R-:W-:-:S02]  /*10690*/  LEA R66, P4, R57, R234, 0x2 ;  /* 0x000000ea39427211 */ /* 0x010fc400078810ff */
[C---:B------:R-:W-:Y:S02]  /*106a0*/  LEA R6, P5, R56.reuse, R234, 0x2 ;  /* 0x000000ea38067211 */ /* 0x040fe400078a10ff */
[-C--:B------:R-:W-:Y:S02]  /*106b0*/  LEA.HI.X.SX32 R67, R57, R0.reuse, 0x2, P4 ;  /* 0x0000000039437211 */ /* 0x080fe400020f16ff */
[----:B------:R-:W-:Y:S02]  /*106c0*/  LEA.HI.X.SX32 R7, R56, R0, 0x2, P5 ;  /* 0x0000000038077211 */ /* 0x000fe400028f16ff */
[----:B-1----:R-:W-:Y:S01]  /*106d0*/  LEA R68, P3, R52, R234, 0x2 ;  /* 0x000000ea34447211 */ /* 0x002fe200078610ff */
[----:B------:R1:W-:Y:S01]  /*106e0*/  STL.64 [R1+0x3a8], R66 ;  /* 0x0003a84201007387 */ /* 0x0003e20000100a00 */
[----:B------:R-:W-:-:S03]  /*106f0*/  LEA.HI.X.SX32 R61, R53, R0, 0x2, P2 ;  /* 0x00000000353d7211 */ /* 0x000fc600010f16ff */
[----:B------:R2:W-:Y:S01]  /*10700*/  STL.64 [R1+0x3a0], R6 ;  /* 0x0003a00601007387 */ /* 0x0005e20000100a00 */
[----:B------:R-:W-:Y:S02]  /*10710*/  LEA.HI.X.SX32 R69, R52, R0, 0x2, P3 ;  /* 0x0000000034457211 */ /* 0x000fe400018f16ff */
[CC--:B-1----:R-:W-:Y:S02]  /*10720*/  LEA R66, P4, R51.reuse, R234.reuse, 0x2 ;  /* 0x000000ea33427211 */ /* 0x0c2fe400078810ff */
[C---:B--2---:R-:W-:Y:S01]  /*10730*/  LEA R6, P5, R50.reuse, R234, 0x2 ;  /* 0x000000ea32067211 */ /* 0x044fe200078a10ff */
[----:B------:R1:W-:Y:S01]  /*10740*/  STL.64 [R1+0x398], R64 ;  /* 0x0003984001007387 */ /* 0x0003e20000100a00 */
[-C--:B------:R-:W-:Y:S02]  /*10750*/  LEA.HI.X.SX32 R67, R51, R0.reuse, 0x2, P4 ;  /* 0x0000000033437211 */ /* 0x080fe400020f16ff */
[----:B------:R-:W-:Y:S01]  /*10760*/  LEA.HI.X.SX32 R7, R50, R0, 0x2, P5 ;  /* 0x0000000032077211 */ /* 0x000fe200028f16ff */
[----:B------:R2:W-:Y:S01]  /*10770*/  STL.64 [R1+0x390], R62 ;  /* 0x0003903e01007387 */ /* 0x0005e20000100a00 */
[----:B------:R-:W-:-:S03]  /*10780*/  LEA R58, P3, R46, R234, 0x2 ;  /* 0x000000ea2e3a7211 */ /* 0x000fc600078610ff */
[----:B------:R3:W-:Y:S01]  /*10790*/  STL.64 [R1+0x388], R60 ;  /* 0x0003883c01007387 */ /* 0x0007e20000100a00 */
[----:B-1----:R-:W-:-:S03]  /*107a0*/  LEA R64, P6, R49, R234, 0x2 ;  /* 0x000000ea31407211 */ /* 0x002fc600078c10ff */
[----:B------:R-:W-:Y:S01]  /*107b0*/  STL.64 [R1+0x380], R68 ;  /* 0x0003804401007387 */ /* 0x000fe20000100a00 */
[----:B--2---:R-:W-:-:S03]  /*107c0*/  LEA R62, P1, R48, R234, 0x2 ;  /* 0x000000ea303e7211 */ /* 0x004fc600078210ff */
[----:B------:R-:W-:Y:S01]  /*107d0*/  STL.64 [R1+0x378], R66 ;  /* 0x0003784201007387 */ /* 0x000fe20000100a00 */
[-C--:B------:R-:W-:Y:S02]  /*107e0*/  LEA R56, P4, R45, R234.reuse, 0x2 ;  /* 0x000000ea2d387211 */ /* 0x080fe400078810ff */
[----:B---3--:R-:W-:Y:S01]  /*107f0*/  LEA R60, P2, R47, R234, 0x2 ;  /* 0x000000ea2f3c7211 */ /* 0x008fe200078410ff */
[----:B------:R1:W-:Y:S01]  /*10800*/  STL.64 [R1+0x370], R6 ;  /* 0x0003700601007387 */ /* 0x0003e20000100a00 */
[-C--:B------:R-:W-:Y:S02]  /*10810*/  LEA.HI.X.SX32 R65, R49, R0.reuse, 0x2, P6 ;  /* 0x0000000031417211 */ /* 0x080fe400030f16ff */
[-C--:B------:R-:W-:Y:S02]  /*10820*/  LEA.HI.X.SX32 R63, R48, R0.reuse, 0x2, P1 ;  /* 0x00000000303f7211 */ /* 0x080fe400008f16ff */
[-C--:B------:R-:W-:Y:S02]  /*10830*/  LEA.HI.X.SX32 R61, R47, R0.reuse, 0x2, P2 ;  /* 0x000000002f3d7211 */ /* 0x080fe400010f16ff */
[-C--:B------:R-:W-:Y:S01]  /*10840*/  LEA.HI.X.SX32 R59, R46, R0.reuse, 0x2, P3 ;  /* 0x000000002e3b7211 */ /* 0x080fe200018f16ff */
[----:B------:R-:W-:Y:S01]  /*10850*/  STL.64 [R1+0x368], R64 ;  /* 0x0003684001007387 */ /* 0x000fe20000100a00 */
[----:B------:R-:W-:-:S02]  /*10860*/  LEA.HI.X.SX32 R57, R45, R0, 0x2, P4 ;  /* 0x000000002d397211 */ /* 0x000fc400020f16ff */
[-C--:B-1----:R-:W-:Y:S01]  /*10870*/  LEA R6, P5, R44, R234.reuse, 0x2 ;  /* 0x000000ea2c067211 */ /* 0x082fe200078a10ff */
[----:B------:R-:W-:Y:S01]  /*10880*/  STL.64 [R1+0x360], R62 ;  /* 0x0003603e01007387 */ /* 0x000fe20000100a00 */
[----:B------:R-:W-:Y:S02]  /*10890*/  LEA R50, P1, R42, R234, 0x2 ;  /* 0x000000ea2a327211 */ /* 0x000fe400078210ff */
[----:B------:R-:W-:Y:S01]  /*108a0*/  LEA.HI.X.SX32 R7, R44, R0, 0x2, P5 ;  /* 0x000000002c077211 */ /* 0x000fe200028f16ff */
[----:B------:R-:W-:Y:S01]  /*108b0*/  STL.64 [R1+0x358], R60 ;  /* 0x0003583c01007387 */ /* 0x000fe20000100a00 */
[-C--:B------:R-:W-:Y:S02]  /*108c0*/  LEA R54, P6, R43, R234.reuse, 0x2 ;  /* 0x000000ea2b367211 */ /* 0x080fe400078c10ff */
[-C--:B------:R-:W-:Y:S01]  /*108d0*/  LEA R52, P2, R41, R234.reuse, 0x2 ;  /* 0x000000ea29347211 */ /* 0x080fe200078410ff */
[----:B------:R-:W-:Y:S01]  /*108e0*/  STL.64 [R1+0x350], R58 ;  /* 0x0003503a01007387 */ /* 0x000fe20000100a00 */
[----:B------:R-:W-:-:S02]  /*108f0*/  LEA R48, P3, R40, R234, 0x2 ;  /* 0x000000ea28307211 */ /* 0x000fc400078610ff */
[----:B------:R-:W-:Y:S01]  /*10900*/  LEA R46, P4, R39, R234, 0x2 ;  /* 0x000000ea272e7211 */ /* 0x000fe200078810ff */
[----:B------:R-:W-:Y:S01]  /*10910*/  STL.64 [R1+0x348], R56 ;  /* 0x0003483801007387 */ /* 0x000fe20000100a00 */
[-C--:B------:R-:W-:Y:S02]  /*10920*/  LEA.HI.X.SX32 R51, R42, R0.reuse, 0x2, P1 ;  /* 0x000000002a337211 */ /* 0x080fe400008f16ff */
[-C--:B------:R-:W-:Y:S01]  /*10930*/  LEA.HI.X.SX32 R55, R43, R0.reuse, 0x2, P6 ;  /* 0x000000002b377211 */ /* 0x080fe200030f16ff */
[----:B------:R1:W-:Y:S01]  /*10940*/  STL.64 [R1+0x340], R6 ;  /* 0x0003400601007387 */ /* 0x0003e20000100a00 */
[-C--:B------:R-:W-:Y:S02]  /*10950*/  LEA.HI.X.SX32 R53, R41, R0.reuse, 0x2, P2 ;  /* 0x0000000029357211 */ /* 0x080fe400010f16ff */
[-C--:B------:R-:W-:Y:S01]  /*10960*/  LEA.HI.X.SX32 R49, R40, R0.reuse, 0x2, P3 ;  /* 0x0000000028317211 */ /* 0x080fe200018f16ff */
[----:B------:R2:W-:Y:S01]  /*10970*/  STL.64 [R1+0x330], R50 ;  /* 0x0003303201007387 */ /* 0x0005e20000100a00 */
[----:B------:R-:W-:-:S02]  /*10980*/  LEA.HI.X.SX32 R47, R39, R0, 0x2, P4 ;  /* 0x00000000272f7211 */ /* 0x000fc400020f16ff */
[-C--:B------:R-:W-:Y:S02]  /*10990*/  LEA R44, P6, R37, R234.reuse, 0x2 ;  /* 0x000000ea252c7211 */ /* 0x080fe400078c10ff */
[C---:B-1----:R-:W-:Y:S01]  /*109a0*/  LEA R6, P5, R38.reuse, R234, 0x2 ;  /* 0x000000ea26067211 */ /* 0x042fe200078a10ff */
[----:B------:R-:W-:Y:S03]  /*109b0*/  STL.64 [R1+0x338], R54 ;  /* 0x0003383601007387 */ /* 0x000fe60000100a00 */
[----:B------:R-:W-:Y:S01]  /*109c0*/  LEA.HI.X.SX32 R7, R38, R0, 0x2, P5 ;  /* 0x0000000026077211 */ /* 0x000fe200028f16ff */
[----:B------:R-:W-:Y:S01]  /*109d0*/  STL.64 [R1+0x328], R52 ;  /* 0x0003283401007387 */ /* 0x000fe20000100a00 */
[-C--:B--2---:R-:W-:Y:S02]  /*109e0*/  LEA R50, P1, R36, R234.reuse, 0x2 ;  /* 0x000000ea24327211 */ /* 0x084fe400078210ff */
[----:B------:R-:W-:Y:S01]  /*109f0*/  LEA R42, P2, R35, R234, 0x2 ;  /* 0x000000ea232a7211 */ /* 0x000fe200078410ff */
[----:B------:R1:W-:Y:S01]  /*10a00*/  STL.64 [R1+0x320], R48 ;  /* 0x0003203001007387 */ /* 0x0003e20000100a00 */
[----:B------:R-:W-:-:S03]  /*10a10*/  LEA.HI.X.SX32 R45, R37, R0, 0x2, P6 ;  /* 0x00000000252d7211 */ /* 0x000fc600030f16ff */
[----:B------:R2:W-:Y:S01]  /*10a20*/  STL.64 [R1+0x318], R46 ;  /* 0x0003182e01007387 */ /* 0x0005e20000100a00 */
[----:B------:R-:W-:-:S03]  /*10a30*/  LEA.HI.X.SX32 R51, R36, R0, 0x2, P1 ;  /* 0x0000000024337211 */ /* 0x000fc600008f16ff */
[----:B------:R3:W-:Y:S01]  /*10a40*/  STL.64 [R1+0x310], R6 ;  /* 0x0003100601007387 */ /* 0x0007e20000100a00 */
[----:B------:R-:W-:Y:S02]  /*10a50*/  LEA.HI.X.SX32 R43, R35, R0, 0x2, P2 ;  /* 0x00000000232b7211 */ /* 0x000fe400010f16ff */
[CC--:B-1----:R-:W-:Y:S02]  /*10a60*/  LEA R48, P3, R34.reuse, R234.reuse, 0x2 ;  /* 0x000000ea22307211 */ /* 0x0c2fe400078610ff */
[C---:B--2---:R-:W-:Y:S02]  /*10a70*/  LEA R46, P4, R33.reuse, R234, 0x2 ;  /* 0x000000ea212e7211 */ /* 0x044fe400078810ff */
[----:B------:R-:W-:Y:S02]  /*10a80*/  LEA.HI.X.SX32 R49, R34, R0, 0x2, P3 ;  /* 0x0000000022317211 */ /* 0x000fe400018f16ff */
[----:B---3--:R-:W-:Y:S01]  /*10a90*/  LEA R6, P5, R32, R234, 0x2 ;  /* 0x000000ea20067211 */ /* 0x008fe200078a10ff */
[----:B------:R1:W-:Y:S01]  /*10aa0*/  STL.64 [R1+0x308], R44 ;  /* 0x0003082c01007387 */ /* 0x0003e20000100a00 */
[----:B------:R-:W-:-:S02]  /*10ab0*/  LEA.HI.X.SX32 R47, R33, R0, 0x2, P4 ;  /* 0x00000000212f7211 */ /* 0x000fc400020f16ff */
[----:B------:R-:W-:Y:S01]  /*10ac0*/  LEA.HI.X.SX32 R7, R32, R0, 0x2, P5 ;  /* 0x0000000020077211 */ /* 0x000fe200028f16ff */
[----:B------:R-:W-:Y:S01]  /*10ad0*/  STL.64 [R1+0x300], R50 ;  /* 0x0003003201007387 */ /* 0x000fe20000100a00 */
[----:B------:R-:W-:-:S03]  /*10ae0*/  LEA R36, P1, R30, R234, 0x2 ;  /* 0x000000ea1e247211 */ /* 0x000fc600078210ff */
[----:B------:R2:W-:Y:S01]  /*10af0*/  STL.64 [R1+0x2f8], R42 ;  /* 0x0002f82a01007387 */ /* 0x0005e20000100a00 */
[-C--:B------:R-:W-:Y:S02]  /*10b00*/  LEA R40, P3, R28, R234.reuse, 0x2 ;  /* 0x000000ea1c287211 */ /* 0x080fe400078610ff */
[-C--:B-1----:R-:W-:Y:S01]  /*10b10*/  LEA R44, P6, R31, R234.reuse, 0x2 ;  /* 0x000000ea1f2c7211 */ /* 0x082fe200078c10ff */
[----:B------:R-:W-:Y:S01]  /*10b20*/  STL.64 [R1+0x2f0], R48 ;  /* 0x0002f03001007387 */ /* 0x000fe20000100a00 */
[----:B------:R-:W-:Y:S02]  /*10b30*/  LEA R38, P4, R27, R234, 0x2 ;  /* 0x000000ea1b267211 */ /* 0x000fe400078810ff */
[----:B------:R-:W-:Y:S01]  /*10b40*/  LEA.HI.X.SX32 R37, R30, R0, 0x2, P1 ;  /* 0x000000001e257211 */ /* 0x000fe200008f16ff */
[----:B------:R-:W-:Y:S01]  /*10b50*/  STL.64 [R1+0x2e8], R46 ;  /* 0x0002e82e01007387 */ /* 0x000fe20000100a00 */
[----:B--2---:R-:W-:-:S03]  /*10b60*/  LEA R42, P2, R29, R234, 0x2 ;  /* 0x000000ea1d2a7211 */ /* 0x004fc600078410ff */
[----:B------:R1:W-:Y:S01]  /*10b70*/  STL.64 [R1+0x2e0], R6 ;  /* 0x0002e00601007387 */ /* 0x0003e20000100a00 */
[-C--:B------:R-:W-:Y:S02]  /*10b80*/  LEA.HI.X.SX32 R45, R31, R0.reuse, 0x2, P6 ;  /* 0x000000001f2d7211 */ /* 0x080fe400030f16ff */
[-C--:B------:R-:W-:Y:S02]  /*10b90*/  LEA.HI.X.SX32 R43, R29, R0.reuse, 0x2, P2 ;  /* 0x000000001d2b7211 */ /* 0x080fe400010f16ff */
[-C--:B------:R-:W-:Y:S01]  /*10ba0*/  LEA.HI.X.SX32 R41, R28, R0.reuse, 0x2, P3 ;  /* 0x000000001c297211 */ /* 0x080fe200018f16ff */
[----:B------:R2:W-:Y:S01]  /*10bb0*/  STL.64 [R1+0x2d0], R36 ;  /* 0x0002d02401007387 */ /* 0x0005e20000100a00 */
[----:B------:R-:W-:Y:S02]  /*10bc0*/  LEA.HI.X.SX32 R39, R27, R0, 0x2, P4 ;  /* 0x000000001b277211 */ /* 0x000fe400020f16ff */
[-C--:B-1----:R-:W-:Y:S01]  /*10bd0*/  LEA R6, P5, R26, R234.reuse, 0x2 ;  /* 0x000000ea1a067211 */ /* 0x082fe200078a10ff */
[----:B------:R-:W-:Y:S01]  /*10be0*/  STL.64 [R1+0x2d8], R44 ;  /* 0x0002d82c01007387 */ /* 0x000fe20000100a00 */
[----:B------:R-:W-:-:S02]  /*10bf0*/  LEA R34, P6, R25, R234, 0x2 ;  /* 0x000000ea19227211 */ /* 0x000fc400078c10ff */
[----:B------:R-:W-:Y:S01]  /*10c00*/  LEA.HI.X.SX32 R7, R26, R0, 0x2, P5 ;  /* 0x000000001a077211 */ /* 0x000fe200028f16ff */
[----:B------:R-:W-:Y:S01]  /*10c10*/  STL.64 [R1+0x2c8], R42 ;  /* 0x0002c82a01007387 */ /* 0x000fe20000100a00 */
[-C--:B--2---:R-:W-:Y:S02]  /*10c20*/  LEA R36, P1, R24, R234.reuse, 0x2 ;  /* 0x000000ea18247211 */ /* 0x084fe400078210ff */
[-C--:B------:R-:W-:Y:S01]  /*10c30*/  LEA R32, P2, R23, R234.reuse, 0x2 ;  /* 0x000000ea17207211 */ /* 0x080fe200078410ff */
[----:B------:R-:W-:Y:S01]  /*10c40*/  STL.64 [R1+0x2c0], R40 ;  /* 0x0002c02801007387 */ /* 0x000fe20000100a00 */
[-C--:B------:R-:W-:Y:S02]  /*10c50*/  LEA R30, P3, R22, R234.reuse, 0x2 ;  /* 0x000000ea161e7211 */ /* 0x080fe400078610ff */
[----:B------:R-:W-:Y:S01]  /*10c60*/  LEA R28, P4, R21, R234, 0x2 ;  /* 0x000000ea151c7211 */ /* 0x000fe200078810ff */
[----:B------:R-:W-:Y:S01]  /*10c70*/  STL.64 [R1+0x2b8], R38 ;  /* 0x0002b82601007387 */ /* 0x000fe20000100a00 */
[----:B------:R-:W-:-:S02]  /*10c80*/  LEA.HI.X.SX32 R35, R25, R0, 0x2, P6 ;  /* 0x0000000019237211 */ /* 0x000fc400030f16ff */
[-C--:B------:R-:W-:Y:S01]  /*10c90*/  LEA.HI.X.SX32 R37, R24, R0.reuse, 0x2, P1 ;  /* 0x0000000018257211 */ /* 0x080fe200008f16ff */
[----:B------:R1:W-:Y:S01]  /*10ca0*/  STL.64 [R1+0x2b0], R6 ;  /* 0x0002b00601007387 */ /* 0x0003e20000100a00 */
[-C--:B------:R-:W-:Y:S02]  /*10cb0*/  LEA.HI.X.SX32 R33, R23, R0.reuse, 0x2, P2 ;  /* 0x0000000017217211 */ /* 0x080fe400010f16ff */
[-C--:B------:R-:W-:Y:S01]  /*10cc0*/  LEA.HI.X.SX32 R31, R22, R0.reuse, 0x2, P3 ;  /* 0x00000000161f7211 */ /* 0x080fe200018f16ff */
[----:B------:R2:W-:Y:S01]  /*10cd0*/  STL.64 [R1+0x2a8], R34 ;  /* 0x0002a82201007387 */ /* 0x0005e20000100a00 */
[----:B------:R-:W-:Y:S02]  /*10ce0*/  LEA.HI.X.SX32 R29, R21, R0, 0x2, P4 ;  /* 0x00000000151d7211 */ /* 0x000fe400020f16ff */
[-C--:B------:R-:W-:Y:S02]  /*10cf0*/  LEA R26, P1, R18, R234.reuse, 0x2 ;  /* 0x000000ea121a7211 */ /* 0x080fe400078210ff */
[C---:B-1----:R-:W-:Y:S01]  /*10d00*/  LEA R6, P5, R20.reuse, R234, 0x2 ;  /* 0x000000ea14067211 */ /* 0x042fe200078a10ff */
[----:B------:R-:W-:Y:S03]  /*10d10*/  STL.64 [R1+0x2a0], R36 ;  /* 0x0002a02401007387 */ /* 0x000fe60000100a00 */
[----:B------:R-:W-:Y:S01]  /*10d20*/  LEA.HI.X.SX32 R7, R20, R0, 0x2, P5 ;  /* 0x0000000014077211 */ /* 0x000fe200028f16ff */
[----:B------:R1:W-:Y:S01]  /*10d30*/  STL.64 [R1+0x298], R32 ;  /* 0x0002982001007387 */ /* 0x0003e20000100a00 */
[----:B--2---:R-:W-:-:S02]  /*10d40*/  LEA R34, P6, R19, R234, 0x2 ;  /* 0x000000ea13227211 */ /* 0x004fc400078c10ff */
[-C--:B------:R-:W-:Y:S01]  /*10d50*/  LEA.HI.X.SX32 R27, R18, R0.reuse, 0x2, P1 ;  /* 0x00000000121b7211 */ /* 0x080fe200008f16ff */
[----:B------:R2:W-:Y:S01]  /*10d60*/  STL.64 [R1+0x290], R30 ;  /* 0x0002901e01007387 */ /* 0x0005e20000100a00 */
[----:B------:R-:W-:-:S03]  /*10d70*/  LEA.HI.X.SX32 R35, R19, R0, 0x2, P6 ;  /* 0x0000000013237211 */ /* 0x000fc600030f16ff */
[----:B------:R3:W-:Y:S01]  /*10d80*/  STL.64 [R1+0x288], R28 ;  /* 0x0002881c01007387 */ /* 0x0007e20000100a00 */
[----:B-1----:R-:W-:-:S03]  /*10d90*/  LEA R32, P2, R17, R234, 0x2 ;  /* 0x000000ea11207211 */ /* 0x002fc600078410ff */
[----:B------:R1:W-:Y:S01]  /*10da0*/  STL.64 [R1+0x280], R6 ;  /* 0x0002800601007387 */ /* 0x0003e20000100a00 */
[C---:B--2---:R-:W-:Y:S02]  /*10db0*/  LEA R30, P3, R16.reuse, R234, 0x2 ;  /* 0x000000ea101e7211 */ /* 0x044fe400078610ff */
[----:B------:R-:W-:Y:S02]  /*10dc0*/  LEA.HI.X.SX32 R33, R17, R0, 0x2, P2 ;  /* 0x0000000011217211 */ /* 0x000fe400010f16ff */
[----:B---3--:R-:W-:Y:S01]  /*10dd0*/  LEA R28, P4, R15, R234, 0x2 ;  /* 0x000000ea0f1c7211 */ /* 0x008fe200078810ff */
[----:B------:R2:W-:Y:S01]  /*10de0*/  STL.64 [R1+0x270], R26 ;  /* 0x0002701a01007387 */ /* 0x0005e20000100a00 */
[----:B------:R-:W-:Y:S02]  /*10df0*/  LEA.HI.X.SX32 R31, R16, R0, 0x2, P3 ;  /* 0x00000000101f7211 */ /* 0x000fe400018f16ff */
[-C--:B-1----:R-:W-:Y:S02]  /*10e00*/  LEA R6, P5, R9, R234.reuse, 0x2 ;  /* 0x000000ea09067211 */ /* 0x082fe400078a10ff */
[----:B------:R-:W-:-:S02]  /*10e10*/  LEA R24, P6, R8, R234, 0x2 ;  /* 0x000000ea08187211 */ /* 0x000fc400078c10ff */
[-C--:B------:R-:W-:Y:S01]  /*10e20*/  LEA.HI.X.SX32 R29, R15, R0.reuse, 0x2, P4 ;  /* 0x000000000f1d7211 */ /* 0x080fe200020f16ff */
[----:B------:R-:W-:Y:S01]  /*10e30*/  STL.64 [R1+0x278], R34 ;  /* 0x0002782201007387 */ /* 0x000fe20000100a00 */
[----:B------:R-:W-:Y:S01]  /*10e40*/  LEA.HI.X.SX32 R7, R9, R0, 0x2, P5 ;  /* 0x0000000009077211 */ /* 0x000fe200028f16ff */
[----:B------:R-:W-:Y:S01]  /*10e50*/  IMAD.MOV.U32 R78, RZ, RZ, R12 ;  /* 0x000000ffff4e7224 */ /* 0x000fe200078e000c */
[-C--:B--2---:R-:W-:Y:S01]  /*10e60*/  LEA R26, P1, R5, R234.reuse, 0x2 ;  /* 0x000000ea051a7211 */ /* 0x084fe200078210ff */
[----:B------:R-:W-:Y:S01]  /*10e70*/  STL.64 [R1+0x268], R32 ;  /* 0x0002682001007387 */ /* 0x000fe20000100a00 */
[-C--:B------:R-:W-:Y:S01]  /*10e80*/  LEA R22, P2, R4, R234.reuse, 0x2 ;  /* 0x000000ea04167211 */ /* 0x080fe200078410ff */
[----:B------:R-:W-:Y:S01]  /*10e90*/  IMAD.MOV.U32 R79, RZ, RZ, R13 ;  /* 0x000000ffff4f7224 */ /* 0x000fe200078e000d */
[----:B------:R-:W-:Y:S01]  /*10ea0*/  LEA R12, P3, R3, R234, 0x2 ;  /* 0x000000ea030c7211 */ /* 0x000fe200078610ff */
[----:B------:R-:W-:Y:S01]  /*10eb0*/  STL.64 [R1+0x260], R30 ;  /* 0x0002601e01007387 */ /* 0x000fe20000100a00 */
[-C--:B------:R-:W-:Y:S01]  /*10ec0*/  LEA.HI.X.SX32 R25, R8, R0.reuse, 0x2, P6 ;  /* 0x0000000008197211 */ /* 0x080fe200030f16ff */
[----:B------:R-:W-:Y:S01]  /*10ed0*/  IMAD R214, R214, UR28, RZ ;  /* 0x0000001cd6d67c24 */ /* 0x000fe2000f8e02ff */
[----:B------:R-:W-:Y:S01]  /*10ee0*/  LEA.HI.X.SX32 R27, R5, R0, 0x2, P1 ;  /* 0x00000000051b7211 */ /* 0x000fe200008f16ff */
[----:B------:R-:W-:Y:S01]  /*10ef0*/  STL.64 [R1+0x258], R28 ;  /* 0x0002581c01007387 */ /* 0x000fe20000100a00 */
[----:B------:R-:W-:Y:S01]  /*10f00*/  LEA R16, P4, R84, R234, 0x2 ;  /* 0x000000ea54107211 */ /* 0x000fe200078810ff */
[----:B------:R-:W-:Y:S01]  /*10f10*/  IMAD R215, R215, UR29, RZ ;  /* 0x0000001dd7d77c24 */ /* 0x000fe2000f8e02ff */
[-C--:B------:R-:W-:Y:S01]  /*10f20*/  LEA.HI.X.SX32 R23, R4, R0.reuse, 0x2, P2 ;  /* 0x0000000004177211 */ /* 0x080fe200010f16ff */
[----:B------:R1:W-:Y:S01]  /*10f30*/  STL.64 [R1+0x250], R6 ;  /* 0x0002500601007387 */ /* 0x0003e20000100a00 */
[----:B------:R-:W-:Y:S01]  /*10f40*/  LEA.HI.X.SX32 R13, R3, R0, 0x2, P3 ;  /* 0x00000000030d7211 */ /* 0x000fe200018f16ff */
[----:B------:R-:W-:Y:S01]  /*10f50*/  IMAD R216, R216, UR30, RZ ;  /* 0x0000001ed8d87c24 */ /* 0x000fe2000f8e02ff */
[----:B------:R-:W-:Y:S01]  /*10f60*/  LEA R10, P1, R245, R234, 0x2 ;  /* 0x000000eaf50a7211 */ /* 0x000fe200078210ff */
[----:B------:R2:W-:Y:S01]  /*10f70*/  STL.64 [R1+0x248], R24 ;  /* 0x0002481801007387 */ /* 0x0005e20000100a00 */
[----:B------:R-:W-:Y:S01]  /*10f80*/  LEA.HI.X.SX32 R17, R84, R0, 0x2, P4 ;  /* 0x0000000054117211 */ /* 0x000fe200020f16ff */
[----:B------:R-:W-:Y:S01]  /*10f90*/  IMAD R217, R217, UR31, RZ ;  /* 0x0000001fd9d97c24 */ /* 0x000fe2000f8e02ff */
[----:B------:R-:W3:Y:S01]  /*10fa0*/  LDC R15, c[0x0][0x230] ;  /* 0x00008c00ff0f7b82 */ /* 0x000ee20000000800 */
[----:B------:R-:W-:Y:S01]  /*10fb0*/  STL.64 [R1+0x240], R26 ;  /* 0x0002401a01007387 */ /* 0x000fe20000100a00 */
[----:B-1----:R-:W-:-:S03]  /*10fc0*/  LEA R6, P5, R85, R234, 0x2 ;  /* 0x000000ea55067211 */ /* 0x002fc600078a10ff */
[----:B------:R1:W-:Y:S01]  /*10fd0*/  STL.64 [R1+0x238], R22 ;  /* 0x0002381601007387 */ /* 0x0003e20000100a00 */
[----:B--2---:R-:W-:-:S03]  /*10fe0*/  LEA R24, P6, R86, R234, 0x2 ;  /* 0x000000ea56187211 */ /* 0x004fc600078c10ff */
[----:B------:R2:W-:Y:S01]  /*10ff0*/  STL.64 [R1+0x230], R12 ;  /* 0x0002300c01007387 */ /* 0x0005e20000100a00 */
[-C--:B------:R-:W-:Y:S02]  /*11000*/  LEA.HI.X.SX32 R7, R85, R0.reuse, 0x2, P5 ;  /* 0x0000000055077211 */ /* 0x080fe400028f16ff */
[-C--:B------:R-:W-:Y:S01]  /*11010*/  LEA.HI.X.SX32 R11, R245, R0.reuse, 0x2, P1 ;  /* 0x00000000f50b7211 */ /* 0x080fe200008f16ff */
[----:B------:R4:W-:Y:S01]  /*11020*/  STL.64 [R1+0x228], R16 ;  /* 0x0002281001007387 */ /* 0x0009e20000100a00 */
[----:B------:R-:W-:Y:S01]  /*11030*/  LEA.HI.X.SX32 R25, R86, R0, 0x2, P6 ;  /* 0x0000000056197211 */ /* 0x000fe200030f16ff */
[----:B------:R-:W-:Y:S02]  /*11040*/  IMAD R218, R218, UR32, RZ ;  /* 0x00000020dada7c24 */ /* 0x000fe4000f8e02ff */
[----:B------:R-:W-:Y:S01]  /*11050*/  IMAD R219, R219, UR33, RZ ;  /* 0x00000021dbdb7c24 */ /* 0x000fe2000f8e02ff */
[CC--:B-1----:R-:W-:Y:S02]  /*11060*/  LEA R22, P2, R246.reuse, R234.reuse, 0x2 ;  /* 0x000000eaf6167211 */ /* 0x0c2fe400078410ff */
[----:B--2---:R-:W-:Y:S01]  /*11070*/  LEA R12, P3, R247, R234, 0x2 ;  /* 0x000000eaf70c7211 */ /* 0x004fe200078610ff */
[----:B------:R1:W-:Y:S01]  /*11080*/  STL.64 [R1+0x220], R6 ;  /* 0x0002200601007387 */ /* 0x0003e20000100a00 */
[----:B------:R-:W-:Y:S01]  /*11090*/  LEA.HI.X.SX32 R23, R246, R0, 0x2, P2 ;  /* 0x00000000f6177211 */ /* 0x000fe200010f16ff */
[----:B------:R-:W-:Y:S01]  /*110a0*/  IMAD R220, R220, UR34, RZ ;  /* 0x00000022dcdc7c24 */ /* 0x000fe2000f8e02ff */
[----:B----4-:R-:W-:Y:S01]  /*110b0*/  LEA R16, P4, R248, R234, 0x2 ;  /* 0x000000eaf8107211 */ /* 0x010fe200078810ff */
[----:B------:R-:W-:Y:S01]  /*110c0*/  IMAD R221, R221, UR35, RZ ;  /* 0x00000023dddd7c24 */ /* 0x000fe2000f8e02ff */
[----:B------:R-:W-:Y:S01]  /*110d0*/  LEA.HI.X.SX32 R13, R247, R0, 0x2, P3 ;  /* 0x00000000f70d7211 */ /* 0x000fe200018f16ff */
[----:B------:R2:W-:Y:S01]  /*110e0*/  STL.64 [R1+0x210], R10 ;  /* 0x0002100a01007387 */ /* 0x0005e20000100a00 */
[----:B------:R-:W-:Y:S01]  /*110f0*/  LEA R4, P6, R80, R234, 0x2 ;  /* 0x000000ea50047211 */ /* 0x000fe200078c10ff */
[----:B------:R-:W-:Y:S01]  /*11100*/  IMAD R222, R222, UR36, RZ ;  /* 0x00000024dede7c24 */ /* 0x000fe2000f8e02ff */
[----:B------:R-:W-:Y:S01]  /*11110*/  LEA.HI.X.SX32 R17, R248, R0, 0x2, P4 ;  /* 0x00000000f8117211 */ /* 0x000fe200020f16ff */
[----:B------:R-:W-:-:S02]  /*11120*/  IMAD R223, R223, UR37, RZ ;  /* 0x00000025dfdf7c24 */ /* 0x000fc4000f8e02ff */
[----:B------:R-:W-:Y:S01]  /*11130*/  IMAD R224, R224, UR38, RZ ;  /* 0x00000026e0e07c24 */ /* 0x000fe2000f8e02ff */
[----:B-1----:R-:W-:Y:S01]  /*11140*/  LEA R6, P5, R251, R234, 0x2 ;  /* 0x000000eafb067211 */ /* 0x002fe200078a10ff */
[----:B------:R-:W-:Y:S01]  /*11150*/  STL.64 [R1+0x218], R24 ;  /* 0x0002181801007387 */ /* 0x000fe20000100a00 */
[-C--:B------:R-:W-:Y:S01]  /*11160*/  LEA.HI.X.SX32 R5, R80, R0.reuse, 0x2, P6 ;  /* 0x0000000050057211 */ /* 0x080fe200030f16ff */
[----:B------:R-:W-:Y:S01]  /*11170*/  IMAD R225, R225, UR39, RZ ;  /* 0x00000027e1e17c24 */ /* 0x000fe2000f8e02ff */
[----:B------:R-:W-:Y:S01]  /*11180*/  LEA.HI.X.SX32 R7, R251, R0, 0x2, P5 ;  /* 0x00000000fb077211 */ /* 0x000fe200028f16ff */
[----:B------:R1:W-:Y:S01]  /*11190*/  STL.64 [R1+0x208], R22 ;  /* 0x0002081601007387 */ /* 0x0003e20000100a00 */
[----:B--2---:R-:W-:Y:S01]  /*111a0*/  LEA R10, P1, R79, R234, 0x2 ;  /* 0x000000ea4f0a7211 */ /* 0x004fe200078210ff */
[----:B------:R-:W-:Y:S02]  /*111b0*/  IMAD R226, R226, UR40, RZ ;  /* 0x00000028e2e27c24 */ /* 0x000fe4000f8e02ff */
[----:B------:R-:W-:Y:S01]  /*111c0*/  IMAD R227, R227, UR41, RZ ;  /* 0x00000029e3e37c24 */ /* 0x000fe2000f8e02ff */
[----:B------:R2:W-:Y:S01]  /*111d0*/  STL.64 [R1+0x200], R12 ;  /* 0x0002000c01007387 */ /* 0x0005e20000100a00 */
[----:B------:R-:W-:Y:S01]  /*111e0*/  LEA.HI.X.SX32 R11, R79, R0, 0x2, P1 ;  /* 0x000000004f0b7211 */ /* 0x000fe200008f16ff */
[----:B------:R-:W-:-:S02]  /*111f0*/  IMAD R228, R228, UR42, RZ ;  /* 0x0000002ae4e47c24 */ /* 0x000fc4000f8e02ff */
[----:B------:R-:W-:Y:S02]  /*11200*/  IMAD R229, R229, UR43, RZ ;  /* 0x0000002be5e57c24 */ /* 0x000fe4000f8e02ff */
[----:B------:R-:W-:Y:S01]  /*11210*/  IMAD R230, R230, UR44, RZ ;  /* 0x0000002ce6e67c24 */ /* 0x000fe2000f8e02ff */
[-C--:B-1----:R-:W-:Y:S01]  /*11220*/  LEA R22, P2, R78, R234.reuse, 0x2 ;  /* 0x000000ea4e167211 */ /* 0x082fe200078410ff */
[----:B------:R1:W-:Y:S01]  /*11230*/  STL.64 [R1+0x1f8], R16 ;  /* 0x0001f81001007387 */ /* 0x0003e20000100a00 */
[----:B------:R-:W-:Y:S02]  /*11240*/  IMAD R231, R231, UR45, RZ ;  /* 0x0000002de7e77c24 */ /* 0x000fe4000f8e02ff */
[----:B------:R-:W-:Y:S01]  /*11250*/  IMAD R232, R232, UR46, RZ ;  /* 0x0000002ee8e87c24 */ /* 0x000fe2000f8e02ff */
[----:B--2---:R-:W-:Y:S01]  /*11260*/  LEA R12, P3, R81, R234, 0x2 ;  /* 0x000000ea510c7211 */ /* 0x004fe200078610ff */
[----:B------:R2:W-:Y:S01]  /*11270*/  STL.64 [R1+0x1f0], R6 ;  /* 0x0001f00601007387 */ /* 0x0005e20000100a00 */
[-C--:B------:R-:W-:Y:S01]  /*11280*/  LEA.HI.X.SX32 R23, R78, R0.reuse, 0x2, P2 ;  /* 0x000000004e177211 */ /* 0x080fe200010f16ff */
[----:B------:R-:W-:Y:S01]  /*11290*/  IMAD R233, R233, UR47, RZ ;  /* 0x0000002fe9e97c24 */ /* 0x000fe2000f8e02ff */
[----:B------:R-:W-:Y:S01]  /*112a0*/  LEA.HI.X.SX32 R13, R81, R0, 0x2, P3 ;  /* 0x00000000510d7211 */ /* 0x000fe200018f16ff */
[----:B------:R4:W-:Y:S01]  /*112b0*/  STL.64 [R1+0x1e8], R4 ;  /* 0x0001e80401007387 */ /* 0x0009e20000100a00 */
[----:B------:R-:W-:-:S02]  /*112c0*/  IMAD R235, R235, UR49, RZ ;  /* 0x00000031ebeb7c24 */ /* 0x000fc4000f8e02ff */
[----:B------:R-:W-:Y:S01]  /*112d0*/  IMAD R244, R244, UR58, RZ ;  /* 0x0000003af4f47c24 */ /* 0x000fe2000f8e02ff */
[-C--:B-1----:R-:W-:Y:S01]  /*112e0*/  LEA R16, P4, R83, R234.reuse, 0x2 ;  /* 0x000000ea53107211 */ /* 0x082fe200078810ff */
[----:B------:R1:W-:Y:S01]  /*112f0*/  STL.64 [R1+0x1e0], R10 ;  /* 0x0001e00a01007387 */ /* 0x0003e20000100a00 */
[----:B------:R-:W-:Y:S02]  /*11300*/  IMAD R252, R252, UR59, RZ ;  /* 0x0000003bfcfc7c24 */ /* 0x000fe4000f8e02ff */
[----:B------:R-:W-:Y:S01]  /*11310*/  IMAD R249, R249, UR60, RZ ;  /* 0x0000003cf9f97c24 */ /* 0x000fe2000f8e02ff */
[-C--:B--2---:R-:W-:Y:S01]  /*11320*/  LEA R6, P5, R77, R234.reuse, 0x2 ;  /* 0x000000ea4d067211 */ /* 0x084fe200078a10ff */
[----:B------:R-:W-:Y:S01]  /*11330*/  UIADD3 UR6, UR4, 0x3f, URZ ;  /* 0x0000003f04067890 */ /* 0x000fe2000fffe03f */
[----:B------:R-:W2:Y:S01]  /*11340*/  LDC R245, c[0x0][0x230] ;  /* 0x00008c00fff57b82 */ /* 0x000ea20000000800 */
[----:B----4-:R-:W-:Y:S01]  /*11350*/  LEA R4, P6, R76, R234, 0x2 ;  /* 0x000000ea4c047211 */ /* 0x010fe200078c10ff */
[----:B------:R4:W-:Y:S01]  /*11360*/  STL.64 [R1+0x1d8], R22 ;  /* 0x0001d81601007387 */ /* 0x0009e20000100a00 */
[----:B------:R-:W-:-:S02]  /*11370*/  LEA.HI.X.SX32 R17, R83, R0, 0x2, P4 ;  /* 0x0000000053117211 */ /* 0x000fc400020f16ff */
[----:B------:R-:W-:Y:S01]  /*11380*/  LEA.HI.X.SX32 R7, R77, R0, 0x2, P5 ;  /* 0x000000004d077211 */ /* 0x000fe200028f16ff */
[----:B------:R3:W-:Y:S01]  /*11390*/  STL.64 [R1+0x1d0], R12 ;  /* 0x0001d00c01007387 */ /* 0x0007e20000100a00 */
[C---:B-1----:R-:W-:Y:S01]  /*113a0*/  LEA R10, P1, R75.reuse, R234, 0x2 ;  /* 0x000000ea4b0a7211 */ /* 0x042fe200078210ff */
[----:B------:R-:W1:Y:S01]  /*113b0*/  LDC R246, c[0x0][0x230] ;  /* 0x00008c00fff67b82 */ /* 0x000e620000000800 */
[-C--:B------:R-:W-:Y:S01]  /*113c0*/  LEA.HI.X.SX32 R5, R76, R0.reuse, 0x2, P6 ;  /* 0x000000004c057211 */ /* 0x080fe200030f16ff */
[----:B------:R3:W-:Y:S01]  /*113d0*/  STL.64 [R1+0x1c8], R16 ;  /* 0x0001c81001007387 */ /* 0x0007e20000100a00 */
[----:B------:R-:W-:Y:S02]  /*113e0*/  LEA.HI.X.SX32 R11, R75, R0, 0x2, P1 ;  /* 0x000000004b0b7211 */ /* 0x000fe400008f16ff */
[CC--:B----4-:R-:W-:Y:S01]  /*113f0*/  LEA R22, P2, R74.reuse, R234.reuse, 0x2 ;  /* 0x000000ea4a167211 */ /* 0x0d0fe200078410ff */
[----:B------:R4:W-:Y:S02]  /*11400*/  STL.64 [R1+0x1c0], R6 ;  /* 0x0001c00601007387 */ /* 0x0009e40000100a00 */
[----:B------:R-:W1:Y:S01]  /*11410*/  LDC R247, c[0x0][0x230] ;  /* 0x00008c00fff77b82 */ /* 0x000e620000000800 */
[----:B---3--:R-:W-:Y:S01]  /*11420*/  LEA R12, P3, R73, R234, 0x2 ;  /* 0x000000ea490c7211 */ /* 0x008fe200078610ff */
[----:B------:R3:W-:Y:S01]  /*11430*/  STL.64 [R1+0x1b8], R4 ;  /* 0x0001b80401007387 */ /* 0x0007e20000100a00 */
[----:B------:R-:W-:-:S02]  /*11440*/  LEA.HI.X.SX32 R23, R74, R0, 0x2, P2 ;  /* 0x000000004a177211 */ /* 0x000fc400010f16ff */
[C---:B------:R-:W-:Y:S02]  /*11450*/  LEA R16, P4, R72.reuse, R234, 0x2 ;  /* 0x000000ea48107211 */ /* 0x040fe400078810ff */
[----:B------:R-:W-:Y:S01]  /*11460*/  LEA.HI.X.SX32 R13, R73, R0, 0x2, P3 ;  /* 0x00000000490d7211 */ /* 0x000fe200018f16ff */
[----:B------:R-:W1:Y:S01]  /*11470*/  LDC R248, c[0x0][0x230] ;  /* 0x00008c00fff87b82 */ /* 0x000e620000000800 */
[C---:B----4-:R-:W-:Y:S01]  /*11480*/  LEA R6, P5, R71.reuse, R234, 0x2 ;  /* 0x000000ea47067211 */ /* 0x050fe200078a10ff */
[----:B------:R4:W-:Y:S01]  /*11490*/  STL.64 [R1+0x1b0], R10 ;  /* 0x0001b00a01007387 */ /* 0x0009e20000100a00 */
[----:B------:R-:W-:Y:S02]  /*114a0*/  LEA.HI.X.SX32 R17, R72, R0, 0x2, P4 ;  /* 0x0000000048117211 */ /* 0x000fe400020f16ff */
[C---:B---3--:R-:W-:Y:S01]  /*114b0*/  LEA R4, P6, R250.reuse, R234, 0x2 ;  /* 0x000000eafa047211 */ /* 0x048fe200078c10ff */
[----:B------:R3:W-:Y:S01]  /*114c0*/  STL.64 [R1+0x1a8], R22 ;  /* 0x0001a81601007387 */ /* 0x0007e20000100a00 */
[-C--:B------:R-:W-:Y:S01]  /*114d0*/  LEA.HI.X.SX32 R7, R71, R0.reuse, 0x2, P5 ;  /* 0x0000000047077211 */ /* 0x080fe200028f16ff */
[----:B------:R-:W1:Y:S01]  /*114e0*/  LDC R251, c[0x0][0x230] ;  /* 0x00008c00fffb7b82 */ /* 0x000e620000000800 */
[----:B------:R-:W-:Y:S01]  /*114f0*/  LEA.HI.X.SX32 R5, R250, R0, 0x2, P6 ;  /* 0x00000000fa057211 */ /* 0x000fe200030f16ff */
[----:B------:R2:W-:Y:S01]  /*11500*/  STL.64 [R1+0x1a0], R12 ;  /* 0x0001a00c01007387 */ /* 0x0005e20000100a00 */
[----:B----4-:R-:W-:-:S03]  /*11510*/  LEA R10, P1, R87, R234, 0x2 ;  /* 0x000000ea570a7211 */ /* 0x010fc600078210ff */
[----:B------:R4:W-:Y:S01]  /*11520*/  STL.64 [R1+0x198], R16 ;  /* 0x0001981001007387 */ /* 0x0009e20000100a00 */
[----:B------:R-:W-:Y:S01]  /*11530*/  UISETP.GT.AND UP0, UPT, UR6, 0x3f, UPT ;  /* 0x0000003f0600788c */ /* 0x000fe2000bf04270 */
[----:B------:R-:W1:Y:S01]  /*11540*/  LDC R250, c[0x0][0x230] ;  /* 0x00008c00fffa7b82 */ /* 0x000e620000000800 */
[C---:B---3--:R-:W-:Y:S01]  /*11550*/  LEA R22, P2, R88.reuse, R234, 0x2 ;  /* 0x000000ea58167211 */ /* 0x048fe200078410ff */
[----:B------:R3:W-:Y:S01]  /*11560*/  STL.64 [R1+0x190], R6 ;  /* 0x0001900601007387 */ /* 0x0007e20000100a00 */
[----:B------:R-:W-:Y:S02]  /*11570*/  LEA.HI.X.SX32 R11, R87, R0, 0x2, P1 ;  /* 0x00000000570b7211 */ /* 0x000fe400008f16ff */
[C---:B--2---:R-:W-:Y:S01]  /*11580*/  LEA R12, P3, R89.reuse, R234, 0x2 ;  /* 0x000000ea590c7211 */ /* 0x044fe200078610ff */
[----:B------:R2:W-:Y:S01]  /*11590*/  STL.64 [R1+0x188], R4 ;  /* 0x0001880401007387 */ /* 0x0005e20000100a00 */
[-C--:B------:R-:W-:Y:S02]  /*115a0*/  LEA.HI.X.SX32 R23, R88, R0.reuse, 0x2, P2 ;  /* 0x0000000058177211 */ /* 0x080fe400010f16ff */
[----:B------:R-:W-:-:S02]  /*115b0*/  LEA.HI.X.SX32 R13, R89, R0, 0x2, P3 ;  /* 0x00000000590d7211 */ /* 0x000fc400018f16ff */
[CC--:B----4-:R-:W-:Y:S02]  /*115c0*/  LEA R16, P4, R90.reuse, R234.reuse, 0x2 ;  /* 0x000000ea5a107211 */ /* 0x0d0fe400078810ff */
[C---:B---3--:R-:W-:Y:S01]  /*115d0*/  LEA R6, P5, R91.reuse, R234, 0x2 ;  /* 0x000000ea5b067211 */ /* 0x048fe200078a10ff */
[----:B------:R3:W-:Y:S01]  /*115e0*/  STL.64 [R1+0x180], R10 ;  /* 0x0001800a01007387 */ /* 0x0007e20000100a00 */
[----:B------:R-:W-:Y:S02]  /*115f0*/  LEA.HI.X.SX32 R17, R90, R0, 0x2, P4 ;  /* 0x000000005a117211 */ /* 0x000fe400020f16ff */
[C---:B--2---:R-:W-:Y:S01]  /*11600*/  LEA R4, P6, R92.reuse, R234, 0x2 ;  /* 0x000000ea5c047211 */ /* 0x044fe200078c10ff */
[----:B------:R2:W-:Y:S01]  /*11610*/  STL.64 [R1+0x178], R22 ;  /* 0x0001781601007387 */ /* 0x0005e20000100a00 */
[-C--:B------:R-:W-:Y:S02]  /*11620*/  LEA.HI.X.SX32 R7, R91, R0.reuse, 0x2, P5 ;  /* 0x000000005b077211 */ /* 0x080fe400028f16ff */
[----:B------:R-:W-:Y:S01]  /*11630*/  LEA.HI.X.SX32 R5, R92, R0, 0x2, P6 ;  /* 0x000000005c057211 */ /* 0x000fe200030f16ff */
[----:B------:R4:W-:Y:S01]  /*11640*/  STL.64 [R1+0x170], R12 ;  /* 0x0001700c01007387 */ /* 0x0009e20000100a00 */
[----:B---3--:R-:W-:-:S03]  /*11650*/  LEA R10, P1, R93, R234, 0x2 ;  /* 0x000000ea5d0a7211 */ /* 0x008fc600078210ff */
[----:B------:R3:W-:Y:S01]  /*11660*/  STL.64 [R1+0x168], R16 ;  /* 0x0001681001007387 */ /* 0x0007e20000100a00 */
[----:B--2---:R-:W-:-:S03]  /*11670*/  LEA R22, P2, R94, R234, 0x2 ;  /* 0x000000ea5e167211 */ /* 0x004fc600078410ff */
[----:B------:R2:W-:Y:S01]  /*11680*/  STL.64 [R1+0x160], R6 ;  /* 0x0001600601007387 */ /* 0x0005e20000100a00 */
[----:B------:R-:W-:Y:S02]  /*11690*/  LEA.HI.X.SX32 R11, R93, R0, 0x2, P1 ;  /* 0x000000005d0b7211 */ /* 0x000fe400008f16ff */
[C---:B----4-:R-:W-:Y:S01]  /*116a0*/  LEA R12, P3, R95.reuse, R234, 0x2 ;  /* 0x000000ea5f0c7211 */ /* 0x050fe200078610ff */
[----:B------:R4:W-:Y:S01]  /*116b0*/  STL.64 [R1+0x158], R4 ;  /* 0x0001580401007387 */ /* 0x0009e20000100a00 */
[-C--:B------:R-:W-:Y:S02]  /*116c0*/  LEA.HI.X.SX32 R23, R94, R0.reuse, 0x2, P2 ;  /* 0x000000005e177211 */ /* 0x080fe400010f16ff */
[----:B------:R-:W-:Y:S02]  /*116d0*/  LEA.HI.X.SX32 R13, R95, R0, 0x2, P3 ;  /* 0x000000005f0d7211 */ /* 0x000fe400018f16ff */
[CC--:B---3--:R-:W-:Y:S02]  /*116e0*/  LEA R16, P4, R96.reuse, R234.reuse, 0x2 ;  /* 0x000000ea60107211 */ /* 0x0c8fe400078810ff */
[----:B--2---:R-:W-:Y:S01]  /*116f0*/  LEA R6, P5, R97, R234, 0x2 ;  /* 0x000000ea61067211 */ /* 0x004fe200078a10ff */
[----:B------:R2:W-:Y:S01]  /*11700*/  STL.64 [R1+0x150], R10 ;  /* 0x0001500a01007387 */ /* 0x0005e20000100a00 */
[----:B------:R-:W-:-:S02]  /*11710*/  LEA.HI.X.SX32 R17, R96, R0, 0x2, P4 ;  /* 0x0000000060117211 */ /* 0x000fc400020f16ff */
[C---:B----4-:R-:W-:Y:S01]  /*11720*/  LEA R4, P6, R98.reuse, R234, 0x2 ;  /* 0x000000ea62047211 */ /* 0x050fe200078c10ff */
[----:B------:R3:W-:Y:S01]  /*11730*/  STL.64 [R1+0x148], R22 ;  /* 0x0001481601007387 */ /* 0x0007e20000100a00 */
[-C--:B------:R-:W-:Y:S02]  /*11740*/  LEA.HI.X.SX32 R7, R97, R0.reuse, 0x2, P5 ;  /* 0x0000000061077211 */ /* 0x080fe400028f16ff */
[----:B------:R-:W-:Y:S01]  /*11750*/  LEA.HI.X.SX32 R5, R98, R0, 0x2, P6 ;  /* 0x0000000062057211 */ /* 0x000fe200030f16ff */
[----:B------:R4:W-:Y:S01]  /*11760*/  STL.64 [R1+0x140], R12 ;  /* 0x0001400c01007387 */ /* 0x0009e20000100a00 */
[----:B--2---:R-:W-:-:S03]  /*11770*/  LEA R10, P1, R99, R234, 0x2 ;  /* 0x000000ea630a7211 */ /* 0x004fc600078210ff */
[----:B------:R2:W-:Y:S01]  /*11780*/  STL.64 [R1+0x138], R16 ;  /* 0x0001381001007387 */ /* 0x0005e20000100a00 */
[----:B---3--:R-:W-:-:S03]  /*11790*/  LEA R22, P2, R100, R234, 0x2 ;  /* 0x000000ea64167211 */ /* 0x008fc600078410ff */
[----:B------:R3:W-:Y:S01]  /*117a0*/  STL.64 [R1+0x130], R6 ;  /* 0x0001300601007387 */ /* 0x0007e20000100a00 */
[----:B------:R-:W-:Y:S02]  /*117b0*/  LEA.HI.X.SX32 R11, R99, R0, 0x2, P1 ;  /* 0x00000000630b7211 */ /* 0x000fe400008f16ff */
[C---:B----4-:R-:W-:Y:S01]  /*117c0*/  LEA R12, P3, R101.reuse, R234, 0x2 ;  /* 0x000000ea650c7211 */ /* 0x050fe200078610ff */
[----:B------:R4:W-:Y:S01]  /*117d0*/  STL.64 [R1+0x128], R4 ;  /* 0x0001280401007387 */ /* 0x0009e20000100a00 */
[-C--:B------:R-:W-:Y:S02]  /*117e0*/  LEA.HI.X.SX32 R23, R100, R0.reuse, 0x2, P2 ;  /* 0x0000000064177211 */ /* 0x080fe400010f16ff */
[----:B------:R-:W-:Y:S02]  /*117f0*/  LEA.HI.X.SX32 R13, R101, R0, 0x2, P3 ;  /* 0x00000000650d7211 */ /* 0x000fe400018f16ff */
[CC--:B--2---:R-:W-:Y:S02]  /*11800*/  LEA R16, P4, R102.reuse, R234.reuse, 0x2 ;  /* 0x000000ea66107211 */ /* 0x0c4fe400078810ff */
[----:B---3--:R-:W-:Y:S01]  /*11810*/  LEA R6, P5, R103, R234, 0x2 ;  /* 0x000000ea67067211 */ /* 0x008fe200078a10ff */
        /* <DEDUP_REMOVED lines=65> */
[----:B----4-:R-:W-:-:S03]  /*11c30*/  LEA R12, P3, R125, R234, 0x2 ;  /* 0x000000ea7d0c7211 */ /* 0x010fc600078610ff */
[----:B------:R4:W-:Y:S01]  /*11c40*/  STL.64 [R1+0x68], R4 ;  /* 0x0000680401007387 */ /* 0x0009e20000100a00 */
[-C--:B------:R-:W-:Y:S02]  /*11c50*/  LEA.HI.X.SX32 R11, R123, R0.reuse, 0x2, P1 ;  /* 0x000000007b0b7211 */ /* 0x080fe400008f16ff */
[----:B------:R-:W-:Y:S02]  /*11c60*/  LEA.HI.X.SX32 R13, R125, R0, 0x2, P3 ;  /* 0x000000007d0d7211 */ /* 0x000fe400018f16ff */
[----:B--2---:R-:W-:Y:S02]  /*11c70*/  LEA R16, P4, R126, R234, 0x2 ;  /* 0x000000ea7e107211 */ /* 0x004fe400078810ff */
[----:B------:R-:W-:Y:S02]  /*11c80*/  LEA.HI.X.SX32 R23, R124, R0, 0x2, P2 ;  /* 0x000000007c177211 */ /* 0x000fe400010f16ff */
[-C--:B---3--:R-:W-:Y:S02]  /*11c90*/  LEA R6, P5, R127, R234.reuse, 0x2 ;  /* 0x000000ea7f067211 */ /* 0x088fe400078a10ff */
[----:B------:R-:W-:-:S02]  /*11ca0*/  LEA R8, P2, R130, R234, 0x2 ;  /* 0x000000ea82087211 */ /* 0x000fc400078410ff */
[----:B----4-:R-:W-:Y:S01]  /*11cb0*/  LEA R4, P6, R128, R234, 0x2 ;  /* 0x000000ea80047211 */ /* 0x010fe200078c10ff */
[----:B------:R-:W-:Y:S01]  /*11cc0*/  STL.64 [R1+0x60], R10 ;  /* 0x0000600a01007387 */ /* 0x000fe20000100a00 */
[----:B------:R-:W-:Y:S02]  /*11cd0*/  LEA.HI.X.SX32 R17, R126, R0, 0x2, P4 ;  /* 0x000000007e117211 */ /* 0x000fe400020f16ff */
[----:B------:R-:W-:Y:S01]  /*11ce0*/  LEA R18, P4, R132, R234, 0x2 ;  /* 0x000000ea84127211 */ /* 0x000fe200078810ff */
[----:B------:R-:W-:Y:S01]  /*11cf0*/  STL.64 [R1+0x50], R12 ;  /* 0x0000500c01007387 */ /* 0x000fe20000100a00 */
[-C--:B------:R-:W-:Y:S02]  /*11d00*/  LEA.HI.X.SX32 R5, R128, R0.reuse, 0x2, P6 ;  /* 0x0000000080057211 */ /* 0x080fe400030f16ff */
[----:B------:R-:W-:Y:S01]  /*11d10*/  LEA.HI.X.SX32 R7, R127, R0, 0x2, P5 ;  /* 0x000000007f077211 */ /* 0x000fe200028f16ff */
[----:B------:R-:W-:Y:S01]  /*11d20*/  STL.64 [R1+0x58], R22 ;  /* 0x0000581601007387 */ /* 0x000fe20000100a00 */
[----:B------:R-:W-:-:S03]  /*11d30*/  LEA R20, P5, R133, R234, 0x2 ;  /* 0x000000ea85147211 */ /* 0x000fc600078a10ff */
[----:B------:R-:W-:Y:S04]  /*11d40*/  STL [R1+0x28], R8 ;  /* 0x0000280801007387 */ /* 0x000fe80000100800 */
[----:B------:R-:W-:Y:S04]  /*11d50*/  STL.64 [R1+0x48], R16 ;  /* 0x0000481001007387 */ /* 0x000fe80000100a00 */
[----:B------:R-:W-:Y:S04]  /*11d60*/  STL [R1+0x18], R18 ;  /* 0x0000181201007387 */ /* 0x000fe80000100800 */
[----:B------:R-:W-:Y:S04]  /*11d70*/  STL.64 [R1+0x38], R4 ;  /* 0x0000380401007387 */ /* 0x000fe80000100a00 */
[----:B------:R-:W-:Y:S04]  /*11d80*/  STL.64 [R1+0x40], R6 ;  /* 0x0000400601007387 */ /* 0x000fe80000100a00 */
[----:B------:R-:W-:Y:S04]  /*11d90*/  STL [R1+0x10], R20 ;  /* 0x0000101401007387 */ /* 0x000fe80000100800 */
[----:B------:R2:W-:Y:S04]  /*11da0*/  STL.64 [R1+0x3288], R6 ;  /* 0x0032880601007387 */ /* 0x0005e80000100a00 */
[----:B--2---:R-:W2:Y:S01]  /*11db0*/  LDL.64 R6, [R1+0x28] ;  /* 0x0000280001067983 */ /* 0x004ea20000100a00 */
[----:B------:R-:W-:-:S02]  /*11dc0*/  LEA R10, P1, R129, R234, 0x2 ;  /* 0x000000ea810a7211 */ /* 0x000fc400078210ff */
[----:B------:R-:W-:Y:S02]  /*11dd0*/  LEA R12, P3, R131, R234, 0x2 ;  /* 0x000000ea830c7211 */ /* 0x000fe400078610ff */
[-C--:B------:R-:W-:Y:S02]  /*11de0*/  LEA.HI.X.SX32 R11, R129, R0.reuse, 0x2, P1 ;  /* 0x00000000810b7211 */ /* 0x080fe400008f16ff */
[----:B------:R-:W-:-:S03]  /*11df0*/  LEA.HI.X.SX32 R13, R131, R0, 0x2, P3 ;  /* 0x00000000830d7211 */ /* 0x000fc600018f16ff */
[----:B------:R-:W-:Y:S04]  /*11e00*/  STL.64 [R1+0x30], R10 ;  /* 0x0000300a01007387 */ /* 0x000fe80000100a00 */
[----:B------:R3:W-:Y:S04]  /*11e10*/  STL.64 [R1+0x3290], R12 ;  /* 0x0032900c01007387 */ /* 0x0007e80000100a00 */
[----:B---3--:R-:W3:Y:S01]  /*11e20*/  LDL.64 R12, [R1+0x10] ;  /* 0x00001000010c7983 */ /* 0x008ee20000100a00 */
[----:B--2---:R-:W-:Y:S01]  /*11e30*/  LEA.HI.X.SX32 R7, R130, R0, 0x2, P2 ;  /* 0x0000000082077211 */ /* 0x004fe200010f16ff */
[----:B------:R-:W-:-:S04]  /*11e40*/  IMAD.MOV.U32 R6, RZ, RZ, R8 ;  /* 0x000000ffff067224 */ /* 0x000fc800078e0008 */
[----:B------:R-:W-:Y:S04]  /*11e50*/  STL [R1+0x2c], R7 ;  /* 0x00002c0701007387 */ /* 0x000fe80000100800 */
[----:B------:R2:W-:Y:S04]  /*11e60*/  STL.64 [R1+0x32b0], R6 ;  /* 0x0032b00601007387 */ /* 0x0005e80000100a00 */
[----:B--2---:R-:W2:Y:S01]  /*11e70*/  LDL.64 R6, [R1+0x18] ;  /* 0x0000180001067983 */ /* 0x004ea20000100a00 */
[-C--:B------:R-:W-:Y:S02]  /*11e80*/  LEA R4, P6, R134, R234.reuse, 0x2 ;  /* 0x000000ea86047211 */ /* 0x080fe400078c10ff */
[----:B------:R-:W-:-:S02]  /*11e90*/  LEA R10, P1, R135, R234, 0x2 ;  /* 0x000000ea870a7211 */ /* 0x000fc400078210ff */
[-C--:B------:R-:W-:Y:S01]  /*11ea0*/  LEA R8, P2, R136, R234.reuse, 0x2 ;  /* 0x000000ea88087211 */ /* 0x080fe200078410ff */
[----:B---3--:R-:W-:Y:S01]  /*11eb0*/  IMAD.MOV.U32 R12, RZ, RZ, R20 ;  /* 0x000000ffff0c7224 */ /* 0x008fe200078e0014 */
[----:B------:R-:W-:Y:S02]  /*11ec0*/  LEA R16, P3, R137, R234, 0x2 ;  /* 0x000000ea89107211 */ /* 0x000fe400078610ff */
[-C--:B------:R-:W-:Y:S02]  /*11ed0*/  LEA.HI.X.SX32 R13, R133, R0.reuse, 0x2, P5 ;  /* 0x00000000850d7211 */ /* 0x080fe400028f16ff */
[----:B------:R-:W-:Y:S02]  /*11ee0*/  LEA.HI.X.SX32 R5, R134, R0, 0x2, P6 ;  /* 0x0000000086057211 */ /* 0x000fe400030f16ff */
[-C--:B------:R-:W-:Y:S02]  /*11ef0*/  LEA R20, P5, R139, R234.reuse, 0x2 ;  /* 0x000000ea8b147211 */ /* 0x080fe400078a10ff */
[----:B------:R-:W-:-:S02]  /*11f00*/  LEA R22, P6, R140, R234, 0x2 ;  /* 0x000000ea8c167211 */ /* 0x000fc400078c10ff */
[----:B------:R-:W-:Y:S02]  /*11f10*/  LEA.HI.X.SX32 R11, R135, R0, 0x2, P1 ;  /* 0x00000000870b7211 */ /* 0x000fe400008f16ff */
[----:B------:R-:W-:Y:S02]  /*11f20*/  LEA R24, P1, R141, R234, 0x2 ;  /* 0x000000ea8d187211 */ /* 0x000fe400078210ff */
[----:B------:R-:W-:Y:S02]  /*11f30*/  LEA.HI.X.SX32 R9, R136, R0, 0x2, P2 ;  /* 0x0000000088097211 */ /* 0x000fe400010f16ff */
[----:B------:R-:W-:Y:S02]  /*11f40*/  LEA R26, P2, R142, R234, 0x2 ;  /* 0x000000ea8e1a7211 */ /* 0x000fe400078410ff */
[----:B------:R-:W-:Y:S02]  /*11f50*/  LEA.HI.X.SX32 R17, R137, R0, 0x2, P3 ;  /* 0x0000000089117211 */ /* 0x000fe400018f16ff */
[----:B------:R-:W-:-:S02]  /*11f60*/  LEA R28, P3, R143, R234, 0x2 ;  /* 0x000000ea8f1c7211 */ /* 0x000fc400078610ff */
[-C--:B------:R-:W-:Y:S02]  /*11f70*/  LEA.HI.X.SX32 R21, R139, R0.reuse, 0x2, P5 ;  /* 0x000000008b157211 */ /* 0x080fe400028f16ff */
[----:B------:R-:W-:Y:S02]  /*11f80*/  LEA.HI.X.SX32 R23, R140, R0, 0x2, P6 ;  /* 0x000000008c177211 */ /* 0x000fe400030f16ff */
[-C--:B------:R-:W-:Y:S02]  /*11f90*/  LEA R32, P5, R145, R234.reuse, 0x2 ;  /* 0x000000ea91207211 */ /* 0x080fe400078a10ff */
[----:B------:R-:W-:Y:S02]  /*11fa0*/  LEA R34, P6, R146, R234, 0x2 ;  /* 0x000000ea92227211 */ /* 0x000fe400078c10ff */
[----:B------:R-:W-:Y:S02]  /*11fb0*/  LEA.HI.X.SX32 R25, R141, R0, 0x2, P1 ;  /* 0x000000008d197211 */ /* 0x000fe400008f16ff */
[----:B------:R-:W-:-:S02]  /*11fc0*/  LEA R36, P1, R147, R234, 0x2 ;  /* 0x000000ea93247211 */ /* 0x000fc400078210ff */
[----:B------:R-:W-:Y:S02]  /*11fd0*/  LEA.HI.X.SX32 R27, R142, R0, 0x2, P2 ;  /* 0x000000008e1b7211 */ /* 0x000fe400010f16ff */
[----:B------:R-:W-:Y:S02]  /*11fe0*/  LEA R38, P2, R148, R234, 0x2 ;  /* 0x000000ea94267211 */ /* 0x000fe400078410ff */
[----:B------:R-:W-:Y:S02]  /*11ff0*/  LEA.HI.X.SX32 R29, R143, R0, 0x2, P3 ;  /* 0x000000008f1d7211 */ /* 0x000fe400018f16ff */
[----:B------:R-:W-:Y:S02]  /*12000*/  LEA R40, P3, R149, R234, 0x2 ;  /* 0x000000ea95287211 */ /* 0x000fe400078610ff */
[-C--:B------:R-:W-:Y:S02]  /*12010*/  LEA.HI.X.SX32 R33, R145, R0.reuse, 0x2, P5 ;  /* 0x0000000091217211 */ /* 0x080fe400028f16ff */
[----:B------:R-:W-:-:S02]  /*12020*/  LEA.HI.X.SX32 R35, R146, R0, 0x2, P6 ;  /* 0x0000000092237211 */ /* 0x000fc400030f16ff */
[-C--:B------:R-:W-:Y:S02]  /*12030*/  LEA R44, P5, R151, R234.reuse, 0x2 ;  /* 0x000000ea972c7211 */ /* 0x080fe400078a10ff */
[----:B------:R-:W-:Y:S02]  /*12040*/  LEA R46, P6, R152, R234, 0x2 ;  /* 0x000000ea982e7211 */ /* 0x000fe400078c10ff */
[----:B------:R-:W-:Y:S02]  /*12050*/  LEA.HI.X.SX32 R37, R147, R0, 0x2, P1 ;  /* 0x0000000093257211 */ /* 0x000fe400008f16ff */
[----:B------:R-:W-:Y:S02]  /*12060*/  LEA R48, P1, R153, R234, 0x2 ;  /* 0x000000ea99307211 */ /* 0x000fe400078210ff */
[----:B------:R-:W-:Y:S02]  /*12070*/  LEA.HI.X.SX32 R39, R148, R0, 0x2, P2 ;  /* 0x0000000094277211 */ /* 0x000fe400010f16ff */
[----:B------:R-:W-:-:S02]  /*12080*/  LEA R50, P2, R154, R234, 0x2 ;  /* 0x000000ea9a327211 */ /* 0x000fc400078410ff */
[----:B------:R-:W-:Y:S02]  /*12090*/  LEA.HI.X.SX32 R41, R149, R0, 0x2, P3 ;  /* 0x0000000095297211 */ /* 0x000fe400018f16ff */
        /* <DEDUP_REMOVED lines=65> */
[-C--:B------:R-:W-:Y:S02]  /*124b0*/  LEA.HI.X.SX32 R121, R189, R0.reuse, 0x2, P1 ;  /* 0x00000000bd797211 */ /* 0x080fe400008f16ff */
[----:B------:R-:W-:Y:S02]  /*124c0*/  LEA.HI.X.SX32 R123, R190, R0, 0x2, P2 ;  /* 0x00000000be7b7211 */ /* 0x000fe400010f16ff */
[----:B------:R-:W-:Y:S02]  /*124d0*/  LEA R134, P2, R196, R234, 0x2 ;  /* 0x000000eac4867211 */ /* 0x000fe400078410ff */
[----:B------:R-:W-:Y:S02]  /*124e0*/  LEA.HI.X.SX32 R125, R191, R0, 0x2, P3 ;  /* 0x00000000bf7d7211 */ /* 0x000fe400018f16ff */
[----:B------:R-:W-:Y:S02]  /*124f0*/  LEA R136, P3, R197, R234, 0x2 ;  /* 0x000000eac5887211 */ /* 0x000fe400078610ff */
[----:B------:R-:W-:-:S02]  /*12500*/  LEA.HI.X.SX32 R129, R193, R0, 0x2, P5 ;  /* 0x00000000c1817211 */ /* 0x000fc400028f16ff */
[----:B------:R-:W-:Y:S02]  /*12510*/  LEA.HI.X.SX32 R131, R194, R0, 0x2, P6 ;  /* 0x00000000c2837211 */ /* 0x000fe400030f16ff */
[-C--:B------:R-:W-:Y:S02]  /*12520*/  LEA R140, P5, R199, R234.reuse, 0x2 ;  /* 0x000000eac78c7211 */ /* 0x080fe400078a10ff */
[----:B------:R-:W-:Y:S02]  /*12530*/  LEA R142, P6, R200, R234, 0x2 ;  /* 0x000000eac88e7211 */ /* 0x000fe400078c10ff */
[----:B------:R-:W-:Y:S02]  /*12540*/  LEA.HI.X.SX32 R135, R196, R0, 0x2, P2 ;  /* 0x00000000c4877211 */ /* 0x000fe400010f16ff */
[----:B------:R-:W-:Y:S02]  /*12550*/  LEA R146, P2, R202, R234, 0x2 ;  /* 0x000000eaca927211 */ /* 0x000fe400078410ff */
[----:B------:R-:W-:-:S02]  /*12560*/  LEA.HI.X.SX32 R137, R197, R0, 0x2, P3 ;  /* 0x00000000c5897211 */ /* 0x000fc400018f16ff */
[----:B------:R-:W-:Y:S02]  /*12570*/  LEA R148, P3, R203, R234, 0x2 ;  /* 0x000000eacb947211 */ /* 0x000fe400078610ff */
[-C--:B------:R-:W-:Y:S02]  /*12580*/  LEA.HI.X.SX32 R141, R199, R0.reuse, 0x2, P5 ;  /* 0x00000000c78d7211 */ /* 0x080fe400028f16ff */
[----:B------:R-:W-:Y:S02]  /*12590*/  LEA.HI.X.SX32 R143, R200, R0, 0x2, P6 ;  /* 0x00000000c88f7211 */ /* 0x000fe400030f16ff */
[-C--:B------:R-:W-:Y:S02]  /*125a0*/  LEA R152, P5, R205, R234.reuse, 0x2 ;  /* 0x000000eacd987211 */ /* 0x080fe400078a10ff */
[----:B------:R-:W-:Y:S02]  /*125b0*/  LEA R154, P6, R206, R234, 0x2 ;  /* 0x000000eace9a7211 */ /* 0x000fe400078c10ff */
[----:B------:R-:W-:-:S02]  /*125c0*/  LEA.HI.X.SX32 R147, R202, R0, 0x2, P2 ;  /* 0x00000000ca937211 */ /* 0x000fc400010f16ff */
[----:B------:R-:W-:Y:S02]  /*125d0*/  LEA R158, P2, R208, R234, 0x2 ;  /* 0x000000ead09e7211 */ /* 0x000fe400078410ff */
[----:B------:R-:W-:Y:S02]  /*125e0*/  LEA.HI.X.SX32 R149, R203, R0, 0x2, P3 ;  /* 0x00000000cb957211 */ /* 0x000fe400018f16ff */
[----:B------:R-:W-:Y:S02]  /*125f0*/  LEA R160, P3, R209, R234, 0x2 ;  /* 0x000000ead1a07211 */ /* 0x000fe400078610ff */
[-C--:B------:R-:W-:Y:S01]  /*12600*/  LEA.HI.X.SX32 R153, R205, R0.reuse, 0x2, P5 ;  /* 0x00000000cd997211 */ /* 0x080fe200028f16ff */
[----:B--2---:R-:W-:Y:S01]  /*12610*/  IMAD.MOV.U32 R6, RZ, RZ, R18 ;  /* 0x000000ffff067224 */ /* 0x004fe200078e0012 */
[----:B------:R-:W-:Y:S02]  /*12620*/  LEA.HI.X.SX32 R7, R132, R0, 0x2, P4 ;  /* 0x0000000084077211 */ /* 0x000fe400020f16ff */
[----:B------:R-:W-:-:S04]  /*12630*/  LEA R18, P4, R138, R234, 0x2 ;  /* 0x000000ea8a127211 */ /* 0x000fc800078810ff */
        /* <DEDUP_REMOVED lines=17> */
[CC--:B------:R-:W-:Y:S02]  /*12750*/  LEA R126, P4, R192.reuse, R234.reuse, 0x2 ;  /* 0x000000eac07e7211 */ /* 0x0c0fe400078810ff */
[C---:B------:R-:W-:Y:S02]  /*12760*/  LEA R132, P1, R195.reuse, R234, 0x2 ;  /* 0x000000eac3847211 */ /* 0x040fe400078210ff */
[----:B------:R-:W-:Y:S01]  /*12770*/  LEA.HI.X.SX32 R127, R192, R0, 0x2, P4 ;  /* 0x00000000c07f7211 */ /* 0x000fe200020f16ff */
[----:B------:R-:W-:Y:S01]  /*12780*/  STL [R1+0x1c], R7 ;  /* 0x00001c0701007387 */ /* 0x000fe20000100800 */
[----:B------:R-:W-:Y:S02]  /*12790*/  LEA R138, P4, R198, R234, 0x2 ;  /* 0x000000eac68a7211 */ /* 0x000fe400078810ff */
[----:B------:R-:W-:Y:S01]  /*127a0*/  LEA.HI.X.SX32 R133, R195, R0, 0x2, P1 ;  /* 0x00000000c3857211 */ /* 0x000fe200008f16ff */
[----:B------:R-:W-:Y:S01]  /*127b0*/  STL.64 [R1+0x32c0], R6 ;  /* 0x0032c00601007387 */ /* 0x000fe20000100a00 */
[----:B------:R-:W-:-:S02]  /*127c0*/  LEA R144, P1, R201, R234, 0x2 ;  /* 0x000000eac9907211 */ /* 0x000fc400078210ff */
[----:B------:R-:W-:Y:S01]  /*127d0*/  LEA.HI.X.SX32 R139, R198, R0, 0x2, P4 ;  /* 0x00000000c68b7211 */ /* 0x000fe200020f16ff */
[----:B------:R-:W-:Y:S01]  /*127e0*/  STL [R1+0x14], R13 ;  /* 0x0000140d01007387 */ /* 0x000fe20000100800 */
[----:B------:R-:W-:-:S03]  /*127f0*/  LEA R150, P4, R204, R234, 0x2 ;  /* 0x000000eacc967211 */ /* 0x000fc600078810ff */
[----:B------:R-:W-:Y:S01]  /*12800*/  STL.64 [R1+0x32b8], R12 ;  /* 0x0032b80c01007387 */ /* 0x000fe20000100a00 */
[----:B------:R-:W-:-:S03]  /*12810*/  LEA.HI.X.SX32 R145, R201, R0, 0x2, P1 ;  /* 0x00000000c9917211 */ /* 0x000fc600008f16ff */
[----:B------:R2:W-:Y:S01]  /*12820*/  STL.64 [R1+0x8], R4 ;  /* 0x0000080401007387 */ /* 0x0005e20000100a00 */
[----:B------:R-:W-:-:S03]  /*12830*/  LEA R156, P1, R207, R234, 0x2 ;  /* 0x000000eacf9c7211 */ /* 0x000fc600078210ff */
[----:B------:R-:W-:Y:S01]  /*12840*/  STL.64 [R1+0x3298], R10 ;  /* 0x0032980a01007387 */ /* 0x000fe20000100a00 */
[----:B------:R-:W-:-:S03]  /*12850*/  LEA.HI.X.SX32 R151, R204, R0, 0x2, P4 ;  /* 0x00000000cc977211 */ /* 0x000fc600020f16ff */
[----:B------:R-:W-:Y:S01]  /*12860*/  STL.64 [R1+0x32c8], R8 ;  /* 0x0032c80801007387 */ /* 0x000fe20000100a00 */
[----:B------:R-:W-:-:S03]  /*12870*/  LEA R162, P4, R210, R234, 0x2 ;  /* 0x000000ead2a27211 */ /* 0x000fc600078810ff */
[----:B------:R3:W-:Y:S01]  /*12880*/  STL.64 [R1+0x32d0], R16 ;  /* 0x0032d01001007387 */ /* 0x0007e20000100a00 */
[----:B------:R-:W-:Y:S01]  /*12890*/  LEA.HI.X.SX32 R155, R206, R0, 0x2, P6 ;  /* 0x00000000ce9b7211 */ /* 0x000fe200030f16ff */
[----:B------:R-:W-:Y:S01]  /*128a0*/  USEL UR4, URZ, 0x4, !UP0 ;  /* 0x000000043f047887 */ /* 0x000fe2000c000000 */
[-C--:B------:R-:W-:Y:S01]  /*128b0*/  LEA R164, P5, R211, R234.reuse, 0x2 ;  /* 0x000000ead3a47211 */ /* 0x080fe200078a10ff */
[----:B------:R-:W-:Y:S01]  /*128c0*/  STL.64 [R1+0x32d8], R18 ;  /* 0x0032d81201007387 */ /* 0x000fe20000100a00 */
[----:B------:R-:W-:Y:S01]  /*128d0*/  LEA R166, P6, R212, R234, 0x2 ;  /* 0x000000ead4a67211 */ /* 0x000fe200078c10ff */
[----:B--2---:R-:W2:Y:S01]  /*128e0*/  LDC R4, c[0x0][0x230] ;  /* 0x00008c00ff047b82 */ /* 0x004ea20000000800 */
[----:B------:R-:W-:Y:S01]  /*128f0*/  LEA.HI.X.SX32 R157, R207, R0, 0x2, P1 ;  /* 0x00000000cf9d7211 */ /* 0x000fe200008f16ff */
[----:B------:R-:W-:Y:S01]  /*12900*/  STL.64 [R1+0x32a0], R20 ;  /* 0x0032a01401007387 */ /* 0x000fe20000100a00 */
[----:B------:R-:W-:Y:S02]  /*12910*/  LEA R168, P1, R213, R234, 0x2 ;  /* 0x000000ead5a87211 */ /* 0x000fe400078210ff */
[----:B------:R-:W-:Y:S01]  /*12920*/  LEA.HI.X.SX32 R159, R208, R0, 0x2, P2 ;  /* 0x00000000d09f7211 */ /* 0x000fe200010f16ff */
[----:B------:R-:W-:Y:S01]  /*12930*/  STL.64 [R1+0x32e0], R22 ;  /* 0x0032e01601007387 */ /* 0x000fe20000100a00 */
[----:B------:R-:W-:Y:S01]  /*12940*/  LEA R170, P2, R214, R234, 0x2 ;  /* 0x000000ead6aa7211 */ /* 0x000fe200078410ff */
[----:B------:R-:W4:Y:S01]  /*12950*/  LDC R5, c[0x0][0x230] ;  /* 0x00008c00ff057b82 */ /* 0x000f220000000800 */
[----:B------:R-:W-:Y:S01]  /*12960*/  LEA.HI.X.SX32 R161, R209, R0, 0x2, P3 ;  /* 0x00000000d1a17211 */ /* 0x000fe200018f16ff */
[----:B------:R-:W-:Y:S01]  /*12970*/  STL.64 [R1+0x32e8], R24 ;  /* 0x0032e81801007387 */ /* 0x000fe20000100a00 */
[----:B------:R-:W-:-:S02]  /*12980*/  LEA R172, P3, R215, R234, 0x2 ;  /* 0x000000ead7ac7211 */ /* 0x000fc400078610ff */
[----:B------:R-:W-:Y:S01]  /*12990*/  LEA.HI.X.SX32 R163, R210, R0, 0x2, P4 ;  /* 0x00000000d2a37211 */ /* 0x000fe200020f16ff */
[----:B------:R-:W-:Y:S01]  /*129a0*/  STL.64 [R1+0x32f0], R26 ;  /* 0x0032f01a01007387 */ /* 0x000fe20000100a00 */
[----:B------:R-:W-:Y:S02]  /*129b0*/  LEA R174, P4, R216, R234, 0x2 ;  /* 0x000000ead8ae7211 */ /* 0x000fe400078810ff */
[-C--:B------:R-:W-:Y:S01]  /*129c0*/  LEA.HI.X.SX32 R165, R211, R0.reuse, 0x2, P5 ;  /* 0x00000000d3a57211 */ /* 0x080fe200028f16ff */
[----:B------:R-:W-:Y:S01]  /*129d0*/  STL.64 [R1+0x32a8], R28 ;  /* 0x0032a81c01007387 */ /* 0x000fe20000100a00 */
[----:B------:R-:W-:Y:S02]  /*129e0*/  LEA.HI.X.SX32 R167, R212, R0, 0x2, P6 ;  /* 0x00000000d4a77211 */ /* 0x000fe400030f16ff */
[-C--:B------:R-:W-:Y:S01]  /*129f0*/  LEA R176, P5, R217, R234.reuse, 0x2 ;  /* 0x000000ead9b07211 */ /* 0x080fe200078a10ff */
[----:B------:R-:W-:Y:S01]  /*12a00*/  STL.64 [R1+0x32f8], R30 ;  /* 0x0032f81e01007387 */ /* 0x000fe20000100a00 */
[----:B------:R-:W-:-:S02]  /*12a10*/  LEA R178, P6, R218, R234, 0x2 ;  /* 0x000000eadab27211 */ /* 0x000fc400078c10ff */
[----:B------:R-:W-:Y:S01]  /*12a20*/  LEA.HI.X.SX32 R169, R213, R0, 0x2, P1 ;  /* 0x00000000d5a97211 */ /* 0x000fe200008f16ff */
[----:B------:R-:W-:Y:S01]  /*12a30*/  STL.64 [R1+0x3300], R32 ;  /* 0x0033002001007387 */ /* 0x000fe20000100a00 */
[----:B------:R-:W-:Y:S02]  /*12a40*/  LEA R180, P1, R219, R234, 0x2 ;  /* 0x000000eadbb47211 */ /* 0x000fe400078210ff */
[----:B------:R-:W-:Y:S01]  /*12a50*/  LEA.HI.X.SX32 R171, R214, R0, 0x2, P2 ;  /* 0x00000000d6ab7211 */ /* 0x000fe200010f16ff */
[----:B------:R-:W-:Y:S01]  /*12a60*/  STL.64 [R1+0x3308], R34 ;  /* 0x0033082201007387 */ /* 0x000fe20000100a00 */
[----:B------:R-:W-:Y:S02]  /*12a70*/  LEA R182, P2, R220, R234, 0x2 ;  /* 0x000000eadcb67211 */ /* 0x000fe400078410ff */
        /* <DEDUP_REMOVED lines=42> */
[-C--:B------:R-:W-:Y:S02]  /*12d20*/  LEA.HI.X.SX32 R201, R229, R0.reuse, 0x2, P5 ;  /* 0x00000000e5c97211 */ /* 0x080fe400028f16ff */
[----:B------:R-:W-:Y:S01]  /*12d30*/  LEA.HI.X.SX32 R203, R230, R0, 0x2, P6 ;  /* 0x00000000e6cb7211 */ /* 0x000fe200030f16ff */
[----:B------:R-:W-:Y:S01]  /*12d40*/  STL.64 [R1+0x3380], R64 ;  /* 0x0033804001007387 */ /* 0x000fe20000100a00 */
[-C--:B------:R-:W-:Y:S02]  /*12d50*/  LEA R212, P5, R235, R234.reuse, 0x2 ;  /* 0x000000eaebd47211 */ /* 0x080fe400078a10ff */
[----:B------:R-:W-:-:S02]  /*12d60*/  LEA R214, P6, R238, R234, 0x2 ;  /* 0x000000eaeed67211 */ /* 0x000fc400078c10ff */
[----:B------:R-:W-:Y:S01]  /*12d70*/  LEA.HI.X.SX32 R205, R231, R0, 0x2, P1 ;  /* 0x00000000e7cd7211 */ /* 0x000fe200008f16ff */
[----:B------:R-:W-:Y:S01]  /*12d80*/  STL.64 [R1+0x3388], R66 ;  /* 0x0033884201007387 */ /* 0x000fe20000100a00 */
[----:B------:R-:W-:Y:S02]  /*12d90*/  LEA R216, P1, R239, R234, 0x2 ;  /* 0x000000eaefd87211 */ /* 0x000fe400078210ff */
[----:B------:R-:W-:Y:S01]  /*12da0*/  LEA.HI.X.SX32 R207, R232, R0, 0x2, P2 ;  /* 0x00000000e8cf7211 */ /* 0x000fe200010f16ff */
[----:B------:R-:W-:Y:S01]  /*12db0*/  STL.64 [R1+0x3390], R68 ;  /* 0x0033904401007387 */ /* 0x000fe20000100a00 */
[----:B------:R-:W-:Y:S02]  /*12dc0*/  LEA R218, P2, R240, R234, 0x2 ;  /* 0x000000eaf0da7211 */ /* 0x000fe400078410ff */
[----:B------:R-:W-:Y:S02]  /*12dd0*/  LEA.HI.X.SX32 R209, R233, R0, 0x2, P3 ;  /* 0x00000000e9d17211 */ /* 0x000fe400018f16ff */
[----:B------:R-:W-:-:S02]  /*12de0*/  LEA R220, P3, R241, R234, 0x2 ;  /* 0x000000eaf1dc7211 */ /* 0x000fc400078610ff */
[----:B------:R-:W-:Y:S02]  /*12df0*/  LEA.HI.X.SX32 R211, R237, R0, 0x2, P4 ;  /* 0x00000000edd37211 */ /* 0x000fe400020f16ff */
[----:B------:R-:W3:Y:S01]  /*12e00*/  LDL.LU R237, [R1+0x33b8] ;  /* 0x0033b80001ed7983 */ /* 0x000ee20000300800 */
[----:B------:R-:W-:Y:S02]  /*12e10*/  LEA R222, P4, R242, R234, 0x2 ;  /* 0x000000eaf2de7211 */ /* 0x000fe400078810ff */
[-C--:B------:R-:W-:Y:S02]  /*12e20*/  LEA.HI.X.SX32 R213, R235, R0.reuse, 0x2, P5 ;  /* 0x00000000ebd57211 */ /* 0x080fe400028f16ff */
[----:B------:R-:W-:Y:S02]  /*12e30*/  LEA.HI.X.SX32 R215, R238, R0, 0x2, P6 ;  /* 0x00000000eed77211 */ /* 0x000fe400030f16ff */
[----:B------:R-:W-:Y:S01]  /*12e40*/  LEA R224, P5, R243, R234, 0x2 ;  /* 0x000000eaf3e07211 */ /* 0x000fe200078a10ff */
[----:B------:R-:W3:Y:S01]  /*12e50*/  LDL.LU R238, [R1+0x33b4] ;  /* 0x0033b40001ee7983 */ /* 0x000ee20000300800 */
[----:B------:R-:W-:-:S02]  /*12e60*/  LEA.HI.X.SX32 R217, R239, R0, 0x2, P1 ;  /* 0x00000000efd97211 */ /* 0x000fc400008f16ff */
[----:B------:R-:W-:Y:S01]  /*12e70*/  LEA R226, P6, R2, R234, 0x2 ;  /* 0x000000ea02e27211 */ /* 0x000fe200078c10ff */
[----:B------:R-:W3:Y:S01]  /*12e80*/  LDL.LU R239, [R1+0x33b0] ;  /* 0x0033b00001ef7983 */ /* 0x000ee20000300800 */
[-C--:B------:R-:W-:Y:S02]  /*12e90*/  LEA.HI.X.SX32 R219, R240, R0.reuse, 0x2, P2 ;  /* 0x00000000f0db7211 */ /* 0x080fe400010f16ff */
[-C--:B------:R-:W-:Y:S01]  /*12ea0*/  LEA.HI.X.SX32 R221, R241, R0.reuse, 0x2, P3 ;  /* 0x00000000f1dd7211 */ /* 0x080fe200018f16ff */
[----:B------:R-:W3:Y:S01]  /*12eb0*/  LDL.LU R240, [R1+0x33ac] ;  /* 0x0033ac0001f07983 */ /* 0x000ee20000300800 */
[-C--:B------:R-:W-:Y:S02]  /*12ec0*/  LEA.HI.X.SX32 R223, R242, R0.reuse, 0x2, P4 ;  /* 0x00000000f2df7211 */ /* 0x080fe400020f16ff */
[-C--:B------:R-:W-:Y:S01]  /*12ed0*/  LEA.HI.X.SX32 R225, R243, R0.reuse, 0x2, P5 ;  /* 0x00000000f3e17211 */ /* 0x080fe200028f16ff */
[----:B------:R-:W3:Y:S01]  /*12ee0*/  LDL.LU R241, [R1+0x33a8] ;  /* 0x0033a80001f17983 */ /* 0x000ee20000300800 */
[----:B------:R-:W-:-:S03]  /*12ef0*/  LEA.HI.X.SX32 R227, R2, R0, 0x2, P6 ;  /* 0x0000000002e37211 */ /* 0x000fc600030f16ff */
[----:B------:R-:W3:Y:S04]  /*12f00*/  LDL.LU R242, [R1+0x33a4] ;  /* 0x0033a40001f27983 */ /* 0x000ee80000300800 */
[----:B------:R-:W3:Y:S04]  /*12f10*/  LDL.LU R243, [R1+0x33a0] ;  /* 0x0033a00001f37983 */ /* 0x000ee80000300800 */
[----:B------:R-:W3:Y:S01]  /*12f20*/  LDL.LU R2, [R1+0x339c] ;  /* 0x00339c0001027983 */ /* 0x000ee20000300800 */
[-C--:B------:R-:W-:Y:S02]  /*12f30*/  LEA R228, P1, R14, R234.reuse, 0x2 ;  /* 0x000000ea0ee47211 */ /* 0x080fe400078210ff */
[----:B------:R-:W-:-:S02]  /*12f40*/  LEA R230, P2, R244, R234, 0x2 ;  /* 0x000000eaf4e67211 */ /* 0x000fc400078410ff */
[-C--:B------:R-:W-:Y:S02]  /*12f50*/  LEA R232, P3, R252, R234.reuse, 0x2 ;  /* 0x000000eafce87211 */ /* 0x080fe400078610ff */
[C---:B------:R-:W-:Y:S02]  /*12f60*/  LEA R234, P4, R249.reuse, R234, 0x2 ;  /* 0x000000eaf9ea7211 */ /* 0x040fe400078810ff */
[-C--:B------:R-:W-:Y:S02]  /*12f70*/  LEA.HI.X.SX32 R229, R14, R0.reuse, 0x2, P1 ;  /* 0x000000000ee57211 */ /* 0x080fe400008f16ff */
[-C--:B------:R-:W-:Y:S01]  /*12f80*/  LEA.HI.X.SX32 R231, R244, R0.reuse, 0x2, P2 ;  /* 0x00000000f4e77211 */ /* 0x080fe200010f16ff */
[----:B------:R-:W-:Y:S01]  /*12f90*/  IMAD.U32 R3, RZ, RZ, UR4 ;  /* 0x00000004ff037e24 */ /* 0x000fe2000f8e00ff */
[-C--:B------:R-:W-:Y:S01]  /*12fa0*/  LEA.HI.X.SX32 R233, R252, R0.reuse, 0x2, P3 ;  /* 0x00000000fce97211 */ /* 0x080fe200018f16ff */
[----:B------:R-:W1:Y:S01]  /*12fb0*/  S2R R7, SR_TID.X ;  /* 0x0000000000077919 */ /* 0x000e620000002100 */
[----:B------:R-:W-:Y:S01]  /*12fc0*/  LEA.HI.X.SX32 R235, R249, R0, 0x2, P4 ;  /* 0x00000000f9eb7211 */ /* 0x000fe200020f16ff */
[----:B------:R-:W-:Y:S01]  /*12fd0*/  VIADD R0, R15, 0xfffffffc ;  /* 0xfffffffc0f007836 */ /* 0x000fe20000000000 */
[----:B------:R-:W-:Y:S01]  /*12fe0*/  SEL R3, R3, RZ, !P0 ;  /* 0x000000ff03037207 */ /* 0x000fe20004000000 */
[----:B------:R-:W1:Y:S01]  /*12ff0*/  LDC R15, c[0x0][0x230] ;  /* 0x00008c00ff0f7b82 */ /* 0x000e620000000800 */
[----:B--2---:R-:W-:Y:S01]  /*13000*/  VIADD R4, R4, 0xfffffffe ;  /* 0xfffffffe04047836 */ /* 0x004fe20000000000 */
[----:B------:R-:W5:Y:S01]  /*13010*/  LDL.LU R14, [R1+0x3398] ;  /* 0x00339800010e7983 */ /* 0x000f620000300800 */
[----:B------:R-:W-:-:S02]  /*13020*/  ISETP.GE.U32.AND P6, PT, R0, 0x7fffffbd, PT ;  /* 0x7fffffbd0000780c */ /* 0x000fc40003fc6070 */
[----:B------:R-:W-:Y:S01]  /*13030*/  ISETP.NE.U32.AND P3, PT, R3, RZ, PT ;  /* 0x000000ff0300720c */ /* 0x000fe20003f65070 */
[----:B------:R-:W-:Y:S02]  /*13040*/  VIADD R3, R245, 0xfffffffd ;  /* 0xfffffffdf5037836 */ /* 0x000fe40000000000 */
[----:B------:R-:W2:Y:S01]  /*13050*/  LDC R245, c[0x0][0x230] ;  /* 0x00008c00fff57b82 */ /* 0x000ea20000000800 */
[----:B----4-:R-:W-:Y:S01]  /*13060*/  VIADD R5, R5, 0xffffffff ;  /* 0xffffffff05057836 */ /* 0x010fe20000000000 */
[----:B------:R-:W-:-:S06]  /*13070*/  UMOV UR4, 0x400 ;  /* 0x0000040000047882 */ /* 0x000fcc0000000000 */
[----:B------:R-:W4:Y:S01]  /*13080*/  LDC R244, c[0x0][0x230] ;  /* 0x00008c00fff47b82 */ /* 0x000f220000000800 */
[----:B-1----:R-:W-:-:S07]  /*13090*/  VIADD R0, R15, 0xffffffde ;  /* 0xffffffde0f007836 */ /* 0x002fce0000000000 */
[----:B------:R-:W1:Y:S01]  /*130a0*/  LDC R249, c[0x0][0x230] ;  /* 0x00008c00fff97b82 */ /* 0x000e620000000800 */
[----:B------:R-:W4:Y:S01]  /*130b0*/  S2R R15, SR_TID.X ;  /* 0x00000000000f7919 */ /* 0x000f220000002100 */
[----:B------:R-:W-:Y:S01]  /*130c0*/  ISETP.GE.U32.AND P4, PT, R3, 0x7fffffbe, PT ;  /* 0x7fffffbe0300780c */ /* 0x000fe20003f86070 */
[----:B--2---:R-:W-:Y:S02]  /*130d0*/  VIADD R3, R245, 0xffffffdf ;  /* 0xffffffdff5037836 */ /* 0x004fe40000000000 */
[----:B------:R-:W-:Y:S01]  /*130e0*/  IMAD.SHL.U32 R6, R7, 0x10, RZ ;  /* 0x0000001007067824 */ /* 0x000fe200078e00ff */
[----:B------:R-:W-:Y:S02]  /*130f0*/  ISETP.GE.U32.AND P0, PT, R4, 0x7fffffbf, PT ;  /* 0x7fffffbf0400780c */ /* 0x000fe40003f06070 */
[----:B------:R-:W2:Y:S01]  /*13100*/  LDC R4, c[0x0][0x230] ;  /* 0x00008c00ff047b82 */ /* 0x000ea20000000800 */
[----:B------:R-:W-:Y:S02]  /*13110*/  ISETP.GE.U32.AND P1, PT, R5, 0x7fffffc0, PT ;  /* 0x7fffffc00500780c */ /* 0x000fe40003f26070 */
[----:B------:R-:W-:Y:S01]  /*13120*/  LOP3.LUT R252, R6, 0x70, RZ, 0xc0, !PT ;  /* 0x0000007006fc7812 */ /* 0x000fe200078ec0ff */
[----:B------:R-:W-:Y:S01]  /*13130*/  ULEA UR61, UR61, UR4, 0x18 ;  /* 0x000000043d3d7291 */ /* 0x000fe2000f8ec03f */
[----:B------:R-:W-:-:S03]  /*13140*/  ISETP.GE.U32.AND P2, PT, R0, 0x7fffff9f, PT ;  /* 0x7fffff9f0000780c */ /* 0x000fc60003f46070 */
[----:B------:R-:W1:Y:S01]  /*13150*/  LDC R5, c[0x0][0x230] ;  /* 0x00008c00ff057b82 */ /* 0x000e620000000800 */
[----:B----4-:R-:W-:-:S07]  /*13160*/  LOP3.LUT R245, R15, 0x7f, RZ, 0xc0, !PT ;  /* 0x0000007f0ff57812 */ /* 0x010fce00078ec0ff */
[----:B------:R-:W4:Y:S01]  /*13170*/  LDC R15, c[0x0][0x230] ;  /* 0x00008c00ff0f7b82 */ /* 0x000f220000000800 */
[----:B------:R-:W-:Y:S01]  /*13180*/  IMAD R252, R245, 0x80, R252 ;  /* 0x00000080f5fc7824 */ /* 0x000fe200078e02fc */
[----:B------:R-:W-:-:S03]  /*13190*/  ISETP.GE.U32.AND P5, PT, R3, 0x7fffffa0, PT ;  /* 0x7fffffa00300780c */ /* 0x000fc60003fa6070 */
[----:B------:R-:W-:Y:S01]  /*131a0*/  VIADD R3, R252, UR61 ;  /* 0x0000003dfc037c36 */ /* 0x000fe20008000000 */
[----:B------:R-:W-:Y:S01]  /*131b0*/  ULDC.64 UR4, c[0x0][0x208] ;  /* 0x0000820000047ab9 */ /* 0x000fe20000000a00 */
[----:B--2---:R-:W-:Y:S01]  /*131c0*/  VIADD R4, R4, 0xffffffdc ;  /* 0xffffffdc04047836 */ /* 0x004fe20000000000 */
[----:B------:R-:W2:Y:S01]  /*131d0*/  LDC R245, c[0x0][0x230] ;  /* 0x00008c00fff57b82 */ /* 0x000ea20000000800 */
[----:B----4-:R-:W-:-:S07]  /*131e0*/  VIADD R0, R15, 0xffffffdd ;  /* 0xffffffdd0f007836 */ /* 0x010fce0000000000 */
[----:B------:R-:W4:Y:S01]  /*131f0*/  LDC R15, c[0x0][0x230] ;  /* 0x00008c00ff0f7b82 */ /* 0x000f220000000800 */
[----:B------:R-:W-:Y:S01]  /*13200*/  LOP3.LUT R6, R252, 0x10, RZ, 0x3c, !PT ;  /* 0x00000010fc067812 */ /* 0x000fe200078e3cff */
[----:B------:R-:W-:Y:S01]  /*13210*/  @!PT LDS RZ, [RZ] ;  /* 0x00000000fffff984 */ /* 0x000fe20000000800 */
[----:B------:R-:W-:Y:S01]  /*13220*/  @!PT LDS RZ, [RZ] ;  /* 0x00000000fffff984 */ /* 0x000fe20000000800 */
[----:B------:R-:W-:Y:S01]  /*13230*/  @!PT LDS RZ, [RZ] ;  /* 0x00000000fffff984 */ /* 0x000fe20000000800 */
[----:B---3--:R-:W-:Y:S04]  /*13240*/  LDGSTS.E [R3], desc[UR4][R236.64], !P1 ;  /* 0x00000000ec037fae */ /* 0x008fe8000c921844 */
[----:B------:R-:W-:Y:S04]  /*13250*/  LDGSTS.E [R3+0x4000], desc[UR4][R238.64], !P1 ;  /* 0x04000000ee037fae */ /* 0x000fe8000c921844 */
[----:B------:R-:W-:Y:S04]  /*13260*/  LDGSTS.E [R3+0x8000], desc[UR4][R240.64], !P1 ;  /* 0x08000000f0037fae */ /* 0x000fe8000c921844 */
[----:B------:R-:W-:Y:S01]  /*13270*/  LDGSTS.E [R3+0xc000], desc[UR4][R242.64], !P1 ;  /* 0x0c000000f2037fae */ /* 0x000fe2000c921844 */
[----:B------:R-:W-:Y:S01]  /*13280*/  ISETP.GE.U32.AND P1, PT, R0, 0x7fffff9e, PT ;  /* 0x7fffff9e0000780c */ /* 0x000fe20003f26070 */
[----:B------:R-:W-:-:S04]  /*13290*/  IMAD.WIDE R16, R2, 0x4, R236 ;  /* 0x0000000402107825 */ /* 0x000fc800078e02ec */
[C---:B------:R-:W-:Y:S01]  /*132a0*/  IMAD.WIDE R12, R2.reuse, 0x4, R238 ;  /* 0x00000004020c7825 */ /* 0x040fe200078e02ee */
[----:B------:R3:W-:Y:S03]  /*132b0*/  STL.64 [R1+0xb78], R16 ;  /* 0x000b781001007387 */ /* 0x0007e60000100a00 */
[C---:B------:R-:W-:Y:S01]  /*132c0*/  IMAD.SHL.U32 R0, R2.reuse, 0x2, RZ ;  /* 0x0000000202007824 */ /* 0x040fe200078e00ff */
[----:B------:R3:W-:Y:S01]  /*132d0*/  LDGSTS.E [R3+0x4], desc[UR4][R16.64], !P0 ;  /* 0x0000400010037fae */ /* 0x0007e2000c121844 */
[----:B------:R-:W-:-:S04]  /*132e0*/  IMAD.WIDE R10, R2, 0x4, R240 ;  /* 0x00000004020a7825 */ /* 0x000fc800078e02f0 */
[----:B------:R-:W-:Y:S01]  /*132f0*/  IMAD.WIDE R8, R2, 0x4, R242 ;  /* 0x0000000402087825 */ /* 0x000fe200078e02f2 */
[----:B------:R1:W-:Y:S04]  /*13300*/  STL.64 [R1+0xb70], R12 ;  /* 0x000b700c01007387 */ /* 0x0003e80000100a00 */
[----:B------:R1:W-:Y:S01]  /*13310*/  LDGSTS.E [R3+0x4004], desc[UR4][R12.64], !P0 ;  /* 0x040040000c037fae */ /* 0x0003e2000c121844 */
[----:B---3--:R-:W-:-:S03]  /*13320*/  IMAD.WIDE R16, R0, 0x4, R236 ;  /* 0x0000000400107825 */ /* 0x008fc600078e02ec */
[----:B------:R3:W-:Y:S04]  /*13330*/  STL.64 [R1+0xb68], R10 ;  /* 0x000b680a01007387 */ /* 0x0007e80000100a00 */
[----:B------:R3:W-:Y:S01]  /*13340*/  LDGSTS.E [R3+0x8004], desc[UR4][R10.64], !P0 ;  /* 0x080040000a037fae */ /* 0x0007e2000c121844 */
[----:B-1----:R-:W-:-:S03]  /*13350*/  IMAD.WIDE R12, R0, 0x4, R238 ;  /* 0x00000004000c7825 */ /* 0x002fc600078e02ee */
[----:B------:R1:W-:Y:S04]  /*13360*/  STL.64 [R1+0xb60], R8 ;  /* 0x000b600801007387 */ /* 0x0003e80000100a00 */
[----:B------:R1:W-:Y:S01]  /*13370*/  LDGSTS.E [R3+0xc004], desc[UR4][R8.64], !P0 ;  /* 0x0c00400008037fae */ /* 0x0003e2000c121844 */
[----:B------:R-:W-:Y:S01]  /*13380*/  ISETP.GE.U32.AND P0, PT, R4, 0x7fffff9d, PT ;  /* 0x7fffff9d0400780c */ /* 0x000fe20003f06070 */
[----:B---3--:R-:W-:Y:S02]  /*13390*/  IMAD.WIDE R10, R0, 0x4, R240 ;  /* 0x00000004000a7825 */ /* 0x008fe400078e02f0 */
[----:B------:R3:W-:Y:S02]  /*133a0*/  STL.64 [R1+0xb58], R16 ;  /* 0x000b581001007387 */ /* 0x0007e40000100a00 */
[----:B------:R-:W-:-:S02]  /*133b0*/  IMAD R4, R2, 0x3, RZ ;  /* 0x0000000302047824 */ /* 0x000fc400078e02ff */
[----:B------:R3:W-:Y:S01]  /*133c0*/  LDGSTS.E [R3+0x8], desc[UR4][R16.64], !P4 ;  /* 0x0000800010037fae */ /* 0x0007e2000e121844 */
[----:B-1----:R-:W-:-:S03]  /*133d0*/  IMAD.WIDE R8, R0, 0x4, R242 ;  /* 0x0000000400087825 */ /* 0x002fc600078e02f2 */
[----:B------:R1:W-:Y:S01]  /*133e0*/  STL.64 [R1+0xb50], R12 ;  /* 0x000b500c01007387 */ /* 0x0003e20000100a00 */
[----:B------:R-:W-:-:S03]  /*133f0*/  VIADD R0, R5, 0xfffffffb ;  /* 0xfffffffb05007836 */ /* 0x000fc60000000000 */
[----:B------:R1:W-:Y:S01]  /*13400*/  LDGSTS.E [R3+0x4008], desc[UR4][R12.64], !P4 ;  /* 0x040080000c037fae */ /* 0x0003e2000e121844 */
[----:B------:R-:W2:Y:S03]  /*13410*/  LDC R5, c[0x0][0x230] ;  /* 0x00008c00ff057b82 */ /* 0x000ea60000000800 */
[----:B------:R4:W-:Y:S01]  /*13420*/  STL.64 [R1+0xb48], R10 ;  /* 0x000b480a01007387 */ /* 0x0009e20000100a00 */
[----:B---3--:R-:W-:-:S03]  /*13430*/  IMAD.WIDE R16, R4, 0x4, R236 ;  /* 0x0000000404107825 */ /* 0x008fc600078e02ec */
[----:B------:R4:W-:Y:S04]  /*13440*/  LDGSTS.E [R3+0x8008], desc[UR4][R10.64], !P4 ;  /* 0x080080000a037fae */ /* 0x0009e8000e121844 */
[----:B------:R3:W-:Y:S01]  /*13450*/  STL.64 [R1+0xb40], R8 ;  /* 0x000b400801007387 */ /* 0x0007e20000100a00 */
[----:B-1----:R-:W-:-:S03]  /*13460*/  IMAD.WIDE R12, R4, 0x4, R238 ;  /* 0x00000004040c7825 */ /* 0x002fc600078e02ee */
[----:B------:R3:W-:Y:S01]  /*13470*/  LDGSTS.E [R3+0xc008], desc[UR4][R8.64], !P4 ;  /* 0x0c00800008037fae */ /* 0x0007e2000e121844 */
[----:B----4-:R-:W-:Y:S01]  /*13480*/  IMAD.WIDE R10, R4, 0x4, R240 ;  /* 0x00000004040a7825 */ /* 0x010fe200078e02f0 */
[----:B------:R-:W-:Y:S02]  /*13490*/  ISETP.GE.U32.AND P4, PT, R0, 0x7fffffbc, PT ;  /* 0x7fffffbc0000780c */ /* 0x000fe40003f86070 */
[----:B------:R1:W-:Y:S01]  /*134a0*/  STL.64 [R1+0xb38], R16 ;  /* 0x000b381001007387 */ /* 0x0003e20000100a00 */
[----:B---3--:R-:W-:-:S03]  /*134b0*/  IMAD.WIDE R8, R4, 0x4, R242 ;  /* 0x0000000404087825 */ /* 0x008fc600078e02f2 */
[----:B------:R1:W-:Y:S01]  /*134c0*/  LDGSTS.E [R3+0xc], desc[UR4][R16.64], !P6 ;  /* 0x0000c00010037fae */ /* 0x0003e2000f121844 */
[----:B------:R-:W-:-:S03]  /*134d0*/  VIADD R4, R15, 0xfffffffa ;  /* 0xfffffffa0f047836 */ /* 0x000fc60000000000 */
[----:B------:R3:W-:Y:S01]  /*134e0*/  STL.64 [R1+0xb30], R12 ;  /* 0x000b300c01007387 */ /* 0x0007e20000100a00 */
[----:B------:R-:W4:Y:S01]  /*134f0*/  LDC R15, c[0x0][0x230] ;  /* 0x00008c00ff0f7b82 */ /* 0x000f220000000800 */
[----:B------:R-:W-:Y:S02]  /*13500*/  IMAD.SHL.U32 R0, R2, 0x20, RZ ;  /* 0x0000002002007824 */ /* 0x000fe400078e00ff */
[----:B------:R3:W-:Y:S04]  /*13510*/  LDGSTS.E [R3+0x400c], desc[UR4][R12.64], !P6 ;  /* 0x0400c0000c037fae */ /* 0x0007e8000f121844 */
[----:B------:R2:W-:Y:S01]  /*13520*/  STL.64 [R1+0xb28], R10 ;  /* 0x000b280a01007387 */ /* 0x0005e20000100a00 */
[----:B-1----:R-:W-:-:S03]  /*13530*/  IMAD.WIDE R16, R0, 0x4, R236 ;  /* 0x0000000400107825 */ /* 0x002fc600078e02ec */
[----:B------:R2:W-:Y:S04]  /*13540*/  LDGSTS.E [R3+0x800c], desc[UR4][R10.64], !P6 ;  /* 0x0800c0000a037fae */ /* 0x0005e8000f121844 */
[----:B------:R1:W-:Y:S01]  /*13550*/  STL.64 [R1+0xb20], R8 ;  /* 0x000b200801007387 */ /* 0x0003e20000100a00 */
[----:B---3--:R-:W-:-:S03]  /*13560*/  IMAD.WIDE R12, R0, 0x4, R238 ;  /* 0x00000004000c7825 */ /* 0x008fc600078e02ee */
[----:B------:R1:W-:Y:S01]  /*13570*/  LDGSTS.E [R3+0xc00c], desc[UR4][R8.64], !P6 ;  /* 0x0c00c00008037fae */ /* 0x0003e2000f121844 */
[----:B------:R-:W-:Y:S01]  /*13580*/  ISETP.GE.U32.AND P6, PT, R4, 0x7fffffbb, PT ;  /* 0x7fffffbb0400780c */ /* 0x000fe20003fc6070 */
[----:B--2---:R-:W-:Y:S02]  /*13590*/  IMAD.WIDE R10, R0, 0x4, R240 ;  /* 0x00000004000a7825 */ /* 0x004fe400078e02f0 */
[----:B------:R2:W-:Y:S02]  /*135a0*/  STL.64 [R1+0x818], R16 ;  /* 0x0008181001007387 */ /* 0x0005e40000100a00 */
[----:B------:R-:W-:Y:S02]  /*135b0*/  IMAD R4, R2, 0x21, RZ ;  /* 0x0000002102047824 */ /* 0x000fe400078e02ff */
[----:B------:R2:W-:Y:S01]  /*135c0*/  LDGSTS.E [R3+0x10000], desc[UR4][R16.64], !P5 ;  /* 0x1000000010037fae */ /* 0x0005e2000e921844 */
[----:B-1----:R-:W-:-:S03]  /*135d0*/  IMAD.WIDE R8, R0, 0x4, R242 ;  /* 0x0000000400087825 */ /* 0x002fc600078e02f2 */
[----:B------:R1:W-:Y:S01]  /*135e0*/  STL.64 [R1+0x810], R12 ;  /* 0x0008100c01007387 */ /* 0x0003e20000100a00 */
[----:B------:R-:W-:-:S03]  /*135f0*/  VIADD R0, R244, 0xfffffff9 ;  /* 0xfffffff9f4007836 */ /* 0x000fc60000000000 */
[----:B------:R1:W-:Y:S01]  /*13600*/  LDGSTS.E [R3+0x14000], desc[UR4][R12.64], !P5 ;  /* 0x140000000c037fae */ /* 0x0003e2000e921844 */
[----:B------:R-:W3:Y:S01]  /*13610*/  LDC R244, c[0x0][0x230] ;  /* 0x00008c00fff47b82 */ /* 0x000ee20000000800 */
[C---:B--2---:R-:W-:Y:S02]  /*13620*/  IMAD.WIDE R16, R4.reuse, 0x4, R236 ;  /* 0x0000000404107825 */ /* 0x044fe400078e02ec */
[----:B------:R2:W-:Y:S04]  /*13630*/  STL.64 [R1+0x808], R10 ;  /* 0x0008080a01007387 */ /* 0x0005e80000100a00 */
[----:B------:R2:W-:Y:S01]  /*13640*/  LDGSTS.E [R3+0x18000], desc[UR4][R10.64], !P5 ;  /* 0x180000000a037fae */ /* 0x0005e2000e921844 */
[----:B-1----:R-:W-:-:S03]  /*13650*/  IMAD.WIDE R12, R4, 0x4, R238 ;  /* 0x00000004040c7825 */ /* 0x002fc600078e02ee */
[----:B------:R1:W-:Y:S04]  /*13660*/  STL.64 [R1+0x800], R8 ;  /* 0x0008000801007387 */ /* 0x0003e80000100a00 */
[----:B------:R1:W-:Y:S01]  /*13670*/  LDGSTS.E [R3+0x1c000], desc[UR4][R8.64], !P5 ;  /* 0x1c00000008037fae */ /* 0x0003e2000e921844 */
[----:B------:R-:W-:Y:S01]  /*13680*/  ISETP.GE.U32.AND P5, PT, R0, 0x7fffffba, PT ;  /* 0x7fffffba0000780c */ /* 0x000fe20003fa6070 */
[----:B--2---:R-:W-:Y:S02]  /*13690*/  IMAD.WIDE R10, R4, 0x4, R240 ;  /* 0x00000004040a7825 */ /* 0x004fe400078e02f0 */
[----:B------:R2:W-:Y:S02]  /*136a0*/  STL.64 [R1+0x7f8], R16 ;  /* 0x0007f81001007387 */ /* 0x0005e40000100a00 */
[----:B------:R-:W-:-:S02]  /*136b0*/  IMAD R0, R2, 0x22, RZ ;  /* 0x0000002202007824 */ /* 0x000fc400078e02ff */
[----:B------:R2:W-:Y:S01]  /*136c0*/  LDGSTS.E [R3+0x10004], desc[UR4][R16.64], !P2 ;  /* 0x1000400010037fae */ /* 0x0005e2000d121844 */
[----:B-1----:R-:W-:-:S03]  /*136d0*/  IMAD.WIDE R8, R4, 0x4, R242 ;  /* 0x0000000404087825 */ /* 0x002fc600078e02f2 */
[----:B------:R1:W-:Y:S01]  /*136e0*/  STL.64 [R1+0x7f0], R12 ;  /* 0x0007f00c01007387 */ /* 0x0003e20000100a00 */
[----:B------:R-:W-:-:S03]  /*136f0*/  VIADD R4, R5, 0xfffffff8 ;  /* 0xfffffff805047836 */ /* 0x000fc60000000000 */
[----:B------:R1:W-:Y:S04]  /*13700*/  LDGSTS.E [R3+0x14004], desc[UR4][R12.64], !P2 ;  /* 0x140040000c037fae */ /* 0x0003e8000d121844 */
[----:B------:R4:W-:Y:S01]  /*13710*/  STL.64 [R1+0x7e8], R10 ;  /* 0x0007e80a01007387 */ /* 0x0009e20000100a00 */
[----:B--2---:R-:W-:-:S03]  /*13720*/  IMAD.WIDE R16, R0, 0x4, R236 ;  /* 0x0000000400107825 */ /* 0x004fc600078e02ec */
[----:B------:R4:W-:Y:S04]  /*13730*/  LDGSTS.E [R3+0x18004], desc[UR4][R10.64], !P2 ;  /* 0x180040000a037fae */ /* 0x0009e8000d121844 */
[----:B------:R2:W-:Y:S01]  /*13740*/  STL.64 [R1+0x7e0], R8 ;  /* 0x0007e00801007387 */ /* 0x0005e20000100a00 */
[----:B-1----:R-:W-:-:S03]  /*13750*/  IMAD.WIDE R12, R0, 0x4, R238 ;  /* 0x00000004000c7825 */ /* 0x002fc600078e02ee */
[----:B------:R2:W-:Y:S01]  /*13760*/  LDGSTS.E [R3+0x1c004], desc[UR4][R8.64], !P2 ;  /* 0x1c00400008037fae */ /* 0x0005e2000d121844 */
[----:B------:R-:W-:Y:S01]  /*13770*/  ISETP.GE.U32.AND P2, PT, R4, 0x7fffffb9, PT ;  /* 0x7fffffb90400780c */ /* 0x000fe20003f46070 */
[----:B------:R-:W-:Y:S02]  /*13780*/  IMAD R4, R2, 0x23, RZ ;  /* 0x0000002302047824 */ /* 0x000fe400078e02ff */
[C---:B----4-:R-:W-:Y:S01]  /*13790*/  IMAD.WIDE R10, R0.reuse, 0x4, R240 ;  /* 0x00000004000a7825 */ /* 0x050fe200078e02f0 */
[----:B------:R1:W-:Y:S04]  /*137a0*/  STL.64 [R1+0x7d8], R16 ;  /* 0x0007d81001007387 */ /* 0x0003e80000100a00 */
[----:B------:R1:W-:Y:S01]  /*137b0*/  LDGSTS.E [R3+0x10008], desc[UR4][R16.64], !P1 ;  /* 0x1000800010037fae */ /* 0x0003e2000c921844 */
[----:B--2---:R-:W-:-:S03]  /*137c0*/  IMAD.WIDE R8, R0, 0x4, R242 ;  /* 0x0000000400087825 */ /* 0x004fc600078e02f2 */
[----:B------:R2:W-:Y:S01]  /*137d0*/  STL.64 [R1+0x7d0], R12 ;  /* 0x0007d00c01007387 */ /* 0x0005e20000100a00 */
[----:B------:R-:W-:-:S03]  /*137e0*/  VIADD R0, R15, 0xffffffdb ;  /* 0xffffffdb0f007836 */ /* 0x000fc60000000000 */
[----:B------:R2:W-:Y:S01]  /*137f0*/  LDGSTS.E [R3+0x14008], desc[UR4][R12.64], !P1 ;  /* 0x140080000c037fae */ /* 0x0005e2000c921844 */
[----:B------:R-:W4:Y:S01]  /*13800*/  LDC R15, c[0x0][0x230] ;  /* 0x00008c00ff0f7b82 */ /* 0x000f220000000800 */
[C---:B-1----:R-:W-:Y:S02]  /*13810*/  IMAD.WIDE R16, R4.reuse, 0x4, R236 ;  /* 0x0000000404107825 */ /* 0x042fe400078e02ec */
[----:B------:R1:W-:Y:S04]  /*13820*/  STL.64 [R1+0x7c8], R10 ;  /* 0x0007c80a01007387 */ /* 0x0003e80000100a00 */
[----:B------:R1:W-:Y:S01]  /*13830*/  LDGSTS.E [R3+0x18008], desc[UR4][R10.64], !P1 ;  /* 0x180080000a037fae */ /* 0x0003e2000c921844 */
[----:B--2---:R-:W-:-:S03]  /*13840*/  IMAD.WIDE R12, R4, 0x4, R238 ;  /* 0x00000004040c7825 */ /* 0x004fc600078e02ee */
[----:B------:R2:W-:Y:S04]  /*13850*/  STL.64 [R1+0x7c0], R8 ;  /* 0x0007c00801007387 */ /* 0x0005e80000100a00 */
[----:B------:R2:W-:Y:S01]  /*13860*/  LDGSTS.E [R3+0x1c008], desc[UR4][R8.64], !P1 ;  /* 0x1c00800008037fae */ /* 0x0005e2000c921844 */
[----:B------:R-:W-:Y:S01]  /*13870*/  ISETP.GE.U32.AND P1, PT, R0, 0x7fffff9c, PT ;  /* 0x7fffff9c0000780c */ /* 0x000fe20003f26070 */
[----:B-1----:R-:W-:Y:S02]  /*13880*/  IMAD.WIDE R10, R4, 0x4, R240 ;  /* 0x00000004040a7825 */ /* 0x002fe400078e02f0 */
[----:B------:R1:W-:Y:S02]  /*13890*/  LDGSTS.E [R3+0x1000c], desc[UR4][R16.64], !P0 ;  /* 0x1000c00010037fae */ /* 0x0003e4000c121844 */
[----:B------:R-:W-:-:S02]  /*138a0*/  IMAD.SHL.U32 R0, R2, 0x4, RZ ;  /* 0x0000000402007824 */ /* 0x000fc400078e00ff */
[----:B------:R1:W-:Y:S01]  /*138b0*/  STL.64 [R1+0x7b8], R16 ;  /* 0x0007b81001007387 */ /* 0x0003e20000100a00 */
[----:B--2---:R-:W-:-:S03]  /*138c0*/  IMAD.WIDE R8, R4, 0x4, R242 ;  /* 0x0000000404087825 */ /* 0x004fc600078e02f2 */
[----:B------:R2:W-:Y:S01]  /*138d0*/  LDGSTS.E [R3+0x1400c], desc[UR4][R12.64], !P0 ;  /* 0x1400c0000c037fae */ /* 0x0005e2000c121844 */
[----:B---3--:R-:W-:-:S03]  /*138e0*/  VIADD R4, R244, 0xffffffda ;  /* 0xffffffdaf4047836 */ /* 0x008fc60000000000 */
[----:B------:R2:W-:Y:S01]  /*138f0*/  STL.64 [R1+0x7b0], R12 ;  /* 0x0007b00c01007387 */ /* 0x0005e20000100a00 */
[----:B------:R-:W3:Y:S03]  /*13900*/  LDC R244, c[0x0][0x230] ;  /* 0x00008c00fff47b82 */ /* 0x000ee60000000800 */
[----:B------:R4:W-:Y:S01]  /*13910*/  LDGSTS.E [R3+0x1800c], desc[UR4][R10.64], !P0 ;  /* 0x1800c0000a037fae */ /* 0x0009e2000c121844 */
[----:B-1----:R-:W-:-:S03]  /*13920*/  IMAD.WIDE R16, R0, 0x4, R236 ;  /* 0x0000000400107825 */ /* 0x002fc600078e02ec */
[----:B------:R4:W-:Y:S04]  /*13930*/  STL.64 [R1+0x7a8], R10 ;  /* 0x0007a80a01007387 */ /* 0x0009e80000100a00 */
[----:B------:R1:W-:Y:S01]  /*13940*/  LDGSTS.E [R3+0x1c00c], desc[UR4][R8.64], !P0 ;  /* 0x1c00c00008037fae */ /* 0x0003e2000c121844 */
[----:B------:R-:W-:Y:S01]  /*13950*/  ISETP.GE.U32.AND P0, PT, R4, 0x7fffff9b, PT ;  /* 0x7fffff9b0400780c */ /* 0x000fe20003f06070 */
[----:B------:R-:W-:Y:S02]  /*13960*/  VIADD R4, R6, UR61 ;  /* 0x0000003d06047c36 */ /* 0x000fe40008000000 */
[----:B------:R1:W-:Y:S01]  /*13970*/  STL.64 [R1+0x7a0], R8 ;  /* 0x0007a00801007387 */ /* 0x0003e20000100a00 */
[----:B--2---:R-:W-:-:S04]  /*13980*/  IMAD.WIDE R12, R0, 0x4, R238 ;  /* 0x00000004000c7825 */ /* 0x004fc800078e02ee */
[----:B----4-:R-:W-:Y:S01]  /*13990*/  IMAD.WIDE R10, R0, 0x4, R240 ;  /* 0x00000004000a7825 */ /* 0x010fe200078e02f0 */
[----:B------:R2:W-:Y:S03]  /*139a0*/  STL.64 [R1+0xb18], R16 ;  /* 0x000b181001007387 */ /* 0x0005e60000100a00 */
[----:B------:R-:W-:Y:S01]  /*139b0*/  IMAD R5, R2, 0x5, RZ ;  /* 0x0000000502057824 */ /* 0x000fe200078e02ff */
[----:B------:R2:W-:Y:S01]  /*139c0*/  LDGSTS.E [R4], desc[UR4][R16.64], !P4 ;  /* 0x0000000010047fae */ /* 0x0005e2000e121844 */
[----:B-1----:R-:W-:-:S03]  /*139d0*/  IMAD.WIDE R8, R0, 0x4, R242 ;  /* 0x0000000400087825 */ /* 0x002fc600078e02f2 */
[----:B------:R1:W-:Y:S01]  /*139e0*/  STL.64 [R1+0xb10], R12 ;  /* 0x000b100c01007387 */ /* 0x0003e20000100a00 */
[----:B------:R-:W-:Y:S02]  /*139f0*/  VIADD R0, R245, 0xffffffd9 ;  /* 0xffffffd9f5007836 */ /* 0x000fe40000000000 */
[----:B------:R-:W4:Y:S01]  /*13a00*/  LDC R245, c[0x0][0x230] ;  /* 0x00008c00fff57b82 */ /* 0x000f220000000800 */
        /* <DEDUP_REMOVED lines=8> */
[C---:B---3--:R-:W-:Y:S02]  /*13a90*/  IMAD.WIDE R10, R5.reuse, 0x4, R240 ;  /* 0x00000004050a7825 */ /* 0x048fe400078e02f0 */
[----:B------:R1:W-:Y:S02]  /*13aa0*/  STL.64 [R1+0xaf8], R16 ;  /* 0x000af81001007387 */ /* 0x0003e40000100a00 */
[----:B------:R-:W-:Y:S02]  /*13ab0*/  IMAD R0, R2, 0x6, RZ ;  /* 0x0000000602007824 */ /* 0x000fe400078e02ff */
[----:B------:R1:W-:Y:S01]  /*13ac0*/  LDGSTS.E [R4+0x4], desc[UR4][R16.64], !P6 ;  /* 0x0000400010047fae */ /* 0x0003e2000f121844 */
[----:B--2---:R-:W-:-:S03]  /*13ad0*/  IMAD.WIDE R8, R5, 0x4, R242 ;  /* 0x0000000405087825 */ /* 0x004fc600078e02f2 */
[----:B------:R2:W-:Y:S01]  /*13ae0*/  STL.64 [R1+0xaf0], R12 ;  /* 0x000af00c01007387 */ /* 0x0005e20000100a00 */
[----:B------:R-:W-:-:S03]  /*13af0*/  VIADD R5, R15, 0xffffffd8 ;  /* 0xffffffd80f057836 */ /* 0x000fc60000000000 */
[----:B------:R2:W-:Y:S01]  /*13b00*/  LDGSTS.E [R4+0x4004], desc[UR4][R12.64], !P6 ;  /* 0x040040000c047fae */ /* 0x0005e2000f121844 */
[----:B------:R-:W3:Y:S01]  /*13b10*/  LDC R15, c[0x0][0x230] ;  /* 0x00008c00ff0f7b82 */ /* 0x000ee20000000800 */
        /* <DEDUP_REMOVED lines=8> */
[----:B------:R1:W-:Y:S02]  /*13ba0*/  STL.64 [R1+0xad8], R16 ;  /* 0x000ad81001007387 */ /* 0x0003e40000100a00 */
[----:B------:R-:W-:-:S02]  /*13bb0*/  IMAD R5, R2, 0x7, RZ ;  /* 0x0000000702057824 */ /* 0x000fc400078e02ff */
[----:B------:R1:W-:Y:S01]  /*13bc0*/  LDGSTS.E [R4+0x8], desc[UR4][R16.64], !P5 ;  /* 0x0000800010047fae */ /* 0x0003e2000e921844 */
[----:B--2---:R-:W-:-:S03]  /*13bd0*/  IMAD.WIDE R8, R0, 0x4, R242 ;  /* 0x0000000400087825 */ /* 0x004fc600078e02f2 */
[----:B------:R2:W-:Y:S01]  /*13be0*/  STL.64 [R1+0xad0], R12 ;  /* 0x000ad00c01007387 */ /* 0x0005e20000100a00 */
[----:B------:R-:W-:-:S03]  /*13bf0*/  VIADD R0, R244, 0xfffffff7 ;  /* 0xfffffff7f4007836 */ /* 0x000fc60000000000 */
[----:B------:R2:W-:Y:S01]  /*13c00*/  LDGSTS.E [R4+0x4008], desc[UR4][R12.64], !P5 ;  /* 0x040080000c047fae */ /* 0x0005e2000e921844 */
[----:B------:R-:W3:Y:S03]  /*13c10*/  LDC R244, c[0x0][0x230] ;  /* 0x00008c00fff47b82 */ /* 0x000ee60000000800 */
[----:B------:R4:W-:Y:S01]  /*13c20*/  STL.64 [R1+0xac8], R10 ;  /* 0x000ac80a01007387 */ /* 0x0009e20000100a00 */
[----:B-1----:R-:W-:-:S03]  /*13c30*/  IMAD.WIDE R16, R5, 0x4, R236 ;  /* 0x0000000405107825 */ /* 0x002fc600078e02ec */
[----:B------:R4:W-:Y:S04]  /*13c40*/  LDGSTS.E [R4+0x8008], desc[UR4][R10.64], !P5 ;  /* 0x080080000a047fae */ /* 0x0009e8000e921844 */
[----:B------:R1:W-:Y:S01]  /*13c50*/  STL.64 [R1+0xac0], R8 ;  /* 0x000ac00801007387 */ /* 0x0003e20000100a00 */
[----:B--2---:R-:W-:-:S03]  /*13c60*/  IMAD.WIDE R12, R5, 0x4, R238 ;  /* 0x00000004050c7825 */ /* 0x004fc600078e02ee */
[----:B------:R1:W-:Y:S01]  /*13c70*/  LDGSTS.E [R4+0xc008], desc[UR4][R8.64], !P5 ;  /* 0x0c00800008047fae */ /* 0x0003e2000e921844 */
[C---:B----4-:R-:W-:Y:S01]  /*13c80*/  IMAD.WIDE R10, R5.reuse, 0x4, R240 ;  /* 0x00000004050a7825 */ /* 0x050fe200078e02f0 */
[----:B------:R-:W-:Y:S02]  /*13c90*/  ISETP.GE.U32.AND P5, PT, R0, 0x7fffffb8, PT ;  /* 0x7fffffb80000780c */ /* 0x000fe40003fa6070 */
[----:B------:R2:W-:Y:S01]  /*13ca0*/  STL.64 [R1+0xab8], R16 ;  /* 0x000ab81001007387 */ /* 0x0005e20000100a00 */
[----:B-1----:R-:W-:-:S03]  /*13cb0*/  IMAD.WIDE R8, R5, 0x4, R242 ;  /* 0x0000000405087825 */ /* 0x002fc600078e02f2 */
[----:B------:R2:W-:Y:S01]  /*13cc0*/  LDGSTS.E [R4+0xc], desc[UR4][R16.64], !P2 ;  /* 0x0000c00010047fae */ /* 0x0005e2000d121844 */
[----:B------:R-:W-:-:S03]  /*13cd0*/  VIADD R5, R245, 0xfffffff6 ;  /* 0xfffffff6f5057836 */ /* 0x000fc60000000000 */
[----:B------:R1:W-:Y:S01]  /*13ce0*/  STL.64 [R1+0xab0], R12 ;  /* 0x000ab00c01007387 */ /* 0x0003e20000100a00 */
[----:B------:R-:W4:Y:S01]  /*13cf0*/  LDC R245, c[0x0][0x230] ;  /* 0x00008c00fff57b82 */ /* 0x000f220000000800 */
[----:B------:R-:W-:Y:S02]  /*13d00*/  IMAD R0, R2, 0x24, RZ ;  /* 0x0000002402007824 */ /* 0x000fe400078e02ff */
        /* <DEDUP_REMOVED lines=8> */
[----:B---3--:R-:W-:Y:S02]  /*13d90*/  IMAD.WIDE R10, R0, 0x4, R240 ;  /* 0x00000004000a7825 */ /* 0x008fe400078e02f0 */
        /* <DEDUP_REMOVED lines=30> */
[----:B------:R-:W-:Y:S01]  /*13f80*/  ISETP.GE.U32.AND P0, PT, R5, 0x7fffffb5, PT ;  /* 0x7fffffb50500780c */ /* 0x000fe20003f06070 */
[----:B------:R-:W-:Y:S02]  /*13f90*/  IMAD R5, R2, 0x27, RZ ;  /* 0x0000002702057824 */ /* 0x000fe400078e02ff */
[C---:B----4-:R-:W-:Y:S01]  /*13fa0*/  IMAD.WIDE R10, R0.reuse, 0x4, R240 ;  /* 0x00000004000a7825 */ /* 0x050fe200078e02f0 */
[----:B------:R2:W-:Y:S04]  /*13fb0*/  STL.64 [R1+0x758], R16 ;  /* 0x0007581001007387 */ /* 0x0005e80000100a00 */
[----:B------:R2:W-:Y:S01]  /*13fc0*/  LDGSTS.E [R4+0x10008], desc[UR4][R16.64], !P4 ;  /* 0x1000800010047fae */ /* 0x0005e2000e121844 */
[----:B-1----:R-:W-:-:S03]  /*13fd0*/  IMAD.WIDE R8, R0, 0x4, R242 ;  /* 0x0000000400087825 */ /* 0x002fc600078e02f2 */
[----:B------:R1:W-:Y:S01]  /*13fe0*/  STL.64 [R1+0x750], R12 ;  /* 0x0007500c01007387 */ /* 0x0003e20000100a00 */
[----:B------:R-:W-:-:S03]  /*13ff0*/  VIADD R0, R245, 0xffffffd7 ;  /* 0xffffffd7f5007836 */ /* 0x000fc60000000000 */
[----:B------:R1:W-:Y:S01]  /*14000*/  LDGSTS.E [R4+0x14008], desc[UR4][R12.64], !P4 ;  /* 0x140080000c047fae */ /* 0x0003e2000e121844 */
[----:B------:R-:W4:Y:S01]  /*14010*/  LDC R245, c[0x0][0x230] ;  /* 0x00008c00fff57b82 */ /* 0x000f220000000800 */
[C---:B--2---:R-:W-:Y:S02]  /*14020*/  IMAD.WIDE R16, R5.reuse, 0x4, R236 ;  /* 0x0000000405107825 */ /* 0x044fe400078e02ec */
[----:B------:R2:W-:Y:S04]  /*14030*/  STL.64 [R1+0x748], R10 ;  /* 0x0007480a01007387 */ /* 0x0005e80000100a00 */
[----:B------:R2:W-:Y:S01]  /*14040*/  LDGSTS.E [R4+0x18008], desc[UR4][R10.64], !P4 ;  /* 0x180080000a047fae */ /* 0x0005e2000e121844 */
[----:B-1----:R-:W-:-:S03]  /*14050*/  IMAD.WIDE R12, R5, 0x4, R238 ;  /* 0x00000004050c7825 */ /* 0x002fc600078e02ee */
[----:B------:R1:W-:Y:S01]  /*14060*/  STL.64 [R1+0x740], R8 ;  /* 0x0007400801007387 */ /* 0x0003e20000100a00 */
[----:B------:R-:W-:-:S03]  /*14070*/  LOP3.LUT R6, R252, 0x20, RZ, 0x3c, !PT ;  /* 0x00000020fc067812 */ /* 0x000fc600078e3cff */
[----:B------:R1:W-:Y:S01]  /*14080*/  LDGSTS.E [R4+0x1c008], desc[UR4][R8.64], !P4 ;  /* 0x1c00800008047fae */ /* 0x0003e2000e121844 */
[----:B------:R-:W-:Y:S01]  /*14090*/  ISETP.GE.U32.AND P4, PT, R0, 0x7fffff98, PT ;  /* 0x7fffff980000780c */ /* 0x000fe20003f86070 */
[C---:B--2---:R-:W-:Y:S02]  /*140a0*/  IMAD.WIDE R10, R5.reuse, 0x4, R240 ;  /* 0x00000004050a7825 */ /* 0x044fe400078e02f0 */
[----:B------:R2:W-:Y:S02]  /*140b0*/  LDGSTS.E [R4+0x1000c], desc[UR4][R16.64], !P6 ;  /* 0x1000c00010047fae */ /* 0x0005e4000f121844 */
[----:B------:R-:W-:Y:S02]  /*140c0*/  IMAD.SHL.U32 R0, R2, 0x8, RZ ;  /* 0x0000000802007824 */ /* 0x000fe400078e00ff */
[----:B------:R2:W-:Y:S01]  /*140d0*/  LDGSTS.E [R4+0x1400c], desc[UR4][R12.64], !P6 ;  /* 0x1400c0000c047fae */ /* 0x0005e2000f121844 */
[----:B-1----:R-:W-:-:S03]  /*140e0*/  IMAD.WIDE R8, R5, 0x4, R242 ;  /* 0x0000000405087825 */ /* 0x002fc600078e02f2 */
[----:B------:R1:W-:Y:S01]  /*140f0*/  LDGSTS.E [R4+0x1800c], desc[UR4][R10.64], !P6 ;  /* 0x1800c0000a047fae */ /* 0x0003e2000f121844 */
[----:B---3--:R-:W-:-:S03]  /*14100*/  VIADD R5, R15, 0xffffffd6 ;  /* 0xffffffd60f057836 */ /* 0x008fc60000000000 */
[----:B------:R3:W-:Y:S04]  /*14110*/  LDGSTS.E [R4+0x1c00c], desc[UR4][R8.64], !P6 ;  /* 0x1c00c00008047fae */ /* 0x0007e8000f121844 */
[----:B------:R2:W-:Y:S01]  /*14120*/  STL.64 [R1+0x738], R16 ;  /* 0x0007381001007387 */ /* 0x0005e20000100a00 */
[----:B------:R-:W-:Y:S01]  /*14130*/  ISETP.GE.U32.AND P6, PT, R5, 0x7fffff97, PT ;  /* 0x7fffff970500780c */ /* 0x000fe20003fc6070 */
[----:B------:R-:W-:Y:S02]  /*14140*/  VIADD R5, R6, UR61 ;  /* 0x0000003d06057c36 */ /* 0x000fe40008000000 */
[----:B------:R1:W-:Y:S04]  /*14150*/  STL.64 [R1+0x730], R12 ;  /* 0x0007300c01007387 */ /* 0x0003e80000100a00 */
[----:B------:R4:W-:Y:S01]  /*14160*/  STL.64 [R1+0x728], R10 ;  /* 0x0007280a01007387 */ /* 0x0009e20000100a00 */
[----:B--2---:R-:W-:-:S03]  /*14170*/  IMAD.WIDE R16, R0, 0x4, R236 ;  /* 0x0000000400107825 */ /* 0x004fc600078e02ec */
[----:B------:R3:W-:Y:S01]  /*14180*/  STL.64 [R1+0x720], R8 ;  /* 0x0007200801007387 */ /* 0x0007e20000100a00 */
[----:B-1----:R-:W-:-:S03]  /*14190*/  IMAD.WIDE R12, R0, 0x4, R238 ;  /* 0x00000004000c7825 */ /* 0x002fc600078e02ee */
[----:B------:R1:W-:Y:S01]  /*141a0*/  STL.64 [R1+0xa98], R16 ;  /* 0x000a981001007387 */ /* 0x0003e20000100a00 */
[----:B----4-:R-:W-:-:S03]  /*141b0*/  IMAD.WIDE R10, R0, 0x4, R240 ;  /* 0x00000004000a7825 */ /* 0x010fc600078e02f0 */
[----:B------:R1:W-:Y:S01]  /*141c0*/  LDGSTS.E [R5], desc[UR4][R16.64], !P5 ;  /* 0x0000000010057fae */ /* 0x0003e2000e921844 */
[----:B---3--:R-:W-:-:S03]  /*141d0*/  IMAD.WIDE R8, R0, 0x4, R242 ;  /* 0x0000000400087825 */ /* 0x008fc600078e02f2 */
[----:B------:R2:W-:Y:S01]  /*141e0*/  STL.64 [R1+0xa90], R12 ;  /* 0x000a900c01007387 */ /* 0x0005e20000100a00 */
[----:B------:R-:W-:-:S03]  /*141f0*/  VIADD R0, R244, 0xffffffd5 ;  /* 0xffffffd5f4007836 */ /* 0x000fc60000000000 */
[----:B------:R2:W-:Y:S01]  /*14200*/  LDGSTS.E [R5+0x4000], desc[UR4][R12.64], !P5 ;  /* 0x040000000c057fae */ /* 0x0005e2000e921844 */
[----:B------:R-:W-:Y:S01]  /*14210*/  IMAD R15, R2, 0x9, RZ ;  /* 0x00000009020f7824 */ /* 0x000fe200078e02ff */
[----:B------:R-:W3:Y:S02]  /*14220*/  LDC R244, c[0x0][0x230] ;  /* 0x00008c00fff47b82 */ /* 0x000ee40000000800 */
        /* <DEDUP_REMOVED lines=11> */
[----:B------:R-:W-:Y:S02]  /*142e0*/  VIADD R15, R245, 0xffffffd4 ;  /* 0xffffffd4f50f7836 */ /* 0x000fe40000000000 */
[----:B------:R-:W-:Y:S01]  /*142f0*/  IMAD R0, R2, 0xa, RZ ;  /* 0x0000000a02007824 */ /* 0x000fe200078e02ff */
[----:B------:R-:W1:Y:S01]  /*14300*/  LDC R245, c[0x0][0x230] ;  /* 0x00008c00fff57b82 */ /* 0x000e620000000800 */
[----:B------:R4:W-:Y:S04]  /*14310*/  STL.64 [R1+0xa70], R12 ;  /* 0x000a700c01007387 */ /* 0x0009e80000100a00 */
[----:B------:R4:W-:Y:S01]  /*14320*/  LDGSTS.E [R5+0x4004], desc[UR4][R12.64], !P2 ;  /* 0x040040000c057fae */ /* 0x0009e2000d121844 */
[----:B--2---:R-:W-:-:S03]  /*14330*/  IMAD.WIDE R16, R0, 0x4, R236 ;  /* 0x0000000400107825 */ /* 0x004fc600078e02ec */
[----:B------:R2:W-:Y:S04]  /*14340*/  STL.64 [R1+0xa68], R10 ;  /* 0x000a680a01007387 */ /* 0x0005e80000100a00 */
[----:B------:R2:W-:Y:S04]  /*14350*/  LDGSTS.E [R5+0x8004], desc[UR4][R10.64], !P2 ;  /* 0x080040000a057fae */ /* 0x0005e8000d121844 */
[----:B------:R3:W-:Y:S01]  /*14360*/  STL.64 [R1+0xa60], R8 ;  /* 0x000a600801007387 */ /* 0x0007e20000100a00 */
[----:B----4-:R-:W-:-:S03]  /*14370*/  IMAD.WIDE R12, R0, 0x4, R238 ;  /* 0x00000004000c7825 */ /* 0x010fc600078e02ee */
[----:B------:R3:W-:Y:S01]  /*14380*/  LDGSTS.E [R5+0xc004], desc[UR4][R8.64], !P2 ;  /* 0x0c00400008057fae */ /* 0x0007e2000d121844 */
[----:B------:R-:W-:Y:S01]  /*14390*/  ISETP.GE.U32.AND P2, PT, R15, 0x7fffff95, PT ;  /* 0x7fffff950f00780c */ /* 0x000fe20003f46070 */
[----:B------:R-:W-:Y:S02]  /*143a0*/  IMAD R15, R2, 0xb, RZ ;  /* 0x0000000b020f7824 */ /* 0x000fe400078e02ff */
[C---:B--2---:R-:W-:Y:S01]  /*143b0*/  IMAD.WIDE R10, R0.reuse, 0x4, R240 ;  /* 0x00000004000a7825 */ /* 0x044fe200078e02f0 */
[----:B------:R2:W-:Y:S04]  /*143c0*/  STL.64 [R1+0xa58], R16 ;  /* 0x000a581001007387 */ /* 0x0005e80000100a00 */
[----:B------:R2:W-:Y:S01]  /*143d0*/  LDGSTS.E [R5+0x8], desc[UR4][R16.64], !P1 ;  /* 0x0000800010057fae */ /* 0x0005e2000c921844 */
[----:B---3--:R-:W-:-:S03]  /*143e0*/  IMAD.WIDE R8, R0, 0x4, R242 ;  /* 0x0000000400087825 */ /* 0x008fc600078e02f2 */
[----:B------:R3:W-:Y:S01]  /*143f0*/  STL.64 [R1+0xa50], R12 ;  /* 0x000a500c01007387 */ /* 0x0007e20000100a00 */
[----:B------:R-:W-:-:S03]  /*14400*/  VIADD R0, R246, 0xfffffff3 ;  /* 0xfffffff3f6007836 */ /* 0x000fc60000000000 */
[----:B------:R3:W-:Y:S01]  /*14410*/  LDGSTS.E [R5+0x4008], desc[UR4][R12.64], !P1 ;  /* 0x040080000c057fae */ /* 0x0007e2000c921844 */
[----:B------:R-:W4:Y:S01]  /*14420*/  LDC R246, c[0x0][0x230] ;  /* 0x00008c00fff67b82 */ /* 0x000f220000000800 */
[C---:B--2---:R-:W-:Y:S02]  /*14430*/  IMAD.WIDE R16, R15.reuse, 0x4, R236 ;  /* 0x000000040f107825 */ /* 0x044fe400078e02ec */
[----:B------:R2:W-:Y:S04]  /*14440*/  STL.64 [R1+0xa48], R10 ;  /* 0x000a480a01007387 */ /* 0x0005e80000100a00 */
[----:B------:R2:W-:Y:S01]  /*14450*/  LDGSTS.E [R5+0x8008], desc[UR4][R10.64], !P1 ;  /* 0x080080000a057fae */ /* 0x0005e2000c921844 */
[----:B---3--:R-:W-:-:S03]  /*14460*/  IMAD.WIDE R12, R15, 0x4, R238 ;  /* 0x000000040f0c7825 */ /* 0x008fc600078e02ee */
[----:B------:R3:W-:Y:S04]  /*14470*/  STL.64 [R1+0xa40], R8 ;  /* 0x000a400801007387 */ /* 0x0007e80000100a00 */
[----:B------:R3:W-:Y:S01]  /*14480*/  LDGSTS.E [R5+0xc008], desc[UR4][R8.64], !P1 ;  /* 0x0c00800008057fae */ /* 0x0007e2000c921844 */
[----:B------:R-:W-:Y:S01]  /*14490*/  ISETP.GE.U32.AND P1, PT, R0, 0x7fffffb4, PT ;  /* 0x7fffffb40000780c */ /* 0x000fe20003f26070 */
[----:B--2---:R-:W-:Y:S02]  /*144a0*/  IMAD.WIDE R10, R15, 0x4, R240 ;  /* 0x000000040f0a7825 */ /* 0x004fe400078e02f0 */
[----:B------:R2:W-:Y:S02]  /*144b0*/  STL.64 [R1+0xa38], R16 ;  /* 0x000a381001007387 */ /* 0x0005e40000100a00 */
[----:B------:R-:W-:-:S02]  /*144c0*/  IMAD R0, R2, 0x28, RZ ;  /* 0x0000002802007824 */ /* 0x000fc400078e02ff */
[----:B------:R2:W-:Y:S01]  /*144d0*/  LDGSTS.E [R5+0xc], desc[UR4][R16.64], !P0 ;  /* 0x0000c00010057fae */ /* 0x0005e2000c121844 */
[----:B---3--:R-:W-:-:S03]  /*144e0*/  IMAD.WIDE R8, R15, 0x4, R242 ;  /* 0x000000040f087825 */ /* 0x008fc600078e02f2 */
[----:B------:R3:W-:Y:S01]  /*144f0*/  STL.64 [R1+0xa30], R12 ;  /* 0x000a300c01007387 */ /* 0x0007e20000100a00 */
[----:B------:R-:W-:-:S03]  /*14500*/  VIADD R15, R244, 0xfffffff2 ;  /* 0xfffffff2f40f7836 */ /* 0x000fc60000000000 */
[----:B------:R3:W-:Y:S01]  /*14510*/  LDGSTS.E [R5+0x400c], desc[UR4][R12.64], !P0 ;  /* 0x0400c0000c057fae */ /* 0x0007e2000c121844 */
[----:B------:R-:W4:Y:S03]  /*14520*/  LDC R244, c[0x0][0x230] ;  /* 0x00008c00fff47b82 */ /* 0x000f260000000800 */
[----:B------:R1:W-:Y:S01]  /*14530*/  STL.64 [R1+0xa28], R10 ;  /* 0x000a280a01007387 */ /* 0x0003e20000100a00 */
[----:B--2---:R-:W-:-:S03]  /*14540*/  IMAD.WIDE R16, R0, 0x4, R236 ;  /* 0x0000000400107825 */ /* 0x004fc600078e02ec */
[----:B------:R1:W-:Y:S04]  /*14550*/  LDGSTS.E [R5+0x800c], desc[UR4][R10.64], !P0 ;  /* 0x0800c0000a057fae */ /* 0x0003e8000c121844 */
[----:B------:R2:W-:Y:S01]  /*14560*/  STL.64 [R1+0xa20], R8 ;  /* 0x000a200801007387 */ /* 0x0005e20000100a00 */
[----:B---3--:R-:W-:-:S03]  /*14570*/  IMAD.WIDE R12, R0, 0x4, R238 ;  /* 0x00000004000c7825 */ /* 0x008fc600078e02ee */
[----:B------:R2:W-:Y:S01]  /*14580*/  LDGSTS.E [R5+0xc00c], desc[UR4][R8.64], !P0 ;  /* 0x0c00c00008057fae */ /* 0x0005e2000c121844 */
[----:B------:R-:W-:Y:S01]  /*14590*/  ISETP.GE.U32.AND P0, PT, R15, 0x7fffffb3, PT ;  /* 0x7fffffb30f00780c */ /* 0x000fe20003f06070 */
[----:B-1----:R-:W-:Y:S02]  /*145a0*/  IMAD.WIDE R10, R0, 0x4, R240 ;  /* 0x00000004000a7825 */ /* 0x002fe400078e02f0 */
        /* <DEDUP_REMOVED lines=15> */
[----:B------:R-:W-:Y:S02]  /*146a0*/  IMAD R0, R2, 0x2a, RZ ;  /* 0x0000002a02007824 */ /* 0x000fe400078e02ff */
[C---:B-1----:R-:W-:Y:S01]  /*146b0*/  IMAD.WIDE R10, R15.reuse, 0x4, R240 ;  /* 0x000000040f0a7825 */ /* 0x042fe200078e02f0 */
[----:B------:R1:W-:Y:S04]  /*146c0*/  LDGSTS.E [R5+0x10004], desc[UR4][R16.64], !P6 ;  /* 0x1000400010057fae */ /* 0x0003e8000f121844 */
[----:B------:R1:W-:Y:S01]  /*146d0*/  LDGSTS.E [R5+0x14004], desc[UR4][R12.64], !P6 ;  /* 0x140040000c057fae */ /* 0x0003e2000f121844 */
[----:B--2---:R-:W-:-:S03]  /*146e0*/  IMAD.WIDE R8, R15, 0x4, R242 ;  /* 0x000000040f087825 */ /* 0x004fc600078e02f2 */
[----:B------:R1:W-:Y:S01]  /*146f0*/  STL.64 [R1+0x6f8], R16 ;  /* 0x0006f81001007387 */ /* 0x0003e20000100a00 */
[----:B----4-:R-:W-:-:S03]  /*14700*/  VIADD R15, R246, 0xfffffff0 ;  /* 0xfffffff0f60f7836 */ /* 0x010fc60000000000 */
[----:B------:R2:W-:Y:S01]  /*14710*/  LDGSTS.E [R5+0x18004], desc[UR4][R10.64], !P6 ;  /* 0x180040000a057fae */ /* 0x0005e2000f121844 */
[----:B------:R-:W4:Y:S03]  /*14720*/  LDC R246, c[0x0][0x230] ;  /* 0x00008c00fff67b82 */ /* 0x000f260000000800 */
[----:B------:R3:W-:Y:S04]  /*14730*/  STL.64 [R1+0x6f0], R12 ;  /* 0x0006f00c01007387 */ /* 0x0007e80000100a00 */
[----:B------:R2:W-:Y:S01]  /*14740*/  LDGSTS.E [R5+0x1c004], desc[UR4][R8.64], !P6 ;  /* 0x1c00400008057fae */ /* 0x0005e2000f121844 */
[----:B-1----:R-:W-:Y:S01]  /*14750*/  IMAD.WIDE R16, R0, 0x4, R236 ;  /* 0x0000000400107825 */ /* 0x002fe200078e02ec */
[----:B------:R-:W-:-:S02]  /*14760*/  ISETP.GE.U32.AND P6, PT, R15, 0x7fffffb1, PT ;  /* 0x7fffffb10f00780c */ /* 0x000fc40003fc6070 */
[----:B------:R2:W-:Y:S01]  /*14770*/  STL.64 [R1+0x6e8], R10 ;  /* 0x0006e80a01007387 */ /* 0x0005e20000100a00 */
[----:B------:R-:W-:Y:S02]  /*14780*/  IMAD R15, R2, 0x2b, RZ ;  /* 0x0000002b020f7824 */ /* 0x000fe400078e02ff */
[C---:B---3--:R-:W-:Y:S01]  /*14790*/  IMAD.WIDE R12, R0.reuse, 0x4, R238 ;  /* 0x00000004000c7825 */ /* 0x048fe200078e02ee */
[----:B------:R1:W-:Y:S04]  /*147a0*/  STL.64 [R1+0x6e0], R8 ;  /* 0x0006e00801007387 */ /* 0x0003e80000100a00 */
[----:B------:R3:W-:Y:S01]  /*147b0*/  STL.64 [R1+0x6d8], R16 ;  /* 0x0006d81001007387 */ /* 0x0007e20000100a00 */
[----:B--2---:R-:W-:-:S03]  /*147c0*/  IMAD.WIDE R10, R0, 0x4, R240 ;  /* 0x00000004000a7825 */ /* 0x004fc600078e02f0 */
[----:B------:R3:W-:Y:S01]  /*147d0*/  LDGSTS.E [R5+0x10008], desc[UR4][R16.64], !P5 ;  /* 0x1000800010057fae */ /* 0x0007e2000e921844 */
[----:B-1----:R-:W-:-:S03]  /*147e0*/  IMAD.WIDE R8, R0, 0x4, R242 ;  /* 0x0000000400087825 */ /* 0x002fc600078e02f2 */
[----:B------:R1:W-:Y:S01]  /*147f0*/  STL.64 [R1+0x6d0], R12 ;  /* 0x0006d00c01007387 */ /* 0x0003e20000100a00 */
[----:B------:R-:W-:-:S03]  /*14800*/  VIADD R0, R244, 0xffffffd3 ;  /* 0xffffffd3f4007836 */ /* 0x000fc60000000000 */
        /* <DEDUP_REMOVED lines=8> */
[----:B--2---:R-:W-:Y:S02]  /*14890*/  IMAD.WIDE R10, R15, 0x4, R240 ;  /* 0x000000040f0a7825 */ /* 0x004fe400078e02f0 */
[----:B------:R2:W-:Y:S02]  /*148a0*/  LDGSTS.E [R5+0x1000c], desc[UR4][R16.64], !P2 ;  /* 0x1000c00010057fae */ /* 0x0005e4000d121844 */
[----:B------:R-:W-:-:S02]  /*148b0*/  VIADD R0, R245, 0xffffffd2 ;  /* 0xffffffd2f5007836 */ /* 0x000fc40000000000 */
[----:B------:R3:W-:Y:S01]  /*148c0*/  LDGSTS.E [R5+0x1400c], desc[UR4][R12.64], !P2 ;  /* 0x1400c0000c057fae */ /* 0x0007e2000d121844 */
[----:B------:R-:W-:Y:S01]  /*148d0*/  LOP3.LUT R6, R252, 0x30, RZ, 0x3c, !PT ;  /* 0x00000030fc067812 */ /* 0x000fe200078e3cff */
[----:B------:R-:W4:Y:S01]  /*148e0*/  LDC R245, c[0x0][0x230] ;  /* 0x00008c00fff57b82 */ /* 0x000f220000000800 */
[----:B-1----:R-:W-:Y:S01]  /*148f0*/  IMAD.WIDE R8, R15, 0x4, R242 ;  /* 0x000000040f087825 */ /* 0x002fe200078e02f2 */
[----:B------:R1:W-:Y:S04]  /*14900*/  LDGSTS.E [R5+0x1800c], desc[UR4][R10.64], !P2 ;  /* 0x1800c0000a057fae */ /* 0x0003e8000d121844 */
[----:B------:R1:W-:Y:S01]  /*14910*/  LDGSTS.E [R5+0x1c00c], desc[UR4][R8.64], !P2 ;  /* 0x1c00c00008057fae */ /* 0x0003e2000d121844 */
[----:B------:R-:W-:Y:S01]  /*14920*/  ISETP.GE.U32.AND P2, PT, R0, 0x7fffff93, PT ;  /* 0x7fffff930000780c */ /* 0x000fe20003f46070 */
[----:B------:R-:W-:-:S02]  /*14930*/  IMAD R0, R2, 0xc, RZ ;  /* 0x0000000c02007824 */ /* 0x000fc400078e02ff */
[----:B------:R2:W-:Y:S01]  /*14940*/  STL.64 [R1+0x6b8], R16 ;  /* 0x0006b81001007387 */ /* 0x0005e20000100a00 */
[----:B------:R-:W-:-:S03]  /*14950*/  VIADD R15, R6, UR61 ;  /* 0x0000003d060f7c36 */ /* 0x000fc60008000000 */
[----:B------:R3:W-:Y:S04]  /*14960*/  STL.64 [R1+0x6b0], R12 ;  /* 0x0006b00c01007387 */ /* 0x0007e80000100a00 */
[----:B------:R1:W-:Y:S04]  /*14970*/  STL.64 [R1+0x6a8], R10 ;  /* 0x0006a80a01007387 */ /* 0x0003e80000100a00 */
[----:B------:R1:W-:Y:S01]  /*14980*/  STL.64 [R1+0x6a0], R8 ;  /* 0x0006a00801007387 */ /* 0x0003e20000100a00 */
[----:B--2---:R-:W-:-:S04]  /*14990*/  IMAD.WIDE R16, R0, 0x4, R236 ;  /* 0x0000000400107825 */ /* 0x004fc800078e02ec */
[----:B---3--:R-:W-:-:S04]  /*149a0*/  IMAD.WIDE R12, R0, 0x4, R238 ;  /* 0x00000004000c7825 */ /* 0x008fc800078e02ee */
[----:B-1----:R-:W-:-:S04]  /*149b0*/  IMAD.WIDE R10, R0, 0x4, R240 ;  /* 0x00000004000a7825 */ /* 0x002fc800078e02f0 */
[----:B------:R-:W-:Y:S01]  /*149c0*/  IMAD.WIDE R8, R0, 0x4, R242 ;  /* 0x0000000400087825 */ /* 0x000fe200078e02f2 */
[----:B------:R1:W-:Y:S03]  /*149d0*/  LDGSTS.E [R15], desc[UR4][R16.64], !P1 ;  /* 0x00000000100f7fae */ /* 0x0003e6000c921844 */
[----:B----4-:R-:W-:Y:S01]  /*149e0*/  VIADD R0, R246, 0xffffffd1 ;  /* 0xffffffd1f6007836 */ /* 0x010fe20000000000 */
[----:B------:R1:W-:Y:S01]  /*149f0*/  STL.64 [R1+0xa18], R16 ;  /* 0x000a181001007387 */ /* 0x0003e20000100a00 */
[----:B------:R-:W2:Y:S01]  /*14a00*/  LDC R246, c[0x0][0x230] ;  /* 0x00008c00fff67b82 */ /* 0x000ea20000000800 */
[----:B------:R-:W-:Y:S02]  /*14a10*/  IMAD R244, R2, 0xd, RZ ;  /* 0x0000000d02f47824 */ /* 0x000fe400078e02ff */
[----:B------:R3:W-:Y:S04]  /*14a20*/  STL.64 [R1+0xa10], R12 ;  /* 0x000a100c01007387 */ /* 0x0007e80000100a00 */
        /* <DEDUP_REMOVED lines=8> */
[----:B----4-:R-:W-:Y:S02]  /*14ab0*/  IMAD.WIDE R10, R244, 0x4, R240 ;  /* 0x00000004f40a7825 */ /* 0x010fe400078e02f0 */
[----:B------:R3:W-:Y:S02]  /*14ac0*/  STL.64 [R1+0x9f8], R16 ;  /* 0x0009f81001007387 */ /* 0x0007e40000100a00 */
[----:B------:R-:W-:Y:S02]  /*14ad0*/  IMAD R0, R2, 0xe, RZ ;  /* 0x0000000e02007824 */ /* 0x000fe400078e02ff */
[----:B------:R3:W-:Y:S01]  /*14ae0*/  LDGSTS.E [R15+0x4], desc[UR4][R16.64], !P0 ;  /* 0x00004000100f7fae */ /* 0x0007e2000c121844 */
[----:B-1----:R-:W-:-:S03]  /*14af0*/  IMAD.WIDE R8, R244, 0x4, R242 ;  /* 0x00000004f4087825 */ /* 0x002fc600078e02f2 */
[----:B------:R1:W-:Y:S01]  /*14b00*/  STL.64 [R1+0x9f0], R12 ;  /* 0x0009f00c01007387 */ /* 0x0003e20000100a00 */
[----:B------:R-:W-:-:S03]  /*14b10*/  VIADD R244, R247, 0xffffffd0 ;  /* 0xffffffd0f7f47836 */ /* 0x000fc60000000000 */
[----:B------:R1:W-:Y:S01]  /*14b20*/  LDGSTS.E [R15+0x4004], desc[UR4][R12.64], !P0 ;  /* 0x040040000c0f7fae */ /* 0x0003e2000c121844 */
[----:B------:R-:W4:Y:S01]  /*14b30*/  LDC R247, c[0x0][0x230] ;  /* 0x00008c00fff77b82 */ /* 0x000f220000000800 */
[C---:B---3--:R-:W-:Y:S02]  /*14b40*/  IMAD.WIDE R16, R0.reuse, 0x4, R236 ;  /* 0x0000000400107825 */ /* 0x048fe400078e02ec */
        /* <DEDUP_REMOVED lines=14> */
[----:B------:R-:W4:Y:S03]  /*14c30*/  LDC R245, c[0x0][0x230] ;  /* 0x00008c00fff57b82 */ /* 0x000f260000000800 */
[----:B------:R2:W-:Y:S01]  /*14c40*/  STL.64 [R1+0x9c8], R10 ;  /* 0x0009c80a01007387 */ /* 0x0005e20000100a00 */
[----:B---3--:R-:W-:-:S03]  /*14c50*/  IMAD.WIDE R16, R244, 0x4, R236 ;  /* 0x00000004f4107825 */ /* 0x008fc600078e02ec */
[----:B------:R2:W-:Y:S04]  /*14c60*/  LDGSTS.E [R15+0x8008], desc[UR4][R10.64], !P4 ;  /* 0x080080000a0f7fae */ /* 0x0005e8000e121844 */
[----:B------:R3:W-:Y:S01]  /*14c70*/  STL.64 [R1+0x9c0], R8 ;  /* 0x0009c00801007387 */ /* 0x0007e20000100a00 */
[----:B-1----:R-:W-:-:S03]  /*14c80*/  IMAD.WIDE R12, R244, 0x4, R238 ;  /* 0x00000004f40c7825 */ /* 0x002fc600078e02ee */
[----:B------:R3:W-:Y:S01]  /*14c90*/  LDGSTS.E [R15+0xc008], desc[UR4][R8.64], !P4 ;  /* 0x0c008000080f7fae */ /* 0x0007e2000e121844 */
[----:B--2---:R-:W-:Y:S01]  /*14ca0*/  IMAD.WIDE R10, R244, 0x4, R240 ;  /* 0x00000004f40a7825 */ /* 0x004fe200078e02f0 */
[----:B------:R-:W-:Y:S02]  /*14cb0*/  ISETP.GE.U32.AND P4, PT, R0, 0x7fffffb0, PT ;  /* 0x7fffffb00000780c */ /* 0x000fe40003f86070 */
[----:B------:R1:W-:Y:S01]  /*14cc0*/  STL.64 [R1+0x9b8], R16 ;  /* 0x0009b81001007387 */ /* 0x0003e20000100a00 */
[----:B---3--:R-:W-:-:S03]  /*14cd0*/  IMAD.WIDE R8, R244, 0x4, R242 ;  /* 0x00000004f4087825 */ /* 0x008fc600078e02f2 */
[----:B------:R1:W-:Y:S01]  /*14ce0*/  LDGSTS.E [R15+0xc], desc[UR4][R16.64], !P6 ;  /* 0x0000c000100f7fae */ /* 0x0003e2000f121844 */
[----:B------:R-:W-:-:S03]  /*14cf0*/  VIADD R244, R246, 0xffffffee ;  /* 0xffffffeef6f47836 */ /* 0x000fc60000000000 */
[----:B------:R2:W-:Y:S01]  /*14d00*/  STL.64 [R1+0x9b0], R12 ;  /* 0x0009b00c01007387 */ /* 0x0005e20000100a00 */
[----:B------:R-:W3:Y:S01]  /*14d10*/  LDC R246, c[0x0][0x230] ;  /* 0x00008c00fff67b82 */ /* 0x000ee20000000800 */
[----:B------:R-:W-:Y:S02]  /*14d20*/  IMAD R0, R2, 0x2c, RZ ;  /* 0x0000002c02007824 */ /* 0x000fe400078e02ff */
[----:B------:R2:W-:Y:S04]  /*14d30*/  LDGSTS.E [R15+0x400c], desc[UR4][R12.64], !P6 ;  /* 0x0400c0000c0f7fae */ /* 0x0005e8000f121844 */
[----:B------:R4:W-:Y:S01]  /*14d40*/  STL.64 [R1+0x9a8], R10 ;  /* 0x0009a80a01007387 */ /* 0x0009e20000100a00 */
[----:B-1----:R-:W-:-:S03]  /*14d50*/  IMAD.WIDE R16, R0, 0x4, R236 ;  /* 0x0000000400107825 */ /* 0x002fc600078e02ec */
[----:B------:R4:W-:Y:S04]  /*14d60*/  LDGSTS.E [R15+0x800c], desc[UR4][R10.64], !P6 ;  /* 0x0800c0000a0f7fae */ /* 0x0009e8000f121844 */
[----:B------:R1:W-:Y:S01]  /*14d70*/  STL.64 [R1+0x9a0], R8 ;  /* 0x0009a00801007387 */ /* 0x0003e20000100a00 */
[----:B--2---:R-:W-:-:S03]  /*14d80*/  IMAD.WIDE R12, R0, 0x4, R238 ;  /* 0x00000004000c7825 */ /* 0x004fc600078e02ee */
        /* <DEDUP_REMOVED lines=34> */
[C---:B---3--:R-:W-:Y:S01]  /*14fb0*/  IMAD.WIDE R10, R0.reuse, 0x4, R240 ;  /* 0x00000004000a7825 */ /* 0x048fe200078e02f0 */
[----:B------:R1:W-:Y:S04]  /*14fc0*/  STL.64 [R1+0x658], R16 ;  /* 0x0006581001007387 */ /* 0x0003e80000100a00 */
        /* <DEDUP_REMOVED lines=10> */
[----:B------:R2:W-:Y:S01]  /*15070*/  STL.64 [R1+0x640], R8 ;  /* 0x0006400801007387 */ /* 0x0005e20000100a00 */
[----:B------:R-:W-:-:S03]  /*15080*/  LOP3.LUT R6, R252, 0x40, RZ, 0x3c, !PT ;  /* 0x00000040fc067812 */ /* 0x000fc600078e3cff */
[----:B------:R2:W-:Y:S01]  /*15090*/  LDGSTS.E [R15+0x1c008], desc[UR4][R8.64], !P1 ;  /* 0x1c008000080f7fae */ /* 0x0005e2000c921844 */
[----:B------:R-:W-:Y:S01]  /*150a0*/  ISETP.GE.U32.AND P1, PT, R0, 0x7fffff90, PT ;  /* 0x7fffff900000780c */ /* 0x000fe20003f26070 */
[----:B-1----:R-:W-:Y:S02]  /*150b0*/  IMAD.WIDE R10, R244, 0x4, R240 ;  /* 0x00000004f40a7825 */ /* 0x002fe400078e02f0 */
[----:B------:R1:W-:Y:S02]  /*150c0*/  LDGSTS.E [R15+0x1000c], desc[UR4][R16.64], !P0 ;  /* 0x1000c000100f7fae */ /* 0x0003e4000c121844 */
[----:B------:R-:W-:Y:S02]  /*150d0*/  IMAD.SHL.U32 R0, R2, 0x10, RZ ;  /* 0x0000001002007824 */ /* 0x000fe400078e00ff */
[----:B------:R1:W-:Y:S01]  /*150e0*/  LDGSTS.E [R15+0x1400c], desc[UR4][R12.64], !P0 ;  /* 0x1400c0000c0f7fae */ /* 0x0003e2000c121844 */
[----:B--2---:R-:W-:-:S03]  /*150f0*/  IMAD.WIDE R8, R244, 0x4, R242 ;  /* 0x00000004f4087825 */ /* 0x004fc600078e02f2 */
[----:B------:R2:W-:Y:S01]  /*15100*/  LDGSTS.E [R15+0x1800c], desc[UR4][R10.64], !P0 ;  /* 0x1800c0000a0f7fae */ /* 0x0005e2000c121844 */
[----:B----4-:R-:W-:-:S03]  /*15110*/  VIADD R244, R247, 0xffffffce ;  /* 0xffffffcef7f47836 */ /* 0x010fc60000000000 */
[----:B------:R4:W-:Y:S01]  /*15120*/  LDGSTS.E [R15+0x1c00c], desc[UR4][R8.64], !P0 ;  /* 0x1c00c000080f7fae */ /* 0x0009e2000c121844 */
[----:B------:R-:W3:Y:S03]  /*15130*/  LDC R247, c[0x0][0x230] ;  /* 0x00008c00fff77b82 */ /* 0x000ee60000000800 */
[----:B------:R1:W-:Y:S01]  /*15140*/  STL.64 [R1+0x638], R16 ;  /* 0x0006381001007387 */ /* 0x0003e20000100a00 */
[----:B------:R-:W-:Y:S01]  /*15150*/  ISETP.GE.U32.AND P0, PT, R244, 0x7fffff8f, PT ;  /* 0x7fffff8ff400780c */ /* 0x000fe20003f06070 */
[----:B------:R-:W-:Y:S02]  /*15160*/  VIADD R244, R6, UR61 ;  /* 0x0000003d06f47c36 */ /* 0x000fe40008000000 */
[----:B------:R2:W-:Y:S04]  /*15170*/  STL.64 [R1+0x630], R12 ;  /* 0x0006300c01007387 */ /* 0x0005e80000100a00 */
[----:B------:R4:W-:Y:S01]  /*15180*/  STL.64 [R1+0x628], R10 ;  /* 0x0006280a01007387 */ /* 0x0009e20000100a00 */
[----:B-1----:R-:W-:-:S03]  /*15190*/  IMAD.WIDE R16, R0, 0x4, R236 ;  /* 0x0000000400107825 */ /* 0x002fc600078e02ec */
[----:B------:R1:W-:Y:S01]  /*151a0*/  STL.64 [R1+0x620], R8 ;  /* 0x0006200801007387 */ /* 0x0003e20000100a00 */
[----:B--2---:R-:W-:-:S03]  /*151b0*/  IMAD.WIDE R12, R0, 0x4, R238 ;  /* 0x00000004000c7825 */ /* 0x004fc600078e02ee */
[----:B------:R2:W-:Y:S01]  /*151c0*/  STL.64 [R1+0x998], R16 ;  /* 0x0009981001007387 */ /* 0x0005e20000100a00 */
[----:B----4-:R-:W-:-:S03]  /*151d0*/  IMAD.WIDE R10, R0, 0x4, R240 ;  /* 0x00000004000a7825 */ /* 0x010fc600078e02f0 */
[----:B------:R2:W-:Y:S01]  /*151e0*/  LDGSTS.E [R244], desc[UR4][R16.64], !P4 ;  /* 0x0000000010f47fae */ /* 0x0005e2000e121844 */
[----:B-1----:R-:W-:-:S03]  /*151f0*/  IMAD.WIDE R8, R0, 0x4, R242 ;  /* 0x0000000400087825 */ /* 0x002fc600078e02f2 */
[----:B------:R1:W-:Y:S01]  /*15200*/  STL.64 [R1+0x990], R12 ;  /* 0x0009900c01007387 */ /* 0x0003e20000100a00 */
[----:B------:R-:W-:-:S03]  /*15210*/  VIADD R0, R248, 0xffffffcd ;  /* 0xffffffcdf8007836 */ /* 0x000fc60000000000 */
[----:B------:R1:W-:Y:S01]  /*15220*/  LDGSTS.E [R244+0x4000], desc[UR4][R12.64], !P4 ;  /* 0x040000000cf47fae */ /* 0x0003e2000e121844 */
[----:B------:R-:W-:Y:S01]  /*15230*/  IMAD R245, R2, 0x11, RZ ;  /* 0x0000001102f57824 */ /* 0x000fe200078e02ff */
[----:B------:R-:W4:Y:S02]  /*15240*/  LDC R248, c[0x0][0x230] ;  /* 0x00008c00fff87b82 */ /* 0x000f240000000800 */
[----:B------:R3:W-:Y:S01]  /*15250*/  STL.64 [R1+0x988], R10 ;  /* 0x0009880a01007387 */ /* 0x0007e20000100a00 */
[----:B--2---:R-:W-:-:S03]  /*15260*/  IMAD.WIDE R16, R245, 0x4, R236 ;  /* 0x00000004f5107825 */ /* 0x004fc600078e02ec */
[----:B------:R3:W-:Y:S04]  /*15270*/  LDGSTS.E [R244+0x8000], desc[UR4][R10.64], !P4 ;  /* 0x080000000af47fae */ /* 0x0007e8000e121844 */
[----:B------:R2:W-:Y:S01]  /*15280*/  STL.64 [R1+0x980], R8 ;  /* 0x0009800801007387 */ /* 0x0005e20000100a00 */
[----:B-1----:R-:W-:-:S03]  /*15290*/  IMAD.WIDE R12, R245, 0x4, R238 ;  /* 0x00000004f50c7825 */ /* 0x002fc600078e02ee */
[----:B------:R2:W-:Y:S01]  /*152a0*/  LDGSTS.E [R244+0xc000], desc[UR4][R8.64], !P4 ;  /* 0x0c00000008f47fae */ /* 0x0005e2000e121844 */
[C---:B---3--:R-:W-:Y:S01]  /*152b0*/  IMAD.WIDE R10, R245.reuse, 0x4, R240 ;  /* 0x00000004f50a7825 */ /* 0x048fe200078e02f0 */
[----:B------:R-:W-:Y:S02]  /*152c0*/  ISETP.GE.U32.AND P4, PT, R0, 0x7fffff8e, PT ;  /* 0x7fffff8e0000780c */ /* 0x000fe40003f86070 */
[----:B------:R1:W-:Y:S01]  /*152d0*/  STL.64 [R1+0x978], R16 ;  /* 0x0009781001007387 */ /* 0x0003e20000100a00 */
[----:B--2---:R-:W-:-:S03]  /*152e0*/  IMAD.WIDE R8, R245, 0x4, R242 ;  /* 0x00000004f5087825 */ /* 0x004fc600078e02f2 */
[----:B------:R1:W-:Y:S01]  /*152f0*/  LDGSTS.E [R244+0x4], desc[UR4][R16.64], !P6 ;  /* 0x0000400010f47fae */ /* 0x0003e2000f121844 */
[----:B------:R-:W-:Y:S02]  /*15300*/  VIADD R245, R246, 0xffffffcc ;  /* 0xffffffccf6f57836 */ /* 0x000fe40000000000 */
[----:B------:R-:W-:Y:S01]  /*15310*/  IMAD R0, R2, 0x12, RZ ;  /* 0x0000001202007824 */ /* 0x000fe200078e02ff */
[----:B------:R-:W2:Y:S01]  /*15320*/  LDC R246, c[0x0][0x230] ;  /* 0x00008c00fff67b82 */ /* 0x000ea20000000800 */
[----:B------:R3:W-:Y:S04]  /*15330*/  STL.64 [R1+0x970], R12 ;  /* 0x0009700c01007387 */ /* 0x0007e80000100a00 */
[----:B------:R3:W-:Y:S01]  /*15340*/  LDGSTS.E [R244+0x4004], desc[UR4][R12.64], !P6 ;  /* 0x040040000cf47fae */ /* 0x0007e2000f121844 */
[----:B-1----:R-:W-:-:S03]  /*15350*/  IMAD.WIDE R16, R0, 0x4, R236 ;  /* 0x0000000400107825 */ /* 0x002fc600078e02ec */
[----:B------:R1:W-:Y:S04]  /*15360*/  STL.64 [R1+0x968], R10 ;  /* 0x0009680a01007387 */ /* 0x0003e80000100a00 */
[----:B------:R1:W-:Y:S04]  /*15370*/  LDGSTS.E [R244+0x8004], desc[UR4][R10.64], !P6 ;  /* 0x080040000af47fae */ /* 0x0003e8000f121844 */
[----:B------:R4:W-:Y:S01]  /*15380*/  STL.64 [R1+0x960], R8 ;  /* 0x0009600801007387 */ /* 0x0009e20000100a00 */
[----:B---3--:R-:W-:-:S03]  /*15390*/  IMAD.WIDE R12, R0, 0x4, R238 ;  /* 0x00000004000c7825 */ /* 0x008fc600078e02ee */
[----:B------:R4:W-:Y:S01]  /*153a0*/  LDGSTS.E [R244+0xc004], desc[UR4][R8.64], !P6 ;  /* 0x0c00400008f47fae */ /* 0x0009e2000f121844 */
[----:B------:R-:W-:Y:S01]  /*153b0*/  ISETP.GE.U32.AND P6, PT, R245, 0x7fffff8d, PT ;  /* 0x7fffff8df500780c */ /* 0x000fe20003fc6070 */
[----:B------:R-:W-:Y:S02]  /*153c0*/  IMAD R245, R2, 0x13, RZ ;  /* 0x0000001302f57824 */ /* 0x000fe400078e02ff */
[C---:B-1----:R-:W-:Y:S01]  /*153d0*/  IMAD.WIDE R10, R0.reuse, 0x4, R240 ;  /* 0x00000004000a7825 */ /* 0x042fe200078e02f0 */
[----:B------:R1:W-:Y:S04]  /*153e0*/  STL.64 [R1+0x958], R16 ;  /* 0x0009581001007387 */ /* 0x0003e80000100a00 */
[----:B------:R1:W-:Y:S01]  /*153f0*/  LDGSTS.E [R244+0x8], desc[UR4][R16.64], !P5 ;  /* 0x0000800010f47fae */ /* 0x0003e2000e921844 */
[----:B----4-:R-:W-:-:S03]  /*15400*/  IMAD.WIDE R8, R0, 0x4, R242 ;  /* 0x0000000400087825 */ /* 0x010fc600078e02f2 */
[----:B------:R3:W-:Y:S01]  /*15410*/  STL.64 [R1+0x950], R12 ;  /* 0x0009500c01007387 */ /* 0x0007e20000100a00 */
[----:B------:R-:W-:-:S03]  /*15420*/  VIADD R0, R247, 0xffffffeb ;  /* 0xffffffebf7007836 */ /* 0x000fc60000000000 */
[----:B------:R3:W-:Y:S01]  /*15430*/  LDGSTS.E [R244+0x4008], desc[UR4][R12.64], !P5 ;  /* 0x040080000cf47fae */ /* 0x0007e2000e921844 */
[----:B------:R-:W4:Y:S01]  /*15440*/  LDC R247, c[0x0][0x230] ;  /* 0x00008c00fff77b82 */ /* 0x000f220000000800 */
[C---:B-1----:R-:W-:Y:S02]  /*15450*/  IMAD.WIDE R16, R245.reuse, 0x4, R236 ;  /* 0x00000004f5107825 */ /* 0x042fe400078e02ec */
[----:B------:R1:W-:Y:S04]  /*15460*/  STL.64 [R1+0x948], R10 ;  /* 0x0009480a01007387 */ /* 0x0003e80000100a00 */
[----:B------:R1:W-:Y:S01]  /*15470*/  LDGSTS.E [R244+0x8008], desc[UR4][R10.64], !P5 ;  /* 0x080080000af47fae */ /* 0x0003e2000e921844 */
[----:B---3--:R-:W-:-:S03]  /*15480*/  IMAD.WIDE R12, R245, 0x4, R238 ;  /* 0x00000004f50c7825 */ /* 0x008fc600078e02ee */
[----:B------:R3:W-:Y:S04]  /*15490*/  STL.64 [R1+0x940], R8 ;  /* 0x0009400801007387 */ /* 0x0007e80000100a00 */
[----:B------:R3:W-:Y:S01]  /*154a0*/  LDGSTS.E [R244+0xc008], desc[UR4][R8.64], !P5 ;  /* 0x0c00800008f47fae */ /* 0x0007e2000e921844 */
[----:B------:R-:W-:Y:S01]  /*154b0*/  ISETP.GE.U32.AND P5, PT, R0, 0x7fffffac, PT ;  /* 0x7fffffac0000780c */ /* 0x000fe20003fa6070 */
[----:B-1----:R-:W-:Y:S02]  /*154c0*/  IMAD.WIDE R10, R245, 0x4, R240 ;  /* 0x00000004f50a7825 */ /* 0x002fe400078e02f0 */
        /* <DEDUP_REMOVED lines=31> */
[----:B------:R-:W-:Y:S02]  /*156c0*/  IMAD R0, R2, 0x32, RZ ;  /* 0x0000003202007824 */ /* 0x000fe400078e02ff */
[C---:B--2---:R-:W-:Y:S01]  /*156d0*/  IMAD.WIDE R10, R245.reuse, 0x4, R240 ;  /* 0x00000004f50a7825 */ /* 0x044fe200078e02f0 */
[----:B------:R2:W-:Y:S04]  /*156e0*/  LDGSTS.E [R244+0x10004], desc[UR4][R16.64], !P0 ;  /* 0x1000400010f47fae */ /* 0x0005e8000c121844 */
[----:B------:R2:W-:Y:S01]  /*156f0*/  LDGSTS.E [R244+0x14004], desc[UR4][R12.64], !P0 ;  /* 0x140040000cf47fae */ /* 0x0005e2000c121844 */
[----:B-1----:R-:W-:-:S03]  /*15700*/  IMAD.WIDE R8, R245, 0x4, R242 ;  /* 0x00000004f5087825 */ /* 0x002fc600078e02f2 */
[----:B------:R2:W-:Y:S01]  /*15710*/  STL.64 [R1+0x5f8], R16 ;  /* 0x0005f81001007387 */ /* 0x0005e20000100a00 */
[----:B----4-:R-:W-:-:S03]  /*15720*/  VIADD R245, R247, 0xffffffe8 ;  /* 0xffffffe8f7f57836 */ /* 0x010fc60000000000 */
[----:B------:R1:W-:Y:S01]  /*15730*/  LDGSTS.E [R244+0x18004], desc[UR4][R10.64], !P0 ;  /* 0x180040000af47fae */ /* 0x0003e2000c121844 */
[----:B------:R-:W4:Y:S03]  /*15740*/  LDC R247, c[0x0][0x230] ;  /* 0x00008c00fff77b82 */ /* 0x000f260000000800 */
[----:B------:R3:W-:Y:S04]  /*15750*/  STL.64 [R1+0x5f0], R12 ;  /* 0x0005f00c01007387 */ /* 0x0007e80000100a00 */
[----:B------:R1:W-:Y:S01]  /*15760*/  LDGSTS.E [R244+0x1c004], desc[UR4][R8.64], !P0 ;  /* 0x1c00400008f47fae */ /* 0x0003e2000c121844 */
[----:B--2---:R-:W-:Y:S01]  /*15770*/  IMAD.WIDE R16, R0, 0x4, R236 ;  /* 0x0000000400107825 */ /* 0x004fe200078e02ec */
[----:B------:R-:W-:-:S02]  /*15780*/  ISETP.GE.U32.AND P0, PT, R245, 0x7fffffa9, PT ;  /* 0x7fffffa9f500780c */ /* 0x000fc40003f06070 */
[----:B------:R1:W-:Y:S01]  /*15790*/  STL.64 [R1+0x5e8], R10 ;  /* 0x0005e80a01007387 */ /* 0x0003e20000100a00 */
[----:B------:R-:W-:Y:S02]  /*157a0*/  IMAD R245, R2, 0x33, RZ ;  /* 0x0000003302f57824 */ /* 0x000fe400078e02ff */
[C---:B---3--:R-:W-:Y:S01]  /*157b0*/  IMAD.WIDE R12, R0.reuse, 0x4, R238 ;  /* 0x00000004000c7825 */ /* 0x048fe200078e02ee */
[----:B------:R2:W-:Y:S04]  /*157c0*/  STL.64 [R1+0x5e0], R8 ;  /* 0x0005e00801007387 */ /* 0x0005e80000100a00 */
[----:B------:R3:W-:Y:S01]  /*157d0*/  STL.64 [R1+0x5d8], R16 ;  /* 0x0005d81001007387 */ /* 0x0007e20000100a00 */
[----:B-1----:R-:W-:-:S03]  /*157e0*/  IMAD.WIDE R10, R0, 0x4, R240 ;  /* 0x00000004000a7825 */ /* 0x002fc600078e02f0 */
[----:B------:R3:W-:Y:S01]  /*157f0*/  LDGSTS.E [R244+0x10008], desc[UR4][R16.64], !P4 ;  /* 0x1000800010f47fae */ /* 0x0007e2000e121844 */
[----:B--2---:R-:W-:-:S03]  /*15800*/  IMAD.WIDE R8, R0, 0x4, R242 ;  /* 0x0000000400087825 */ /* 0x004fc600078e02f2 */
[----:B------:R1:W-:Y:S01]  /*15810*/  STL.64 [R1+0x5d0], R12 ;  /* 0x0005d00c01007387 */ /* 0x0003e20000100a00 */
[----:B------:R-:W-:-:S03]  /*15820*/  VIADD R0, R248, 0xffffffcb ;  /* 0xffffffcbf8007836 */ /* 0x000fc60000000000 */
[----:B------:R1:W-:Y:S01]  /*15830*/  LDGSTS.E [R244+0x14008], desc[UR4][R12.64], !P4 ;  /* 0x140080000cf47fae */ /* 0x0003e2000e121844 */
[----:B------:R-:W2:Y:S01]  /*15840*/  LDC R248, c[0x0][0x230] ;  /* 0x00008c00fff87b82 */ /* 0x000ea20000000800 */
        /* <DEDUP_REMOVED lines=8> */
[----:B------:R3:W-:Y:S02]  /*158d0*/  LDGSTS.E [R244+0x1000c], desc[UR4][R16.64], !P6 ;  /* 0x1000c00010f47fae */ /* 0x0007e4000f121844 */
[----:B------:R-:W-:-:S02]  /*158e0*/  VIADD R0, R246, 0xffffffca ;  /* 0xffffffcaf6007836 */ /* 0x000fc40000000000 */
[----:B------:R4:W-:Y:S01]  /*158f0*/  LDGSTS.E [R244+0x1400c], desc[UR4][R12.64], !P6 ;  /* 0x1400c0000cf47fae */ /* 0x0009e2000f121844 */
[----:B-1----:R-:W-:-:S03]  /*15900*/  IMAD.WIDE R8, R245, 0x4, R242 ;  /* 0x00000004f5087825 */ /* 0x002fc600078e02f2 */
[----:B------:R1:W-:Y:S01]  /*15910*/  LDGSTS.E [R244+0x1800c], desc[UR4][R10.64], !P6 ;  /* 0x1800c0000af47fae */ /* 0x0003e2000f121844 */
[----:B------:R-:W-:-:S03]  /*15920*/  LOP3.LUT R6, R252, 0x50, RZ, 0x3c, !PT ;  /* 0x00000050fc067812 */ /* 0x000fc600078e3cff */
[----:B------:R2:W-:Y:S01]  /*15930*/  LDGSTS.E [R244+0x1c00c], desc[UR4][R8.64], !P6 ;  /* 0x1c00c00008f47fae */ /* 0x0005e2000f121844 */
[----:B------:R-:W-:Y:S01]  /*15940*/  ISETP.GE.U32.AND P6, PT, R0, 0x7fffff8b, PT ;  /* 0x7fffff8b0000780c */ /* 0x000fe20003fc6070 */
[----:B------:R-:W-:Y:S02]  /*15950*/  IMAD R0, R2, 0x14, RZ ;  /* 0x0000001402007824 */ /* 0x000fe400078e02ff */
[----:B------:R3:W-:Y:S01]  /*15960*/  STL.64 [R1+0x5b8], R16 ;  /* 0x0005b81001007387 */ /* 0x0007e20000100a00 */
[----:B------:R-:W-:-:S03]  /*15970*/  VIADD R245, R6, UR61 ;  /* 0x0000003d06f57c36 */ /* 0x000fc60008000000 */
[----:B------:R4:W-:Y:S04]  /*15980*/  STL.64 [R1+0x5b0], R12 ;  /* 0x0005b00c01007387 */ /* 0x0009e80000100a00 */
[----:B------:R1:W-:Y:S01]  /*15990*/  STL.64 [R1+0x5a8], R10 ;  /* 0x0005a80a01007387 */ /* 0x0003e20000100a00 */
[----:B---3--:R-:W-:-:S03]  /*159a0*/  IMAD.WIDE R16, R0, 0x4, R236 ;  /* 0x0000000400107825 */ /* 0x008fc600078e02ec */
[----:B------:R2:W-:Y:S01]  /*159b0*/  STL.64 [R1+0x5a0], R8 ;  /* 0x0005a00801007387 */ /* 0x0005e20000100a00 */
[----:B----4-:R-:W-:-:S03]  /*159c0*/  IMAD.WIDE R12, R0, 0x4, R238 ;  /* 0x00000004000c7825 */ /* 0x010fc600078e02ee */
[----:B------:R3:W-:Y:S01]  /*159d0*/  STL.64 [R1+0x918], R16 ;  /* 0x0009181001007387 */ /* 0x0007e20000100a00 */
[----:B-1----:R-:W-:-:S03]  /*159e0*/  IMAD.WIDE R10, R0, 0x4, R240 ;  /* 0x00000004000a7825 */ /* 0x002fc600078e02f0 */
[----:B------:R3:W-:Y:S01]  /*159f0*/  LDGSTS.E [R245], desc[UR4][R16.64], !P5 ;  /* 0x0000000010f57fae */ /* 0x0007e2000e921844 */
[----:B--2---:R-:W-:-:S03]  /*15a00*/  IMAD.WIDE R8, R0, 0x4, R242 ;  /* 0x0000000400087825 */ /* 0x004fc600078e02f2 */
[----:B------:R1:W-:Y:S01]  /*15a10*/  STL.64 [R1+0x910], R12 ;  /* 0x0009100c01007387 */ /* 0x0003e20000100a00 */
[----:B------:R-:W-:-:S03]  /*15a20*/  VIADD R0, R247, 0xffffffc9 ;  /* 0xffffffc9f7007836 */ /* 0x000fc60000000000 */
[----:B------:R1:W-:Y:S01]  /*15a30*/  LDGSTS.E [R245+0x4000], desc[UR4][R12.64], !P5 ;  /* 0x040000000cf57fae */ /* 0x0003e2000e921844 */
[----:B------:R-:W-:Y:S01]  /*15a40*/  IMAD R246, R2, 0x15, RZ ;  /* 0x0000001502f67824 */ /* 0x000fe200078e02ff */
[----:B------:R-:W2:Y:S02]  /*15a50*/  LDC R247, c[0x0][0x230] ;  /* 0x00008c00fff77b82 */ /* 0x000ea40000000800 */
        /* <DEDUP_REMOVED lines=11> */
[----:B------:R-:W-:Y:S02]  /*15b10*/  VIADD R246, R248, 0xffffffc8 ;  /* 0xffffffc8f8f67836 */ /* 0x000fe40000000000 */
[----:B------:R-:W-:Y:S01]  /*15b20*/  IMAD R0, R2, 0x16, RZ ;  /* 0x0000001602007824 */ /* 0x000fe200078e02ff */
[----:B------:R-:W3:Y:S01]  /*15b30*/  LDC R248, c[0x0][0x230] ;  /* 0x00008c00fff87b82 */ /* 0x000ee20000000800 */
[----:B------:R4:W-:Y:S04]  /*15b40*/  STL.64 [R1+0x8f0], R12 ;  /* 0x0008f00c01007387 */ /* 0x0009e80000100a00 */
[----:B------:R4:W-:Y:S01]  /*15b50*/  LDGSTS.E [R245+0x4004], desc[UR4][R12.64], !P2 ;  /* 0x040040000cf57fae */ /* 0x0009e2000d121844 */
[----:B-1----:R-:W-:-:S03]  /*15b60*/  IMAD.WIDE R16, R0, 0x4, R236 ;  /* 0x0000000400107825 */ /* 0x002fc600078e02ec */
[----:B------:R1:W-:Y:S04]  /*15b70*/  STL.64 [R1+0x8e8], R10 ;  /* 0x0008e80a01007387 */ /* 0x0003e80000100a00 */
[----:B------:R1:W-:Y:S04]  /*15b80*/  LDGSTS.E [R245+0x8004], desc[UR4][R10.64], !P2 ;  /* 0x080040000af57fae */ /* 0x0003e8000d121844 */
[----:B------:R2:W-:Y:S01]  /*15b90*/  STL.64 [R1+0x8e0], R8 ;  /* 0x0008e00801007387 */ /* 0x0005e20000100a00 */
[----:B----4-:R-:W-:-:S03]  /*15ba0*/  IMAD.WIDE R12, R0, 0x4, R238 ;  /* 0x00000004000c7825 */ /* 0x010fc600078e02ee */
[----:B------:R2:W-:Y:S01]  /*15bb0*/  LDGSTS.E [R245+0xc004], desc[UR4][R8.64], !P2 ;  /* 0x0c00400008f57fae */ /* 0x0005e2000d121844 */
[----:B------:R-:W-:Y:S01]  /*15bc0*/  ISETP.GE.U32.AND P2, PT, R246, 0x7fffff89, PT ;  /* 0x7fffff89f600780c */ /* 0x000fe20003f46070 */
[----:B------:R-:W-:Y:S02]  /*15bd0*/  IMAD R246, R2, 0x17, RZ ;  /* 0x0000001702f67824 */ /* 0x000fe400078e02ff */
[C---:B-1----:R-:W-:Y:S01]  /*15be0*/  IMAD.WIDE R10, R0.reuse, 0x4, R240 ;  /* 0x00000004000a7825 */ /* 0x042fe200078e02f0 */
        /* <DEDUP_REMOVED lines=27> */
[----:B--2---:R-:W-:-:S03]  /*15da0*/  IMAD.WIDE R12, R0, 0x4, R238 ;  /* 0x00000004000c7825 */ /* 0x004fc600078e02ee */
[----:B------:R1:W-:Y:S01]  /*15db0*/  LDGSTS.E [R245+0xc00c], desc[UR4][R8.64], !P0 ;  /* 0x0c00c00008f57fae */ /* 0x0003e2000c121844 */
[----:B------:R-:W-:Y:S01]  /*15dc0*/  ISETP.GE.U32.AND P0, PT, R246, 0x7fffffa7, PT ;  /* 0x7fffffa7f600780c */ /* 0x000fe20003f06070 */
[----:B---3--:R-:W-:Y:S02]  /*15dd0*/  IMAD.WIDE R10, R0, 0x4, R240 ;  /* 0x00000004000a7825 */ /* 0x008fe400078e02f0 */
        /* <DEDUP_REMOVED lines=50> */
[----:B------:R-:W4:Y:S01]  /*16100*/  LDC R248, c[0x0][0x230] ;  /* 0x00008c00fff87b82 */ /* 0x000f220000000800 */
[----:B-1----:R-:W-:Y:S02]  /*16110*/  IMAD.WIDE R8, R246, 0x4, R242 ;  /* 0x00000004f6087825 */ /* 0x002fe400078e02f2 */
[----:B------:R1:W-:Y:S01]  /*16120*/  LDGSTS.E [R245+0x1800c], desc[UR4][R10.64], !P2 ;  /* 0x1800c0000af57fae */ /* 0x0003e2000d121844 */
[----:B------:R-:W-:-:S03]  /*16130*/  LOP3.LUT R6, R252, 0x60, RZ, 0x3c, !PT ;  /* 0x00000060fc067812 */ /* 0x000fc600078e3cff */
[----:B------:R1:W-:Y:S01]  /*16140*/  LDGSTS.E [R245+0x1c00c], desc[UR4][R8.64], !P2 ;  /* 0x1c00c00008f57fae */ /* 0x0003e2000d121844 */
[----:B------:R-:W-:Y:S01]  /*16150*/  ISETP.GE.U32.AND P2, PT, R0, 0x7fffff87, PT ;  /* 0x7fffff870000780c */ /* 0x000fe20003f46070 */
[----:B------:R-:W-:Y:S02]  /*16160*/  IMAD R0, R2, 0x18, RZ ;  /* 0x0000001802007824 */ /* 0x000fe400078e02ff */
[----:B------:R2:W-:Y:S01]  /*16170*/  STL.64 [R1+0x538], R16 ;  /* 0x0005381001007387 */ /* 0x0005e20000100a00 */
[----:B------:R-:W-:Y:S02]  /*16180*/  VIADD R246, R6, UR61 ;  /* 0x0000003d06f67c36 */ /* 0x000fe40008000000 */
[----:B------:R-:W-:Y:S01]  /*16190*/  IMAD R247, R2, 0x19, RZ ;  /* 0x0000001902f77824 */ /* 0x000fe200078e02ff */
[----:B------:R3:W-:Y:S01]  /*161a0*/  STL.64 [R1+0x530], R12 ;  /* 0x0005300c01007387 */ /* 0x0007e20000100a00 */
[----:B------:R-:W4:Y:S03]  /*161b0*/  LDC R6, c[0x0][0x230] ;  /* 0x00008c00ff067b82 */ /* 0x000f260000000800 */
[----:B------:R1:W-:Y:S04]  /*161c0*/  STL.64 [R1+0x528], R10 ;  /* 0x0005280a01007387 */ /* 0x0003e80000100a00 */
[----:B------:R1:W-:Y:S01]  /*161d0*/  STL.64 [R1+0x520], R8 ;  /* 0x0005200801007387 */ /* 0x0003e20000100a00 */
[----:B--2---:R-:W-:-:S04]  /*161e0*/  IMAD.WIDE R16, R0, 0x4, R236 ;  /* 0x0000000400107825 */ /* 0x004fc800078e02ec */
[----:B---3--:R-:W-:-:S04]  /*161f0*/  IMAD.WIDE R12, R0, 0x4, R238 ;  /* 0x00000004000c7825 */ /* 0x008fc800078e02ee */
[----:B-1----:R-:W-:-:S04]  /*16200*/  IMAD.WIDE R10, R0, 0x4, R240 ;  /* 0x00000004000a7825 */ /* 0x002fc800078e02f0 */
[----:B------:R-:W-:Y:S01]  /*16210*/  IMAD.WIDE R8, R0, 0x4, R242 ;  /* 0x0000000400087825 */ /* 0x000fe200078e02f2 */
[----:B------:R1:W-:Y:S03]  /*16220*/  STL.64 [R1+0x898], R16 ;  /* 0x0008981001007387 */ /* 0x0003e60000100a00 */
[----:B----4-:R-:W-:Y:S01]  /*16230*/  VIADD R0, R249, 0xffffffc5 ;  /* 0xffffffc5f9007836 */ /* 0x010fe20000000000 */
[----:B------:R1:W-:Y:S01]  /*16240*/  LDGSTS.E [R246], desc[UR4][R16.64], !P1 ;  /* 0x0000000010f67fae */ /* 0x0003e2000c921844 */
[----:B------:R-:W2:Y:S03]  /*16250*/  LDC R249, c[0x0][0x230] ;  /* 0x00008c00fff97b82 */ /* 0x000ea60000000800 */
[----:B------:R3:W-:Y:S04]  /*16260*/  STL.64 [R1+0x890], R12 ;  /* 0x0008900c01007387 */ /* 0x0007e80000100a00 */
[----:B------:R3:W-:Y:S01]  /*16270*/  LDGSTS.E [R246+0x4000], desc[UR4][R12.64], !P1 ;  /* 0x040000000cf67fae */ /* 0x0007e2000c921844 */
[----:B-1----:R-:W-:-:S03]  /*16280*/  IMAD.WIDE R16, R247, 0x4, R236 ;  /* 0x00000004f7107825 */ /* 0x002fc600078e02ec */
        /* <DEDUP_REMOVED lines=44> */
[----:B------:R-:W-:-:S03]  /*16550*/  VIADD R247, R249, 0xffffffe2 ;  /* 0xffffffe2f9f77836 */ /* 0x000fc60000000000 */
[----:B------:R1:W-:Y:S01]  /*16560*/  LDGSTS.E [R246+0x800c], desc[UR4][R10.64], !P6 ;  /* 0x0800c0000af67fae */ /* 0x0003e2000f121844 */
[----:B------:R-:W3:Y:S03]  /*16570*/  LDC R249, c[0x0][0x230] ;  /* 0x00008c00fff97b82 */ /* 0x000ee60000000800 */
[----:B------:R4:W-:Y:S04]  /*16580*/  STL.64 [R1+0x830], R12 ;  /* 0x0008300c01007387 */ /* 0x0009e80000100a00 */
[----:B------:R1:W-:Y:S01]  /*16590*/  LDGSTS.E [R246+0xc00c], desc[UR4][R8.64], !P6 ;  /* 0x0c00c00008f67fae */ /* 0x0003e2000f121844 */
[----:B--2---:R-:W-:Y:S01]  /*165a0*/  IMAD.WIDE R16, R0, 0x4, R236 ;  /* 0x0000000400107825 */ /* 0x004fe200078e02ec */
[----:B------:R-:W-:-:S02]  /*165b0*/  ISETP.GE.U32.AND P6, PT, R247, 0x7fffffa3, PT ;  /* 0x7fffffa3f700780c */ /* 0x000fc40003fc6070 */
[----:B------:R1:W-:Y:S01]  /*165c0*/  STL.64 [R1+0x828], R10 ;  /* 0x0008280a01007387 */ /* 0x0003e20000100a00 */
[----:B------:R-:W-:Y:S02]  /*165d0*/  IMAD R247, R2, 0x39, RZ ;  /* 0x0000003902f77824 */ /* 0x000fe400078e02ff */
[C---:B----4-:R-:W-:Y:S01]  /*165e0*/  IMAD.WIDE R12, R0.reuse, 0x4, R238 ;  /* 0x00000004000c7825 */ /* 0x050fe200078e02ee */
        /* <DEDUP_REMOVED lines=9> */
[C---:B----4-:R-:W-:Y:S02]  /*16680*/  IMAD.WIDE R16, R247.reuse, 0x4, R236 ;  /* 0x00000004f7107825 */ /* 0x050fe400078e02ec */
[----:B------:R4:W-:Y:S04]  /*16690*/  STL.64 [R1+0x508], R10 ;  /* 0x0005080a01007387 */ /* 0x0009e80000100a00 */
[----:B------:R4:W-:Y:S01]  /*166a0*/  LDGSTS.E [R246+0x18000], desc[UR4][R10.64], !P5 ;  /* 0x180000000af67fae */ /* 0x0009e2000e921844 */
[----:B-1----:R-:W-:-:S03]  /*166b0*/  IMAD.WIDE R12, R247, 0x4, R238 ;  /* 0x00000004f70c7825 */ /* 0x002fc600078e02ee */
[----:B------:R1:W-:Y:S04]  /*166c0*/  STL.64 [R1+0x500], R8 ;  /* 0x0005000801007387 */ /* 0x0003e80000100a00 */
[----:B------:R1:W-:Y:S01]  /*166d0*/  LDGSTS.E [R246+0x1c000], desc[UR4][R8.64], !P5 ;  /* 0x1c00000008f67fae */ /* 0x0003e2000e921844 */
[----:B------:R-:W-:Y:S01]  /*166e0*/  ISETP.GE.U32.AND P5, PT, R0, 0x7fffffa2, PT ;  /* 0x7fffffa20000780c */ /* 0x000fe20003fa6070 */
[----:B----4-:R-:W-:Y:S02]  /*166f0*/  IMAD.WIDE R10, R247, 0x4, R240 ;  /* 0x00000004f70a7825 */ /* 0x010fe400078e02f0 */
[----:B------:R4:W-:Y:S02]  /*16700*/  LDGSTS.E [R246+0x10004], desc[UR4][R16.64], !P2 ;  /* 0x1000400010f67fae */ /* 0x0009e4000d121844 */
[----:B---3--:R-:W-:-:S02]  /*16710*/  VIADD R0, R248, 0xffffffe0 ;  /* 0xffffffe0f8007836 */ /* 0x008fc40000000000 */
[----:B------:R3:W-:Y:S01]  /*16720*/  LDGSTS.E [R246+0x14004], desc[UR4][R12.64], !P2 ;  /* 0x140040000cf67fae */ /* 0x0007e2000d121844 */
[----:B-1----:R-:W-:-:S03]  /*16730*/  IMAD.WIDE R8, R247, 0x4, R242 ;  /* 0x00000004f7087825 */ /* 0x002fc600078e02f2 */
[----:B------:R1:W-:Y:S04]  /*16740*/  LDGSTS.E [R246+0x18004], desc[UR4][R10.64], !P2 ;  /* 0x180040000af67fae */ /* 0x0003e8000d121844 */
[----:B------:R2:W-:Y:S01]  /*16750*/  LDGSTS.E [R246+0x1c004], desc[UR4][R8.64], !P2 ;  /* 0x1c00400008f67fae */ /* 0x0005e2000d121844 */
[----:B------:R-:W-:Y:S01]  /*16760*/  ISETP.GE.U32.AND P2, PT, R0, 0x7fffffa1, PT ;  /* 0x7fffffa10000780c */ /* 0x000fe20003f46070 */
[C---:B------:R-:W-:Y:S02]  /*16770*/  IMAD R0, R2.reuse, 0x3a, RZ ;  /* 0x0000003a02007824 */ /* 0x040fe400078e02ff */
[----:B------:R4:W-:Y:S01]  /*16780*/  STL.64 [R1+0x4f8], R16 ;  /* 0x0004f81001007387 */ /* 0x0009e20000100a00 */
[----:B------:R-:W-:-:S03]  /*16790*/  IMAD R247, R2, 0x3b, RZ ;  /* 0x0000003b02f77824 */ /* 0x000fc600078e02ff */
[----:B------:R3:W-:Y:S04]  /*167a0*/  STL.64 [R1+0x4f0], R12 ;  /* 0x0004f00c01007387 */ /* 0x0007e80000100a00 */
[----:B------:R1:W-:Y:S01]  /*167b0*/  STL.64 [R1+0x4e8], R10 ;  /* 0x0004e80a01007387 */ /* 0x0003e20000100a00 */
[----:B----4-:R-:W-:-:S03]  /*167c0*/  IMAD.WIDE R16, R0, 0x4, R236 ;  /* 0x0000000400107825 */ /* 0x010fc600078e02ec */
[----:B------:R2:W-:Y:S01]  /*167d0*/  STL.64 [R1+0x4e0], R8 ;  /* 0x0004e00801007387 */ /* 0x0005e20000100a00 */
[----:B---3--:R-:W-:-:S03]  /*167e0*/  IMAD.WIDE R12, R0, 0x4, R238 ;  /* 0x00000004000c7825 */ /* 0x008fc600078e02ee */
[----:B------:R3:W-:Y:S01]  /*167f0*/  STL.64 [R1+0x4d8], R16 ;  /* 0x0004d81001007387 */ /* 0x0007e20000100a00 */
[----:B-1----:R-:W-:-:S03]  /*16800*/  IMAD.WIDE R10, R0, 0x4, R240 ;  /* 0x00000004000a7825 */ /* 0x002fc600078e02f0 */
[----:B------:R3:W-:Y:S01]  /*16810*/  LDGSTS.E [R246+0x10008], desc[UR4][R16.64], !P1 ;  /* 0x1000800010f67fae */ /* 0x0007e2000c921844 */
[----:B--2---:R-:W-:-:S03]  /*16820*/  IMAD.WIDE R8, R0, 0x4, R242 ;  /* 0x0000000400087825 */ /* 0x004fc600078e02f2 */
[----:B------:R1:W-:Y:S04]  /*16830*/  STL.64 [R1+0x4d0], R12 ;  /* 0x0004d00c01007387 */ /* 0x0003e80000100a00 */
[----:B------:R1:W-:Y:S01]  /*16840*/  LDGSTS.E [R246+0x14008], desc[UR4][R12.64], !P1 ;  /* 0x140080000cf67fae */ /* 0x0003e2000c921844 */
[----:B------:R-:W-:Y:S02]  /*16850*/  VIADD R0, R249, 0xffffffc3 ;  /* 0xffffffc3f9007836 */ /* 0x000fe40000000000 */
[C---:B---3--:R-:W-:Y:S01]  /*16860*/  IMAD.WIDE R16, R247.reuse, 0x4, R236 ;  /* 0x00000004f7107825 */ /* 0x048fe200078e02ec */
[----:B------:R2:W-:Y:S04]  /*16870*/  STL.64 [R1+0x4c8], R10 ;  /* 0x0004c80a01007387 */ /* 0x0005e80000100a00 */
[----:B------:R2:W-:Y:S01]  /*16880*/  LDGSTS.E [R246+0x18008], desc[UR4][R10.64], !P1 ;  /* 0x180080000af67fae */ /* 0x0005e2000c921844 */
[----:B-1----:R-:W-:-:S03]  /*16890*/  IMAD.WIDE R12, R247, 0x4, R238 ;  /* 0x00000004f70c7825 */ /* 0x002fc600078e02ee */
[----:B------:R1:W-:Y:S04]  /*168a0*/  STL.64 [R1+0x4c0], R8 ;  /* 0x0004c00801007387 */ /* 0x0003e80000100a00 */
[----:B------:R1:W-:Y:S01]  /*168b0*/  LDGSTS.E [R246+0x1c008], desc[UR4][R8.64], !P1 ;  /* 0x1c00800008f67fae */ /* 0x0003e2000c921844 */
[----:B--2---:R-:W-:-:S03]  /*168c0*/  IMAD.WIDE R10, R247, 0x4, R240 ;  /* 0x00000004f70a7825 */ /* 0x004fc600078e02f0 */
[----:B------:R2:W-:Y:S01]  /*168d0*/  STL.64 [R1+0x4b8], R16 ;  /* 0x0004b81001007387 */ /* 0x0005e20000100a00 */
[----:B------:R-:W-:-:S03]  /*168e0*/  ISETP.GE.U32.AND P1, PT, R0, 0x7fffff84, PT ;  /* 0x7fffff840000780c */ /* 0x000fc60003f26070 */
[----:B------:R2:W-:Y:S01]  /*168f0*/  LDGSTS.E [R246+0x1000c], desc[UR4][R16.64], !P0 ;  /* 0x1000c00010f67fae */ /* 0x0005e2000c121844 */
[----:B-1----:R-:W-:-:S03]  /*16900*/  IMAD.WIDE R8, R247, 0x4, R242 ;  /* 0x00000004f7087825 */ /* 0x002fc600078e02f2 */
[----:B------:R1:W-:Y:S04]  /*16910*/  STL.64 [R1+0x4b0], R12 ;  /* 0x0004b00c01007387 */ /* 0x0003e80000100a00 */
[----:B------:R1:W-:Y:S01]  /*16920*/  LDGSTS.E [R246+0x1400c], desc[UR4][R12.64], !P0 ;  /* 0x1400c0000cf67fae */ /* 0x0003e2000c121844 */
[----:B------:R-:W-:Y:S01]  /*16930*/  VIADD R0, R250, 0xffffffc2 ;  /* 0xffffffc2fa007836 */ /* 0x000fe20000000000 */
[----:B--2---:R-:W2:Y:S02]  /*16940*/  LDC R16, c[0x0][0x230] ;  /* 0x00008c00ff107b82 */ /* 0x004ea40000000800 */
[----:B------:R-:W-:Y:S01]  /*16950*/  STL.64 [R1+0x4a8], R10 ;  /* 0x0004a80a01007387 */ /* 0x000fe20000100a00 */
[----:B------:R-:W-:-:S03]  /*16960*/  IMAD R247, R2, 0x1c, RZ ;  /* 0x0000001c02f77824 */ /* 0x000fc600078e02ff */
[----:B------:R-:W-:Y:S04]  /*16970*/  LDGSTS.E [R246+0x1800c], desc[UR4][R10.64], !P0 ;  /* 0x1800c0000af67fae */ /* 0x000fe8000c121844 */
[----:B------:R3:W-:Y:S04]  /*16980*/  STL.64 [R1+0x4a0], R8 ;  /* 0x0004a00801007387 */ /* 0x0007e80000100a00 */
[----:B------:R3:W-:Y:S01]  /*16990*/  LDGSTS.E [R246+0x1c00c], desc[UR4][R8.64], !P0 ;  /* 0x1c00c00008f67fae */ /* 0x0007e2000c121844 */
[----:B------:R-:W-:Y:S01]  /*169a0*/  ISETP.GE.U32.AND P0, PT, R0, 0x7fffff83, PT ;  /* 0x7fffff830000780c */ /* 0x000fe20003f06070 */
[----:B------:R-:W-:-:S04]  /*169b0*/  IMAD.WIDE R18, R247, 0x4, R236 ;  /* 0x00000004f7127825 */ /* 0x000fc800078e02ec */
[----:B-1----:R-:W-:Y:S01]  /*169c0*/  IMAD.WIDE R12, R247, 0x4, R238 ;  /* 0x00000004f70c7825 */ /* 0x002fe200078e02ee */
[----:B---3--:R-:W-:-:S03]  /*169d0*/  LOP3.LUT R8, R252, 0x70, RZ, 0x3c, !PT ;  /* 0x00000070fc087812 */ /* 0x008fc600078e3cff */
[----:B------:R-:W-:-:S04]  /*169e0*/  IMAD.WIDE R10, R247, 0x4, R240 ;  /* 0x00000004f70a7825 */ /* 0x000fc800078e02f0 */
[----:B------:R-:W-:Y:S02]  /*169f0*/  VIADD R0, R8, UR61 ;  /* 0x0000003d08007c36 */ /* 0x000fe40008000000 */
[----:B------:R-:W-:Y:S02]  /*16a00*/  IMAD R248, R2, 0x1d, RZ ;  /* 0x0000001d02f87824 */ /* 0x000fe400078e02ff */
[----:B------:R-:W-:Y:S01]  /*16a10*/  IMAD.WIDE R8, R247, 0x4, R242 ;  /* 0x00000004f7087825 */ /* 0x000fe200078e02f2 */
[----:B------:R1:W-:Y:S01]  /*16a20*/  STL.64 [R1+0xc38], R18 ;  /* 0x000c381201007387 */ /* 0x0003e20000100a00 */
[----:B------:R-:W-:Y:S02]  /*16a30*/  LOP3.LUT R7, R7, 0x3f, RZ, 0xc0, !PT ;  /* 0x0000003f07077812 */ /* 0x000fe400078ec0ff */
[----:B------:R-:W-:Y:S01]  /*16a40*/  VIADD R250, R6, 0xffffffc0 ;  /* 0xffffffc006fa7836 */ /* 0x000fe20000000000 */
[----:B------:R1:W-:Y:S01]  /*16a50*/  LDGSTS.E [R0], desc[UR4][R18.64], !P4 ;  /* 0x0000000012007fae */ /* 0x0003e2000e121844 */
[----:B------:R-:W-:-:S03]  /*16a60*/  UISETP.GT.AND UP0, UPT, UR6, 0x7f, UPT ;  /* 0x0000007f0600788c */ /* 0x000fc6000bf04270 */
[----:B------:R3:W-:Y:S01]  /*16a70*/  STL.64 [R1+0xc30], R12 ;  /* 0x000c300c01007387 */ /* 0x0007e20000100a00 */
[----:B------:R-:W-:-:S03]  /*16a80*/  IMAD R249, R2, 0x1e, RZ ;  /* 0x0000001e02f97824 */ /* 0x000fc600078e02ff */
[----:B------:R3:W-:Y:S04]  /*16a90*/  LDGSTS.E [R0+0x4000], desc[UR4][R12.64], !P4 ;  /* 0x040000000c007fae */ /* 0x0007e8000e121844 */
[----:B------:R4:W-:Y:S01]  /*16aa0*/  STL.64 [R1+0xc28], R10 ;  /* 0x000c280a01007387 */ /* 0x0009e20000100a00 */
[----:B------:R-:W-:Y:S01]  /*16ab0*/  VIADD R251, R251, 0xffffffc1 ;  /* 0xffffffc1fbfb7836 */ /* 0x000fe20000000000 */
[----:B-1----:R-:W1:Y:S02]  /*16ac0*/  LDC R18, c[0x0][0x230] ;  /* 0x00008c00ff127b82 */ /* 0x002e640000000800 */
[----:B------:R4:W-:Y:S01]  /*16ad0*/  LDGSTS.E [R0+0x8000], desc[UR4][R10.64], !P4 ;  /* 0x080000000a007fae */ /* 0x0009e2000e121844 */
[----:B---3--:R-:W-:-:S03]  /*16ae0*/  IMAD.WIDE R12, R248, 0x4, R236 ;  /* 0x00000004f80c7825 */ /* 0x008fc600078e02ec */
[----:B------:R3:W-:Y:S04]  /*16af0*/  STL.64 [R1+0xc20], R8 ;  /* 0x000c200801007387 */ /* 0x0007e80000100a00 */
[----:B------:R3:W-:Y:S01]  /*16b00*/  LDGSTS.E [R0+0xc000], desc[UR4][R8.64], !P4 ;  /* 0x0c00000008007fae */ /* 0x0007e2000e121844 */
[----:B------:R-:W-:Y:S01]  /*16b10*/  ISETP.GE.AND P4, PT, R7, R250, PT ;  /* 0x000000fa0700720c */ /* 0x000fe20003f86270 */
[C---:B----4-:R-:W-:Y:S02]  /*16b20*/  IMAD.WIDE R10, R248.reuse, 0x4, R238 ;  /* 0x00000004f80a7825 */ /* 0x050fe400078e02ee */
[----:B------:R4:W-:Y:S02]  /*16b30*/  STL.64 [R1+0xc18], R12 ;  /* 0x000c180c01007387 */ /* 0x0009e40000100a00 */
[----:B------:R-:W-:-:S02]  /*16b40*/  IMAD.WIDE R6, R248, 0x4, R242 ;  /* 0x00000004f8067825 */ /* 0x000fc400078e02f2 */
[----:B------:R4:W-:Y:S02]  /*16b50*/  LDGSTS.E [R0+0x4], desc[UR4][R12.64], !P6 ;  /* 0x000040000c007fae */ /* 0x0009e4000f121844 */
[----:B---3--:R-:W-:Y:S02]  /*16b60*/  IMAD.WIDE R8, R248, 0x4, R240 ;  /* 0x00000004f8087825 */ /* 0x008fe400078e02f0 */
[----:B------:R3:W-:Y:S01]  /*16b70*/  STL.64 [R1+0xc10], R10 ;  /* 0x000c100a01007387 */ /* 0x0007e20000100a00 */
[----:B------:R-:W-:Y:S02]  /*16b80*/  SEL R247, RZ, 0x4, P4 ;  /* 0x00000004fff77807 */ /* 0x000fe40002000000 */
[----:B------:R-:W-:Y:S01]  /*16b90*/  PLOP3.LUT P4, PT, PT, PT, UP0, 0x80, 0x0 ;  /* 0x000000000000781c */ /* 0x000fe20003f8f008 */
[----:B------:R3:W-:Y:S01]  /*16ba0*/  LDGSTS.E [R0+0x4004], desc[UR4][R10.64], !P6 ;  /* 0x040040000a007fae */ /* 0x0007e2000f121844 */
[----:B------:R-:W-:Y:S02]  /*16bb0*/  IMAD R248, R2, 0x1f, RZ ;  /* 0x0000001f02f87824 */ /* 0x000fe400078e02ff */
[C---:B----4-:R-:W-:Y:S01]  /*16bc0*/  IMAD.WIDE R12, R249.reuse, 0x4, R236 ;  /* 0x00000004f90c7825 */ /* 0x050fe200078e02ec */
[----:B------:R4:W-:Y:S04]  /*16bd0*/  STL.64 [R1+0xc08], R8 ;  /* 0x000c080801007387 */ /* 0x0009e80000100a00 */
[----:B------:R4:W-:Y:S01]  /*16be0*/  LDGSTS.E [R0+0x8004], desc[UR4][R8.64], !P6 ;  /* 0x0800400008007fae */ /* 0x0009e2000f121844 */
[----:B---3--:R-:W-:-:S03]  /*16bf0*/  IMAD.WIDE R10, R249, 0x4, R238 ;  /* 0x00000004f90a7825 */ /* 0x008fc600078e02ee */
[----:B------:R3:W-:Y:S01]  /*16c00*/  STL.64 [R1+0xc00], R6 ;  /* 0x000c000601007387 */ /* 0x0007e20000100a00 */
[----:B------:R-:W-:-:S03]  /*16c10*/  SEL R247, R247, RZ, P4 ;  /* 0x000000fff7f77207 */ /* 0x000fc60002000000 */
[----:B------:R3:W-:Y:S01]  /*16c20*/  LDGSTS.E [R0+0xc004], desc[UR4][R6.64], !P6 ;  /* 0x0c00400006007fae */ /* 0x0007e2000f121844 */
[----:B----4-:R-:W-:-:S03]  /*16c30*/  IMAD.WIDE R8, R249, 0x4, R240 ;  /* 0x00000004f9087825 */ /* 0x010fc600078e02f0 */
[----:B------:R4:W-:Y:S04]  /*16c40*/  STL.64 [R1+0xbf8], R12 ;  /* 0x000bf80c01007387 */ /* 0x0009e80000100a00 */
[----:B------:R4:W-:Y:S01]  /*16c50*/  LDGSTS.E [R0+0x8], desc[UR4][R12.64], !P5 ;  /* 0x000080000c007fae */ /* 0x0009e2000e921844 */
[----:B---3--:R-:W-:-:S03]  /*16c60*/  IMAD.WIDE R6, R249, 0x4, R242 ;  /* 0x00000004f9067825 */ /* 0x008fc600078e02f2 */
[----:B------:R3:W-:Y:S01]  /*16c70*/  STL.64 [R1+0xbf0], R10 ;  /* 0x000bf00a01007387 */ /* 0x0007e20000100a00 */
[----:B------:R-:W-:Y:S01]  /*16c80*/  ISETP.GE.U32.AND P6, PT, R251, 0x7fffff82, PT ;  /* 0x7fffff82fb00780c */ /* 0x000fe20003fc6070 */
[----:B------:R-:W1:Y:S02]  /*16c90*/  LDC R249, c[0x0][0x230] ;  /* 0x00008c00fff97b82 */ /* 0x000e640000000800 */
[----:B------:R3:W-:Y:S01]  /*16ca0*/  LDGSTS.E [R0+0x4008], desc[UR4][R10.64], !P5 ;  /* 0x040080000a007fae */ /* 0x0007e2000e921844 */
[----:B----4-:R-:W-:-:S03]  /*16cb0*/  IMAD.WIDE R12, R248, 0x4, R236 ;  /* 0x00000004f80c7825 */ /* 0x010fc600078e02ec */
[----:B------:R4:W-:Y:S01]  /*16cc0*/  STL.64 [R1+0xbe8], R8 ;  /* 0x000be80801007387 */ /* 0x0009e20000100a00 */
[----:B------:R-:W-:Y:S01]  /*16cd0*/  ISETP.NE.U32.AND P4, PT, R247, RZ, PT ;  /* 0x000000fff700720c */ /* 0x000fe20003f85070 */
[----:B------:R-:W1:Y:S02]  /*16ce0*/  LDC R251, c[0x0][0x230] ;  /* 0x00008c00fffb7b82 */ /* 0x000e640000000800 */
[----:B------:R4:W-:Y:S01]  /*16cf0*/  LDGSTS.E [R0+0x8008], desc[UR4][R8.64], !P5 ;  /* 0x0800800008007fae */ /* 0x0009e2000e921844 */
[----:B------:R-:W-:Y:S02]  /*16d00*/  IMAD R247, R2, 0x3c, RZ ;  /* 0x0000003c02f77824 */ /* 0x000fe400078e02ff */
[C---:B---3--:R-:W-:Y:S01]  /*16d10*/  IMAD.WIDE R10, R248.reuse, 0x4, R238 ;  /* 0x00000004f80a7825 */ /* 0x048fe200078e02ee */
[----:B------:R3:W-:Y:S04]  /*16d20*/  STL.64 [R1+0xbe0], R6 ;  /* 0x000be00601007387 */ /* 0x0007e80000100a00 */
[----:B------:R3:W-:Y:S01]  /*16d30*/  LDGSTS.E [R0+0xc008], desc[UR4][R6.64], !P5 ;  /* 0x0c00800006007fae */ /* 0x0007e2000e921844 */
[----:B----4-:R-:W-:-:S03]  /*16d40*/  IMAD.WIDE R8, R248, 0x4, R240 ;  /* 0x00000004f8087825 */ /* 0x010fc600078e02f0 */
[----:B------:R4:W-:Y:S04]  /*16d50*/  LDGSTS.E [R0+0xc], desc[UR4][R12.64], !P2 ;  /* 0x0000c0000c007fae */ /* 0x0009e8000d121844 */
[----:B------:R4:W-:Y:S01]  /*16d60*/  LDGSTS.E [R0+0x400c], desc[UR4][R10.64], !P2 ;  /* 0x0400c0000a007fae */ /* 0x0009e2000d121844 */
[----:B---3--:R-:W-:-:S03]  /*16d70*/  IMAD.WIDE R6, R248, 0x4, R242 ;  /* 0x00000004f8067825 */ /* 0x008fc600078e02f2 */
[----:B------:R3:W-:Y:S01]  /*16d80*/  LDGSTS.E [R0+0x800c], desc[UR4][R8.64], !P2 ;  /* 0x0800c00008007fae */ /* 0x0007e2000d121844 */
[----:B--2---:R-:W-:-:S03]  /*16d90*/  VIADD R248, R16, 0xffffffbf ;  /* 0xffffffbf10f87836 */ /* 0x004fc60000000000 */
[----:B------:R4:W-:Y:S01]  /*16da0*/  STL.64 [R1+0xbd8], R12 ;  /* 0x000bd80c01007387 */ /* 0x0009e20000100a00 */
[----:B------:R-:W-:-:S03]  /*16db0*/  IMAD.WIDE R16, R247, 0x4, R236 ;  /* 0x00000004f7107825 */ /* 0x000fc600078e02ec */
[----:B------:R2:W-:Y:S01]  /*16dc0*/  LDGSTS.E [R0+0xc00c], desc[UR4][R6.64], !P2 ;  /* 0x0c00c00006007fae */ /* 0x0005e2000d121844 */
[----:B------:R-:W-:Y:S01]  /*16dd0*/  ISETP.GE.U32.AND P2, PT, R248, 0x7fffff80, PT ;  /* 0x7fffff80f800780c */ /* 0x000fe20003f46070 */
[----:B------:R-:W-:Y:S02]  /*16de0*/  IMAD R248, R2, 0x3d, RZ ;  /* 0x0000003d02f87824 */ /* 0x000fe400078e02ff */
[----:B------:R3:W-:Y:S01]  /*16df0*/  STL.64 [R1+0xbd0], R10 ;  /* 0x000bd00a01007387 */ /* 0x0007e20000100a00 */
[----:B----4-:R-:W-:-:S03]  /*16e00*/  IMAD.WIDE R12, R247, 0x4, R238 ;  /* 0x00000004f70c7825 */ /* 0x010fc600078e02ee */
[----:B------:R4:W-:Y:S04]  /*16e10*/  STL.64 [R1+0xbc8], R8 ;  /* 0x000bc80801007387 */ /* 0x0009e80000100a00 */
[----:B------:R2:W-:Y:S01]  /*16e20*/  STL.64 [R1+0xbc0], R6 ;  /* 0x000bc00601007387 */ /* 0x0005e20000100a00 */
[----:B---3--:R-:W-:-:S03]  /*16e30*/  IMAD.WIDE R10, R247, 0x4, R240 ;  /* 0x00000004f70a7825 */ /* 0x008fc600078e02f0 */
[----:B------:R3:W-:Y:S01]  /*16e40*/  STL.64 [R1+0xbb8], R16 ;  /* 0x000bb81001007387 */ /* 0x0007e20000100a00 */
[----:B----4-:R-:W-:-:S03]  /*16e50*/  IMAD.WIDE R8, R247, 0x4, R242 ;  /* 0x00000004f7087825 */ /* 0x010fc600078e02f2 */
[----:B------:R3:W-:Y:S01]  /*16e60*/  LDGSTS.E [R0+0x10000], desc[UR4][R16.64], !P1 ;  /* 0x1000000010007fae */ /* 0x0007e2000c921844 */
[----:B--2---:R-:W2:Y:S03]  /*16e70*/  LDC R6, c[0x0][0x230] ;  /* 0x00008c00ff067b82 */ /* 0x004ea60000000800 */
[----:B------:R4:W-:Y:S04]  /*16e80*/  STL.64 [R1+0xbb0], R12 ;  /* 0x000bb00c01007387 */ /* 0x0009e80000100a00 */
[----:B------:R4:W-:Y:S01]  /*16e90*/  LDGSTS.E [R0+0x14000], desc[UR4][R12.64], !P1 ;  /* 0x140000000c007fae */ /* 0x0009e2000c921844 */
[----:B---3--:R-:W-:-:S03]  /*16ea0*/  IMAD.WIDE R16, R248, 0x4, R236 ;  /* 0x00000004f8107825 */ /* 0x008fc600078e02ec */
[----:B------:R3:W-:Y:S04]  /*16eb0*/  STL.64 [R1+0xba8], R10 ;  /* 0x000ba80a01007387 */ /* 0x0007e80000100a00 */
[----:B------:R3:W-:Y:S01]  /*16ec0*/  LDGSTS.E [R0+0x18000], desc[UR4][R10.64], !P1 ;  /* 0x180000000a007fae */ /* 0x0007e2000c921844 */
[----:B----4-:R-:W-:-:S03]  /*16ed0*/  IMAD.WIDE R12, R248, 0x4, R238 ;  /* 0x00000004f80c7825 */ /* 0x010fc600078e02ee */
[----:B------:R4:W-:Y:S04]  /*16ee0*/  STL.64 [R1+0xba0], R8 ;  /* 0x000ba00801007387 */ /* 0x0009e80000100a00 */
[----:B------:R4:W-:Y:S01]  /*16ef0*/  LDGSTS.E [R0+0x1c000], desc[UR4][R8.64], !P1 ;  /* 0x1c00000008007fae */ /* 0x0009e2000c921844 */
[----:B---3--:R-:W-:-:S03]  /*16f00*/  IMAD.WIDE R10, R248, 0x4, R240 ;  /* 0x00000004f80a7825 */ /* 0x008fc600078e02f0 */
[----:B------:R3:W-:Y:S04]  /*16f10*/  STL.64 [R1+0xb98], R16 ;  /* 0x000b981001007387 */ /* 0x0007e80000100a00 */
[----:B------:R-:W-:Y:S01]  /*16f20*/  STL.64 [R1+0xb90], R12 ;  /* 0x000b900c01007387 */ /* 0x000fe20000100a00 */
[----:B----4-:R-:W-:-:S03]  /*16f30*/  IMAD.WIDE R8, R248, 0x4, R242 ;  /* 0x00000004f8087825 */ /* 0x010fc600078e02f2 */
[----:B------:R-:W-:Y:S04]  /*16f40*/  STL.64 [R1+0xb88], R10 ;  /* 0x000b880a01007387 */ /* 0x000fe80000100a00 */
[----:B------:R4:W-:Y:S04]  /*16f50*/  STL.64 [R1+0xb80], R8 ;  /* 0x000b800801007387 */ /* 0x0009e80000100a00 */
[----:B------:R-:W2:Y:S01]  /*16f60*/  LDL R19, [R1+0x2cfc] ;  /* 0x002cfc0001137983 */ /* 0x000ea20000100800 */
[----:B-1----:R-:W-:-:S03]  /*16f70*/  VIADD R247, R251, 0xffffffbe ;  /* 0xffffffbefbf77836 */ /* 0x002fc60000000000 */
[----:B------:R3:W-:Y:S02]  /*16f80*/  LDGSTS.E [R0+0x10004], desc[UR4][R16.64], !P0 ;  /* 0x1000400010007fae */ /* 0x0007e4000c121844 */
[----:B------:R-:W-:Y:S01]  /*16f90*/  ISETP.GE.U32.AND P1, PT, R247, 0x7fffff7f, PT ;  /* 0x7fffff7ff700780c */ /* 0x000fe20003f26070 */
[----:B------:R-:W-:Y:S01]  /*16fa0*/  VIADD R247, R249, 0xffffffbd ;  /* 0xffffffbdf9f77836 */ /* 0x000fe20000000000 */
[----:B------:R-:W-:Y:S04]  /*16fb0*/  LDGSTS.E [R0+0x14004], desc[UR4][R12.64], !P0 ;  /* 0x140040000c007fae */ /* 0x000fe8000c121844 */
[----:B------:R-:W-:Y:S04]  /*16fc0*/  LDGSTS.E [R0+0x18004], desc[UR4][R10.64], !P0 ;  /* 0x180040000a007fae */ /* 0x000fe8000c121844 */
[----:B------:R-:W-:Y:S01]  /*16fd0*/  LDGSTS.E [R0+0x1c004], desc[UR4][R8.64], !P0 ;  /* 0x1c00400008007fae */ /* 0x000fe2000c121844 */
[----:B------:R-:W-:Y:S01]  /*16fe0*/  ISETP.GE.U32.AND P0, PT, R247, 0x7fffff7e, PT ;  /* 0x7fffff7ef700780c */ /* 0x000fe20003f06070 */
[----:B------:R-:W-:-:S04]  /*16ff0*/  IMAD R247, R2, 0x3e, RZ ;  /* 0x0000003e02f77824 */ /* 0x000fc800078e02ff */
[----:B------:R-:W-:-:S04]  /*17000*/  IMAD.WIDE R24, R247, 0x4, R236 ;  /* 0x00000004f7187825 */ /* 0x000fc800078e02ec */
[C---:B------:R-:W-:Y:S01]  /*17010*/  IMAD.WIDE R22, R247.reuse, 0x4, R238 ;  /* 0x00000004f7167825 */ /* 0x040fe200078e02ee */
[----:B------:R1:W-:Y:S03]  /*17020*/  STL.64 [R1+0x498], R24 ;  /* 0x0004981801007387 */ /* 0x0003e60000100a00 */
[C---:B------:R-:W-:Y:S01]  /*17030*/  IMAD.WIDE R20, R247.reuse, 0x4, R240 ;  /* 0x00000004f7147825 */ /* 0x040fe200078e02f0 */
[----:B------:R1:W-:Y:S03]  /*17040*/  STL.64 [R1+0x490], R22 ;  /* 0x0004901601007387 */ /* 0x0003e60000100a00 */
[----:B---3--:R-:W-:Y:S01]  /*17050*/  IMAD.WIDE R16, R247, 0x4, R242 ;  /* 0x00000004f7107825 */ /* 0x008fe200078e02f2 */
[----:B----4-:R-:W3:Y:S04]  /*17060*/  LDL.64 R8, [R1+0x458] ;  /* 0x0004580001087983 */ /* 0x010ee80000100a00 */
[----:B------:R4:W-:Y:S01]  /*17070*/  STL.64 [R1+0x488], R20 ;  /* 0x0004881401007387 */ /* 0x0009e20000100a00 */
[----:B--2---:R-:W-:-:S03]  /*17080*/  VIADD R247, R6, 0xffffffbc ;  /* 0xffffffbc06f77836 */ /* 0x004fc60000000000 */
[----:B------:R-:W2:Y:S04]  /*17090*/  LDL.64 R10, [R1+0x448] ;  /* 0x00044800010a7983 */ /* 0x000ea80000100a00 */
[----:B------:R4:W-:Y:S04]  /*170a0*/  STL.64 [R1+0x480], R16 ;  /* 0x0004801001007387 */ /* 0x0009e80000100a00 */
[----:B------:R-:W2:Y:S04]  /*170b0*/  LDL.64 R12, [R1+0x438] ;  /* 0x00043800010c7983 */ /* 0x000ea80000100a00 */
[----:B------:R-:W2:Y:S01]  /*170c0*/  LDL.64 R6, [R1+0x418] ;  /* 0x0004180001067983 */ /* 0x000ea20000100a00 */
[----:B------:R-:W-:Y:S01]  /*170d0*/  ISETP.GE.U32.AND P5, PT, R250, 0x7fffff81, PT ;  /* 0x7fffff81fa00780c */ /* 0x000fe20003fa6070 */
[----:B------:R-:W-:Y:S01]  /*170e0*/  IMAD R2, R2, 0x3f, RZ ;  /* 0x0000003f02027824 */ /* 0x000fe200078e02ff */
[----:B------:R-:W4:Y:S01]  /*170f0*/  LDC.64 R250, c[0x0][0x238] ;  /* 0x00008e00fffa7b82 */ /* 0x000f220000000a00 */
[----:B------:R1:W-:Y:S04]  /*17100*/  LDGSTS.E [R0+0x10008], desc[UR4][R24.64], !P6 ;  /* 0x1000800018007fae */ /* 0x0003e8000f121844 */
[----:B------:R1:W-:Y:S04]  /*17110*/  LDGSTS.E [R0+0x14008], desc[UR4][R22.64], !P6 ;  /* 0x1400800016007fae */ /* 0x0003e8000f121844 */
[----:B------:R4:W-:Y:S01]  /*17120*/  LDGSTS.E [R0+0x18008], desc[UR4][R20.64], !P6 ;  /* 0x1800800014007fae */ /* 0x0009e2000f121844 */
[----:B-1----:R-:W-:-:S03]  /*17130*/  IMAD.WIDE R24, R2, 0x4, R236 ;  /* 0x0000000402187825 */ /* 0x002fc600078e02ec */
[----:B------:R1:W-:Y:S01]  /*17140*/  LDGSTS.E [R0+0x1c008], desc[UR4][R16.64], !P6 ;  /* 0x1c00800010007fae */ /* 0x0003e2000f121844 */
[----:B------:R-:W-:-:S03]  /*17150*/  IMAD.WIDE R22, R2, 0x4, R238 ;  /* 0x0000000402167825 */ /* 0x000fc600078e02ee */
[----:B------:R-:W-:Y:S01]  /*17160*/  STL.64 [R1+0x478], R24 ;  /* 0x0004781801007387 */ /* 0x000fe20000100a00 */
[----:B----4-:R-:W-:-:S03]  /*17170*/  IMAD.WIDE R20, R2, 0x4, R240 ;  /* 0x0000000402147825 */ /* 0x010fc600078e02f0 */
[----:B------:R-:W-:Y:S01]  /*17180*/  LDGSTS.E [R0+0x1000c], desc[UR4][R24.64], !P5 ;  /* 0x1000c00018007fae */ /* 0x000fe2000e921844 */
[----:B-1----:R-:W-:-:S03]  /*17190*/  IMAD.WIDE R16, R2, 0x4, R242 ;  /* 0x0000000402107825 */ /* 0x002fc600078e02f2 */
[----:B------:R-:W-:Y:S01]  /*171a0*/  STL.64 [R1+0x470], R22 ;  /* 0x0004701601007387 */ /* 0x000fe20000100a00 */
[----:B------:R-:W-:-:S03]  /*171b0*/  VIADD R2, R18, 0xffffff9f ;  /* 0xffffff9f12027836 */ /* 0x000fc60000000000 */
[----:B------:R-:W-:Y:S04]  /*171c0*/  LDGSTS.E [R0+0x1400c], desc[UR4][R22.64], !P5 ;  /* 0x1400c00016007fae */ /* 0x000fe8000e921844 */
[----:B------:R-:W-:Y:S04]  /*171d0*/  STL.64 [R1+0x468], R20 ;  /* 0x0004681401007387 */ /* 0x000fe80000100a00 */
[----:B------:R-:W-:Y:S04]  /*171e0*/  LDGSTS.E [R0+0x1800c], desc[UR4][R20.64], !P5 ;  /* 0x1800c00014007fae */ /* 0x000fe8000e921844 */
[----:B------:R1:W-:Y:S04]  /*171f0*/  STL.64 [R1+0x460], R16 ;  /* 0x0004601001007387 */ /* 0x0003e80000100a00 */
[----:B------:R1:W-:Y:S01]  /*17200*/  LDGSTS.E [R0+0x1c00c], desc[UR4][R16.64], !P5 ;  /* 0x1c00c00010007fae */ /* 0x0003e2000e921844 */
[----:B------:R-:W-:-:S02]  /*17210*/  ISETP.GE.U32.AND P6, PT, R247, 0x7fffff7d, PT ;  /* 0x7fffff7df700780c */ /* 0x000fc40003fc6070 */
[----:B------:R-:W-:Y:S01]  /*17220*/  ISETP.GE.U32.AND P5, PT, R2, 0x7fffff60, PT ;  /* 0x7fffff600200780c */ /* 0x000fe20003fa6070 */
[----:B------:R-:W0:Y:S01]  /*17230*/  LDGDEPBAR ;  /* 0x00000000000079af */ /* 0x000e220000000000 */
[----:B------:R-:W-:Y:S01]  /*17240*/  IMAD.SHL.U32 R2, R250, 0x40, RZ ;  /* 0x00000040fa027824 */ /* 0x000fe200078e00ff */
[C---:B------:R-:W-:Y:S02]  /*17250*/  LOP3.LUT R18, R19.reuse, 0x20, RZ, 0x3c, !PT ;  /* 0x0000002013127812 */ /* 0x040fe400078e3cff */
[C---:B-1----:R-:W-:Y:S02]  /*17260*/  LOP3.LUT R17, R19.reuse, 0x40, RZ, 0x3c, !PT ;  /* 0x0000004013117812 */ /* 0x042fe400078e3cff */
[C---:B------:R-:W-:Y:S01]  /*17270*/  LOP3.LUT R16, R19.reuse, 0x60, RZ, 0x3c, !PT ;  /* 0x0000006013107812 */ /* 0x040fe200078e3cff */
[----:B------:R1:W-:Y:S04]  /*17280*/  STL [R1+0x3184], R18 ;  /* 0x0031841201007387 */ /* 0x0003e80000100800 */
[----:B------:R-:W-:Y:S04]  /*17290*/  STL [R1+0x3180], R17 ;  /* 0x0031801101007387 */ /* 0x000fe80000100800 */
[----:B------:R4:W-:Y:S04]  /*172a0*/  STL [R1+0x317c], R16 ;  /* 0x00317c1001007387 */ /* 0x0009e80000100800 */
[----:B------:R-:W4:Y:S04]  /*172b0*/  LDL.64 R68, [R1+0x3f8] ;  /* 0x0003f80001447983 */ /* 0x000f280000100a00 */
        /* <DEDUP_REMOVED lines=12> */
[----:B------:R-:W4:Y:S01]  /*17380*/  LDL.64 R42, [R1+0x258] ;  /* 0x00025800012a7983 */ /* 0x000f220000100a00 */
[----:B------:R-:W-:-:S03]  /*17390*/  VIADD R247, R19, UR61 ;  /* 0x0000003d13f77c36 */ /* 0x000fc60008000000 */
[----:B------:R-:W4:Y:S04]  /*173a0*/  LDL.64 R40, [R1+0x238] ;  /* 0x0002380001287983 */ /* 0x000f280000100a00 */
[----:B------:R-:W4:Y:S04]  /*173b0*/  LDL.64 R38, [R1+0x218] ;  /* 0x0002180001267983 */ /* 0x000f280000100a00 */
[----:B------:R-:W4:Y:S04]  /*173c0*/  LDL.64 R36, [R1+0x1f8] ;  /* 0x0001f80001247983 */ /* 0x000f280000100a00 */
[----:B------:R-:W4:Y:S04]  /*173d0*/  LDL.64 R34, [R1+0x1d8] ;  /* 0x0001d80001227983 */ /* 0x000f280000100a00 */
[----:B------:R-:W4:Y:S01]  /*173e0*/  LDL.64 R32, [R1+0x1b8] ;  /* 0x0001b80001207983 */ /* 0x000f220000100a00 */
[----:B------:R-:W-:-:S03]  /*173f0*/  VIADD R248, R18, UR61 ;  /* 0x0000003d12f87c36 */ /* 0x000fc60008000000 */
[----:B------:R-:W4:Y:S01]  /*17400*/  LDL.64 R30, [R1+0x198] ;  /* 0x00019800011e7983 */ /* 0x000f220000100a00 */
[----:B------:R-:W-:-:S03]  /*17410*/  VIADD R249, R17, UR61 ;  /* 0x0000003d11f97c36 */ /* 0x000fc60008000000 */
[----:B------:R-:W4:Y:S01]  /*17420*/  LDL.64 R26, [R1+0x178] ;  /* 0x00017800011a7983 */ /* 0x000f220000100a00 */
[----:B------:R-:W-:-:S03]  /*17430*/  VIADD R250, R16, UR61 ;  /* 0x0000003d10fa7c36 */ /* 0x000fc60008000000 */
[----:B------:R-:W4:Y:S04]  /*17440*/  LDL.64 R24, [R1+0x158] ;  /* 0x0001580001187983 */ /* 0x000f280000100a00 */
[----:B---3--:R-:W-:Y:S04]  /*17450*/  LDGSTS.E [R247+0x60000], desc[UR4][R8.64], P3 ;  /* 0x6000000008f77fae */ /* 0x008fe80009921844 */
[----:B------:R-:W3:Y:S04]  /*17460*/  LDL.64 R22, [R1+0x138] ;  /* 0x0001380001167983 */ /* 0x000ee80000100a00 */
[----:B--2---:R-:W-:Y:S04]  /*17470*/  LDGSTS.E [R247+0x60400], desc[UR4][R10.64], P3 ;  /* 0x604000000af77fae */ /* 0x004fe80009921844 */
[----:B-1----:R-:W2:Y:S04]  /*17480*/  LDL.64 R18, [R1+0x118] ;  /* 0x0001180001127983 */ /* 0x002ea80000100a00 */
[----:B------:R-:W-:Y:S04]  /*17490*/  LDGSTS.E [R247+0x60800], desc[UR4][R12.64], P3 ;  /* 0x608000000cf77fae */ /* 0x000fe80009921844 */
[----:B----4-:R-:W4:Y:S04]  /*174a0*/  LDL.64 R16, [R1+0xf8] ;  /* 0x0000f80001107983 */ /* 0x010f280000100a00 */
[----:B------:R-:W-:Y:S04]  /*174b0*/  LDGSTS.E [R247+0x60c00], desc[UR4][R6.64], P3 ;  /* 0x60c0000006f77fae */ /* 0x000fe80009921844 */
[----:B------:R-:W4:Y:S04]  /*174c0*/  LDL.64 R8, [R1+0xd8] ;  /* 0x0000d80001087983 */ /* 0x000f280000100a00 */
[----:B------:R-:W4:Y:S04]  /*174d0*/  LDL.64 R28, [R1+0x98] ;  /* 0x00009800011c7983 */ /* 0x000f280000100a00 */
[----:B------:R-:W4:Y:S04]  /*174e0*/  LDL.64 R6, [R1+0xb8] ;  /* 0x0000b80001067983 */ /* 0x000f280000100a00 */
[----:B------:R-:W4:Y:S04]  /*174f0*/  LDL.64 R20, [R1+0x78] ;  /* 0x0000780001147983 */ /* 0x000f280000100a00 */
[----:B------:R-:W4:Y:S04]  /*17500*/  LDL.64 R10, [R1+0x58] ;  /* 0x00005800010a7983 */ /* 0x000f280000100a00 */
[----:B------:R-:W4:Y:S04]  /*17510*/  LDL.64 R12, [R1+0x38] ;  /* 0x00003800010c7983 */ /* 0x000f280000100a00 */
[----:B------:R-:W-:Y:S04]  /*17520*/  LDGSTS.E [R247+0x61000], desc[UR4][R68.64], P3 ;  /* 0x6100000044f77fae */ /* 0x000fe80009921844 */
[----:B------:R-:W-:Y:S04]  /*17530*/  LDGSTS.E [R247+0x61400], desc[UR4][R66.64], P3 ;  /* 0x6140000042f77fae */ /* 0x000fe80009921844 */
[----:B------:R-:W-:Y:S04]  /*17540*/  LDGSTS.E [R247+0x61800], desc[UR4][R64.64], P3 ;  /* 0x6180000040f77fae */ /* 0x000fe80009921844 */
[----:B------:R-:W4:Y:S04]  /*17550*/  LDL.LU.64 R68, [R1+0x3390] ;  /* 0x0033900001447983 */ /* 0x000f280000300a00 */
[----:B------:R-:W4:Y:S04]  /*17560*/  LDL.LU.64 R66, [R1+0x3388] ;  /* 0x0033880001427983 */ /* 0x000f280000300a00 */
[----:B------:R-:W4:Y:S04]  /*17570*/  LDL.LU.64 R64, [R1+0x3380] ;  /* 0x0033800001407983 */ /* 0x000f280000300a00 */
        /* <DEDUP_REMOVED lines=37> */
[----:B---3--:R-:W-:Y:S04]  /*177d0*/  LDGSTS.E [R247+0x66800], desc[UR4][R22.64], P3 ;  /* 0x6680000016f77fae */ /* 0x008fe80009921844 */
[----:B--2---:R-:W-:Y:S04]  /*177e0*/  LDGSTS.E [R247+0x66c00], desc[UR4][R18.64], P3 ;  /* 0x66c0000012f77fae */ /* 0x004fe80009921844 */
[----:B------:R-:W2:Y:S04]  /*177f0*/  LDL.LU.64 R24, [R1+0x32e8] ;  /* 0x0032e80001187983 */ /* 0x000ea80000300a00 */
[----:B------:R-:W3:Y:S04]  /*17800*/  LDL.LU.64 R22, [R1+0x32e0] ;  /* 0x0032e00001167983 */ /* 0x000ee80000300a00 */
[----:B------:R-:W2:Y:S04]  /*17810*/  LDL.LU.64 R18, [R1+0x32d8] ;  /* 0x0032d80001127983 */ /* 0x000ea80000300a00 */
[----:B----4-:R-:W-:Y:S04]  /*17820*/  LDGSTS.E [R247+0x67000], desc[UR4][R16.64], P3 ;  /* 0x6700000010f77fae */ /* 0x010fe80009921844 */
[----:B------:R-:W-:Y:S04]  /*17830*/  LDGSTS.E [R247+0x67400], desc[UR4][R8.64], P3 ;  /* 0x6740000008f77fae */ /* 0x000fe80009921844 */
[----:B------:R-:W-:Y:S04]  /*17840*/  LDGSTS.E [R247+0x67800], desc[UR4][R6.64], P3 ;  /* 0x6780000006f77fae */ /* 0x000fe80009921844 */
[----:B------:R-:W4:Y:S04]  /*17850*/  LDL.LU.64 R16, [R1+0x32d0] ;  /* 0x0032d00001107983 */ /* 0x000f280000300a00 */
[----:B------:R-:W3:Y:S04]  /*17860*/  LDL.LU.64 R8, [R1+0x32c8] ;  /* 0x0032c80001087983 */ /* 0x000ee80000300a00 */
[----:B------:R-:W2:Y:S04]  /*17870*/  LDL.LU.64 R6, [R1+0x32c0] ;  /* 0x0032c00001067983 */ /* 0x000ea80000300a00 */
[----:B------:R-:W-:Y:S04]  /*17880*/  LDGSTS.E [R247+0x67c00], desc[UR4][R28.64], P3 ;  /* 0x67c000001cf77fae */ /* 0x000fe80009921844 */
[----:B------:R-:W-:Y:S04]  /*17890*/  LDGSTS.E [R247+0x70000], desc[UR4][R20.64], P3 ;  /* 0x7000000014f77fae */ /* 0x000fe80009921844 */
[----:B------:R-:W-:Y:S04]  /*178a0*/  LDGSTS.E [R247+0x70400], desc[UR4][R10.64], P3 ;  /* 0x704000000af77fae */ /* 0x000fe80009921844 */
[----:B------:R-:W-:Y:S04]  /*178b0*/  LDGSTS.E [R247+0x70800], desc[UR4][R12.64], P3 ;  /* 0x708000000cf77fae */ /* 0x000fe80009921844 */
[----:B------:R-:W4:Y:S04]  /*178c0*/  LDL.64 R20, [R1+0x450] ;  /* 0x0004500001147983 */ /* 0x000f280000100a00 */
[----:B------:R-:W4:Y:S04]  /*178d0*/  LDL.64 R10, [R1+0x440] ;  /* 0x00044000010a7983 */ /* 0x000f280000100a00 */
[----:B------:R-:W4:Y:S04]  /*178e0*/  LDL.64 R12, [R1+0x430] ;  /* 0x00043000010c7983 */ /* 0x000f280000100a00 */
[----:B--2---:R-:W-:Y:S04]  /*178f0*/  LDGSTS.E [R247+0x70c00], desc[UR4][R6.64], P3 ;  /* 0x70c0000006f77fae */ /* 0x004fe80009921844 */
[----:B---3--:R-:W-:Y:S04]  /*17900*/  LDGSTS.E [R247+0x71000], desc[UR4][R8.64], P3 ;  /* 0x7100000008f77fae */ /* 0x008fe80009921844 */
[----:B------:R-:W-:Y:S04]  /*17910*/  LDGSTS.E [R247+0x71400], desc[UR4][R22.64], P3 ;  /* 0x7140000016f77fae */ /* 0x000fe80009921844 */
[----:B------:R-:W2:Y:S04]  /*17920*/  LDL.64 R6, [R1+0x410] ;  /* 0x0004100001067983 */ /* 0x000ea80000100a00 */
[----:B------:R-:W-:Y:S04]  /*17930*/  LDGSTS.E [R247+0x71800], desc[UR4][R30.64], P3 ;  /* 0x718000001ef77fae */ /* 0x000fe80009921844 */
[----:B------:R-:W-:Y:S04]  /*17940*/  LDGSTS.E [R247+0x71c00], desc[UR4][R38.64], P3 ;  /* 0x71c0000026f77fae */ /* 0x000fe80009921844 */
[----:B------:R-:W-:Y:S04]  /*17950*/  LDGSTS.E [R247+0x72000], desc[UR4][R46.64], P3 ;  /* 0x720000002ef77fae */ /* 0x000fe80009921844 */
[----:B------:R-:W-:Y:S04]  /*17960*/  STL.64 [R1+0x31b8], R8 ;  /* 0x0031b80801007387 */ /* 0x000fe80000100a00 */
        /* <DEDUP_REMOVED lines=46> */
[----:B----4-:R-:W-:Y:S04]  /*17c50*/  LDGSTS.E [R248+0x60100], desc[UR4][R20.64], P3 ;  /* 0x6010000014f87fae */ /* 0x010fe80009921844 */
[----:B------:R1:W-:Y:S04]  /*17c60*/  STL.64 [R1+0x3270], R206 ;  /* 0x003270ce01007387 */ /* 0x0003e80000100a00 */
[----:B------:R-:W-:Y:S04]  /*17c70*/  LDGSTS.E [R248+0x60500], desc[UR4][R10.64], P3 ;  /* 0x605000000af87fae */ /* 0x000fe80009921844 */
[----:B------:R3:W-:Y:S04]  /*17c80*/  STL.64 [R1+0x3278], R214 ;  /* 0x003278d601007387 */ /* 0x0007e80000100a00 */
[----:B------:R-:W-:Y:S04]  /*17c90*/  LDGSTS.E [R248+0x60900], desc[UR4][R12.64], P3 ;  /* 0x609000000cf87fae */ /* 0x000fe80009921844 */
[----:B-1----:R-:W4:Y:S04]  /*17ca0*/  LDL.64 R206, [R1+0x390] ;  /* 0x0003900001ce7983 */ /* 0x002f280000100a00 */
[----:B---3--:R-:W3:Y:S04]  /*17cb0*/  LDL.64 R214, [R1+0x3b0] ;  /* 0x0003b00001d67983 */ /* 0x008ee80000100a00 */
[----:B------:R-:W4:Y:S04]  /*17cc0*/  LDL.64 R12, [R1+0x3f0] ;  /* 0x0003f000010c7983 */ /* 0x000f280000100a00 */
[----:B------:R-:W3:Y:S04]  /*17cd0*/  LDL.64 R198, [R1+0x370] ;  /* 0x0003700001c67983 */ /* 0x000ee80000100a00 */
        /* <DEDUP_REMOVED lines=15> */
[----:B--2---:R-:W-:Y:S04]  /*17dd0*/  LDGSTS.E [R248+0x60d00], desc[UR4][R6.64], P3 ;  /* 0x60d0000006f87fae */ /* 0x004fe80009921844 */
[----:B------:R-:W2:Y:S04]  /*17de0*/  LDL.64 R70, [R1+0x170] ;  /* 0x0001700001467983 */ /* 0x000ea80000100a00 */
[----:B------:R-:W2:Y:S04]  /*17df0*/  LDL.64 R62, [R1+0x150] ;  /* 0x00015000013e7983 */ /* 0x000ea80000100a00 */
[----:B------:R-:W3:Y:S04]  /*17e00*/  LDL.64 R6, [R1+0x3d0] ;  /* 0x0003d00001067983 */ /* 0x000ee80000100a00 */
[----:B------:R-:W2:Y:S04]  /*17e10*/  LDL.64 R54, [R1+0x130] ;  /* 0x0001300001367983 */ /* 0x000ea80000100a00 */
        /* <DEDUP_REMOVED lines=8> */
[----:B----4-:R-:W-:Y:S04]  /*17ea0*/  LDGSTS.E [R248+0x61100], desc[UR4][R12.64], P3 ;  /* 0x611000000cf87fae */ /* 0x010fe80009921844 */
[----:B------:R-:W4:Y:S04]  /*17eb0*/  LDL.LU.64 R12, [R1+0x32b8] ;  /* 0x0032b800010c7983 */ /* 0x000f280000300a00 */
[----:B---3--:R-:W-:Y:S04]  /*17ec0*/  LDGSTS.E [R248+0x61500], desc[UR4][R6.64], P3 ;  /* 0x6150000006f87fae */ /* 0x008fe80009921844 */
[----:B------:R-:W-:Y:S04]  /*17ed0*/  LDGSTS.E [R248+0x61900], desc[UR4][R214.64], P3 ;  /* 0x61900000d6f87fae */ /* 0x000fe80009921844 */
        /* <DEDUP_REMOVED lines=17> */
[----:B--2---:R-:W-:Y:S04]  /*17ff0*/  LDGSTS.E [R248+0x66100], desc[UR4][R70.64], P3 ;  /* 0x6610000046f87fae */ /* 0x004fe80009921844 */
[----:B------:R-:W-:Y:S04]  /*18000*/  LDGSTS.E [R248+0x66500], desc[UR4][R62.64], P3 ;  /* 0x665000003ef87fae */ /* 0x000fe80009921844 */
[----:B------:R-:W-:Y:S04]  /*18010*/  LDGSTS.E [R248+0x66900], desc[UR4][R54.64], P3 ;  /* 0x6690000036f87fae */ /* 0x000fe80009921844 */
[----:B------:R-:W-:Y:S04]  /*18020*/  LDGSTS.E [R248+0x66d00], desc[UR4][R46.64], P3 ;  /* 0x66d000002ef87fae */ /* 0x000fe80009921844 */
[----:B------:R-:W-:Y:S04]  /*18030*/  LDGSTS.E [R248+0x67100], desc[UR4][R38.64], P3 ;  /* 0x6710000026f87fae */ /* 0x000fe80009921844 */
[----:B------:R-:W-:Y:S04]  /*18040*/  LDGSTS.E [R248+0x67500], desc[UR4][R30.64], P3 ;  /* 0x675000001ef87fae */ /* 0x000fe80009921844 */
[----:B------:R-:W-:Y:S04]  /*18050*/  LDGSTS.E [R248+0x67900], desc[UR4][R22.64], P3 ;  /* 0x6790000016f87fae */ /* 0x000fe80009921844 */
[----:B------:R-:W-:Y:S04]  /*18060*/  LDGSTS.E [R248+0x67d00], desc[UR4][R8.64], P3 ;  /* 0x67d0000008f87fae */ /* 0x000fe80009921844 */
[----:B------:R-:W2:Y:S04]  /*18070*/  LDL.LU.64 R6, [R1+0x32b0] ;  /* 0x0032b00001067983 */ /* 0x000ea80000300a00 */
[----:B------:R-:W-:Y:S04]  /*18080*/  LDGSTS.E [R248+0x70100], desc[UR4][R28.64], P3 ;  /* 0x701000001cf87fae */ /* 0x000fe80009921844 */
[----:B------:R-:W-:Y:S04]  /*18090*/  LDGSTS.E [R248+0x70500], desc[UR4][R20.64], P3 ;  /* 0x7050000014f87fae */ /* 0x000fe80009921844 */
[----:B------:R-:W-:Y:S04]  /*180a0*/  LDGSTS.E [R248+0x70900], desc[UR4][R10.64], P3 ;  /* 0x709000000af87fae */ /* 0x000fe80009921844 */
        /* <DEDUP_REMOVED lines=28> */
[----:B------:R-:W-:Y:S04]  /*18270*/  LDGSTS.E [R248+0x71100], desc[UR4][R16.64], P3 ;  /* 0x7110000010f87fae */ /* 0x000fe80009921844 */
[----:B------:R-:W-:Y:S04]  /*18280*/  LDGSTS.E [R248+0x71500], desc[UR4][R24.64], P3 ;  /* 0x7150000018f87fae */ /* 0x000fe80009921844 */
[----:B------:R-:W4:Y:S04]  /*18290*/  LDL.64 R12, [R1+0x408] ;  /* 0x00040800010c7983 */ /* 0x000f280000100a00 */
        /* <DEDUP_REMOVED lines=26> */
[----:B------:R-:W4:Y:S04]  /*18440*/  LDL.64 R22, [R1+0xc8] ;  /* 0x0000c80001167983 */ /* 0x000f280000100a00 */
[----:B------:R-:W4:Y:S04]  /*18450*/  LDL.64 R8, [R1+0xa8] ;  /* 0x0000a80001087983 */ /* 0x000f280000100a00 */
[----:B---3--:R-:W-:Y:S04]  /*18460*/  LDGSTS.E [R249+0x60200], desc[UR4][R28.64], P3 ;  /* 0x602000001cf97fae */ /* 0x008fe80009921844 */
[----:B--2---:R-:W-:Y:S04]  /*18470*/  LDGSTS.E [R249+0x60600], desc[UR4][R20.64], P3 ;  /* 0x6060000014f97fae */ /* 0x004fe80009921844 */
[----:B------:R-:W-:Y:S04]  /*18480*/  LDGSTS.E [R249+0x60a00], desc[UR4][R10.64], P3 ;  /* 0x60a000000af97fae */ /* 0x000fe80009921844 */
[----:B------:R-:W2:Y:S04]  /*18490*/  LDL.64 R28, [R1+0x88] ;  /* 0x00008800011c7983 */ /* 0x000ea80000100a00 */
[----:B------:R-:W3:Y:S04]  /*184a0*/  LDL.64 R20, [R1+0x68] ;  /* 0x0000680001147983 */ /* 0x000ee80000100a00 */
[----:B------:R-:W2:Y:S04]  /*184b0*/  LDL.64 R10, [R1+0x3a8] ;  /* 0x0003a800010a7983 */ /* 0x000ea80000100a00 */
[----:B----4-:R-:W-:Y:S04]  /*184c0*/  LDGSTS.E [R249+0x60e00], desc[UR4][R12.64], P3 ;  /* 0x60e000000cf97fae */ /* 0x010fe80009921844 */
[----:B------:R-:W-:Y:S04]  /*184d0*/  LDGSTS.E [R249+0x61200], desc[UR4][R214.64], P3 ;  /* 0x61200000d6f97fae */ /* 0x000fe80009921844 */
[----:B------:R-:W-:Y:S04]  /*184e0*/  LDGSTS.E [R249+0x61600], desc[UR4][R206.64], P3 ;  /* 0x61600000cef97fae */ /* 0x000fe80009921844 */
[----:B------:R-:W4:Y:S04]  /*184f0*/  LDL.64 R12, [R1+0x48] ;  /* 0x00004800010c7983 */ /* 0x000f280000100a00 */
[----:B------:R-:W4:Y:S04]  /*18500*/  LDL.64 R214, [R1+0x380] ;  /* 0x0003800001d67983 */ /* 0x000f280000100a00 */
[----:B------:R-:W4:Y:S04]  /*18510*/  LDL.64 R206, [R1+0x360] ;  /* 0x0003600001ce7983 */ /* 0x000f280000100a00 */
[----:B--2---:R-:W-:Y:S04]  /*18520*/  LDGSTS.E [R249+0x61a00], desc[UR4][R10.64], P3 ;  /* 0x61a000000af97fae */ /* 0x004fe80009921844 */
[----:B------:R-:W-:Y:S04]  /*18530*/  LDGSTS.E [R249+0x61e00], desc[UR4][R198.64], P3 ;  /* 0x61e00000c6f97fae */ /* 0x000fe80009921844 */
[----:B------:R-:W-:Y:S04]  /*18540*/  LDGSTS.E [R249+0x62200], desc[UR4][R190.64], P3 ;  /* 0x62200000bef97fae */ /* 0x000fe80009921844 */
[----:B------:R-:W2:Y:S04]  /*18550*/  LDL.64 R10, [R1+0x8] ;  /* 0x00000800010a7983 */ /* 0x000ea80000100a00 */
        /* <DEDUP_REMOVED lines=23> */
[----:B---3--:R-:W-:Y:S04]  /*186d0*/  LDGSTS.E [R249+0x70200], desc[UR4][R20.64], P3 ;  /* 0x7020000014f97fae */ /* 0x008fe80009921844 */
[----:B----4-:R-:W-:Y:S04]  /*186e0*/  LDGSTS.E [R249+0x70600], desc[UR4][R12.64], P3 ;  /* 0x706000000cf97fae */ /* 0x010fe80009921844 */
[----:B------:R-:W-:Y:S04]  /*186f0*/  LDGSTS.E [R249+0x70a00], desc[UR4][R6.64], P3 ;  /* 0x70a0000006f97fae */ /* 0x000fe80009921844 */
[----:B------:R-:W3:Y:S04]  /*18700*/  LDL.64 R28, [R1+0x420] ;  /* 0x00042000011c7983 */ /* 0x000ee80000100a00 */
        /* <DEDUP_REMOVED lines=56> */
[----:B----4-:R-:W-:Y:S04]  /*18a90*/  LDGSTS.E [R250+0x60300], desc[UR4][R12.64], P3 ;  /* 0x603000000cfa7fae */ /* 0x010fe80009921844 */
[----:B------:R-:W2:Y:S04]  /*18aa0*/  LDL.64 R10, [R1+0x3e0] ;  /* 0x0003e000010a7983 */ /* 0x000ea80000100a00 */
[----:B---3--:R-:W-:Y:S04]  /*18ab0*/  LDGSTS.E [R250+0x60700], desc[UR4][R6.64], P3 ;  /* 0x6070000006fa7fae */ /* 0x008fe80009921844 */
[----:B------:R-:W3:Y:S04]  /*18ac0*/  LDL.64 R12, [R1+0x3c0] ;  /* 0x0003c000010c7983 */ /* 0x000ee80000100a00 */
[----:B------:R-:W-:Y:S04]  /*18ad0*/  LDGSTS.E [R250+0x60b00], desc[UR4][R28.64], P3 ;  /* 0x60b000001cfa7fae */ /* 0x000fe80009921844 */
[----:B------:R-:W4:Y:S04]  /*18ae0*/  LDL.64 R6, [R1+0x3a0] ;  /* 0x0003a00001067983 */ /* 0x000f280000100a00 */
[----:B------:R-:W-:Y:S04]  /*18af0*/  LDGSTS.E [R250+0x60f00], desc[UR4][R20.64], P3 ;  /* 0x60f0000014fa7fae */ /* 0x000fe80009921844 */
[----:B------:R-:W4:Y:S04]  /*18b00*/  LDL.LU.64 R28, [R1+0x32a8] ;  /* 0x0032a800011c7983 */ /* 0x000f280000300a00 */
[----:B------:R-:W4:Y:S04]  /*18b10*/  LDL.LU.64 R20, [R1+0x32a0] ;  /* 0x0032a00001147983 */ /* 0x000f280000300a00 */
[----:B--2---:R-:W-:Y:S04]  /*18b20*/  LDGSTS.E [R250+0x61300], desc[UR4][R10.64], P3 ;  /* 0x613000000afa7fae */ /* 0x004fe80009921844 */
[----:B---3--:R-:W-:Y:S04]  /*18b30*/  LDGSTS.E [R250+0x61700], desc[UR4][R12.64], P3 ;  /* 0x617000000cfa7fae */ /* 0x008fe80009921844 */
[----:B------:R-:W2:Y:S04]  /*18b40*/  LDL.LU.64 R10, [R1+0x3298] ;  /* 0x00329800010a7983 */ /* 0x000ea80000300a00 */
[----:B----4-:R-:W-:Y:S04]  /*18b50*/  LDGSTS.E [R250+0x61b00], desc[UR4][R6.64], P3 ;  /* 0x61b0000006fa7fae */ /* 0x010fe80009921844 */
[----:B------:R-:W3:Y:S04]  /*18b60*/  LDL.LU.64 R12, [R1+0x3290] ;  /* 0x00329000010c7983 */ /* 0x000ee80000300a00 */
[----:B------:R-:W-:Y:S04]  /*18b70*/  LDGSTS.E [R250+0x61f00], desc[UR4][R214.64], P3 ;  /* 0x61f00000d6fa7fae */ /* 0x000fe80009921844 */
[----:B------:R-:W4:Y:S04]  /*18b80*/  LDL.LU.64 R6, [R1+0x3288] ;  /* 0x0032880001067983 */ /* 0x000f280000300a00 */
        /* <DEDUP_REMOVED lines=14> */
[----:B------:R1:W-:Y:S04]  /*18c70*/  LDGSTS.E [R250+0x65b00], desc[UR4][R94.64], P3 ;  /* 0x65b000005efa7fae */ /* 0x0003e80009921844 */
[----:B------:R-:W-:Y:S04]  /*18c80*/  LDGSTS.E [R250+0x65f00], desc[UR4][R86.64], P3 ;  /* 0x65f0000056fa7fae */ /* 0x000fe80009921844 */
[----:B------:R1:W-:Y:S04]  /*18c90*/  LDGSTS.E [R250+0x66300], desc[UR4][R78.64], P3 ;  /* 0x663000004efa7fae */ /* 0x0003e80009921844 */
[----:B------:R-:W-:Y:S04]  /*18ca0*/  LDGSTS.E [R250+0x66700], desc[UR4][R70.64], P3 ;  /* 0x6670000046fa7fae */ /* 0x000fe80009921844 */
[----:B------:R1:W-:Y:S04]  /*18cb0*/  LDGSTS.E [R250+0x66b00], desc[UR4][R62.64], P3 ;  /* 0x66b000003efa7fae */ /* 0x0003e80009921844 */
[----:B------:R1:W-:Y:S02]  /*18cc0*/  LDGSTS.E [R250+0x66f00], desc[UR4][R54.64], P3 ;  /* 0x66f0000036fa7fae */ /* 0x0003e40009921844 */
[C---:B-1----:R-:W-:Y:S01]  /*18cd0*/  IMAD.WIDE R94, R2.reuse, 0x4, R236 ;  /* 0x00000004025e7825 */ /* 0x042fe200078e02ec */
[----:B------:R-:W1:Y:S01]  /*18ce0*/  LDC R79, c[0x0][0x230] ;  /* 0x00008c00ff4f7b82 */ /* 0x000e620000000800 */
[----:B------:R-:W-:Y:S04]  /*18cf0*/  LDGSTS.E [R250+0x67300], desc[UR4][R46.64], P3 ;  /* 0x673000002efa7fae */ /* 0x000fe80009921844 */
[----:B------:R-:W-:Y:S01]  /*18d00*/  LDGSTS.E [R250+0x67700], desc[UR4][R38.64], P3 ;  /* 0x6770000026fa7fae */ /* 0x000fe20009921844 */
[----:B------:R-:W-:-:S02]  /*18d10*/  IMAD.WIDE R86, R2, 0x4, R240 ;  /* 0x0000000402567825 */ /* 0x000fc400078e02f0 */
[----:B------:R-:W2:Y:S01]  /*18d20*/  LDC R78, c[0x0][0x230] ;  /* 0x00008c00ff4e7b82 */ /* 0x000ea20000000800 */
[----:B------:R-:W-:Y:S04]  /*18d30*/  LDGSTS.E [R250+0x67b00], desc[UR4][R30.64], P3 ;  /* 0x67b000001efa7fae */ /* 0x000fe80009921844 */
[----:B------:R1:W-:Y:S01]  /*18d40*/  LDGSTS.E [R250+0x67f00], desc[UR4][R22.64], P3 ;  /* 0x67f0000016fa7fae */ /* 0x0003e20009921844 */
[C---:B------:R-:W-:Y:S02]  /*18d50*/  IMAD.WIDE R62, R2.reuse, 0x4, R238 ;  /* 0x00000004023e7825 */ /* 0x040fe400078e02ee */
[----:B------:R-:W2:Y:S01]  /*18d60*/  LDC R240, c[0x0][0x230] ;  /* 0x00008c00fff07b82 */ /* 0x000ea20000000800 */
[----:B------:R2:W-:Y:S01]  /*18d70*/  LDGSTS.E [R250+0x70300], desc[UR4][R8.64], P3 ;  /* 0x7030000008fa7fae */ /* 0x0005e20009921844 */
[----:B------:R-:W-:-:S04]  /*18d80*/  IMAD.WIDE R54, R2, 0x4, R242 ;  /* 0x0000000402367825 */ /* 0x000fc800078e02f2 */
[----:B-1----:R-:W-:Y:S02]  /*18d90*/  VIADD R237, R79, 0xffffffbb ;  /* 0xffffffbb4fed7836 */ /* 0x002fe40000000000 */
[----:B------:R-:W1:Y:S08]  /*18da0*/  LDC R238, c[0x0][0x230] ;  /* 0x00008c00ffee7b82 */ /* 0x000e700000000800 */
[----:B------:R-:W1:Y:S08]  /*18db0*/  LDC R22, c[0x0][0x230] ;  /* 0x00008c00ff167b82 */ /* 0x000e700000000800 */
[----:B------:R-:W1:Y:S08]  /*18dc0*/  LDC R23, c[0x0][0x230] ;  /* 0x00008c00ff177b82 */ /* 0x000e700000000800 */
[----:B------:R-:W1:Y:S08]  /*18dd0*/  LDC R241, c[0x0][0x230] ;  /* 0x00008c00fff17b82 */ /* 0x000e700000000800 */
[----:B------:R-:W1:Y:S01]  /*18de0*/  LDC R239, c[0x0][0x230] ;  /* 0x00008c00ffef7b82 */ /* 0x000e620000000800 */
[----:B----4-:R-:W-:Y:S07]  /*18df0*/  LDGSTS.E [R250+0x70700], desc[UR4][R6.64], P3 ;  /* 0x7070000006fa7fae */ /* 0x010fee0009921844 */
[----:B------:R-:W4:Y:S01]  /*18e00*/  LDC R242, c[0x0][0x230] ;  /* 0x00008c00fff27b82 */ /* 0x000f220000000800 */
[----:B---3--:R-:W-:Y:S04]  /*18e10*/  LDGSTS.E [R250+0x70b00], desc[UR4][R12.64], P3 ;  /* 0x70b000000cfa7fae */ /* 0x008fe80009921844 */
[----:B--2---:R-:W-:Y:S03]  /*18e20*/  LDGSTS.E [R250+0x70f00], desc[UR4][R10.64], P3 ;  /* 0x70f000000afa7fae */ /* 0x004fe60009921844 */
[----:B------:R-:W2:Y:S01]  /*18e30*/  LDC R243, c[0x0][0x230] ;  /* 0x00008c00fff37b82 */ /* 0x000ea20000000800 */
[----:B------:R-:W3:Y:S04]  /*18e40*/  LDL.LU.64 R6, [R1+0x3280] ;  /* 0x0032800001067983 */ /* 0x000ee80000300a00 */
[----:B------:R-:W4:Y:S04]  /*18e50*/  LDL.LU.64 R38, [R1+0xb78] ;  /* 0x000b780001267983 */ /* 0x000f280000300a00 */
[----:B------:R-:W2:Y:S04]  /*18e60*/  LDL.LU.64 R46, [R1+0xb70] ;  /* 0x000b7000012e7983 */ /* 0x000ea80000300a00 */
[----:B------:R-:W2:Y:S04]  /*18e70*/  LDL.LU.64 R30, [R1+0xb68] ;  /* 0x000b6800011e7983 */ /* 0x000ea80000300a00 */
[----:B------:R-:W2:Y:S04]  /*18e80*/  LDL.LU.64 R8, [R1+0xb60] ;  /* 0x000b600001087983 */ /* 0x000ea80000300a00 */
        /* <DEDUP_REMOVED lines=26> */
[----:B------:R-:W-:Y:S01]  /*19030*/  LDGSTS.E [R250+0x77b00], desc[UR4][R228.64], P3 ;  /* 0x77b00000e4fa7fae */ /* 0x000fe20009921844 */
[----:B-1----:R-:W-:-:S03]  /*19040*/  VIADD R22, R22, 0xffffff9e ;  /* 0xffffff9e16167836 */ /* 0x002fc60000000000 */
[----:B------:R-:W2:Y:S04]  /*19050*/  LDL.LU.64 R70, [R1+0xb58] ;  /* 0x000b580001467983 */ /* 0x000ea80000300a00 */
[----:B------:R1:W-:Y:S04]  /*19060*/  STL.64 [R1+0x2240], R94 ;  /* 0x0022405e01007387 */ /* 0x0003e80000100a00 */
[----:B------:R1:W-:Y:S04]  /*19070*/  STL.64 [R1+0x2248], R62 ;  /* 0x0022483e01007387 */ /* 0x0003e80000100a00 */
[----:B------:R1:W-:Y:S04]  /*19080*/  STL.64 [R1+0x2250], R86 ;  /* 0x0022505601007387 */ /* 0x0003e80000100a00 */
[----:B------:R1:W-:Y:S04]  /*19090*/  STL.64 [R1+0x2258], R54 ;  /* 0x0022583601007387 */ /* 0x0003e80000100a00 */
[----:B---3--:R-:W-:Y:S04]  /*190a0*/  LDGSTS.E [R250+0x77f00], desc[UR4][R6.64], P3 ;  /* 0x77f0000006fa7fae */ /* 0x008fe80009921844 */
[----:B------:R-:W0:Y:S01]  /*190b0*/  LDGDEPBAR ;  /* 0x00000000000079af */ /* 0x000e220000000000 */
[----:B------:R-:W-:Y:S01]  /*190c0*/  BAR.SYNC.DEFER_BLOCKING 0x0 ;  /* 0x0000000000007b1d */ /* 0x000fe20000010000 */
[----:B------:R-:W-:Y:S01]  /*190d0*/  ISETP.GE.U32.AND P3, PT, R22, 0x7fffff5f, PT ;  /* 0x7fffff5f1600780c */ /* 0x000fe20003f66070 */
[----:B------:R-:W-:-:S02]  /*190e0*/  VIADD R22, R23, 0xffffff9d ;  /* 0xffffff9d17167836 */ /* 0x000fc40000000000 */
[----:B----4-:R-:W-:-:S04]  /*190f0*/  IMAD.WIDE R38, R2, 0x4, R38 ;  /* 0x0000000402267825 */ /* 0x010fc800078e0226 */
[----:B--2---:R-:W-:-:S04]  /*19100*/  IMAD.WIDE R30, R2, 0x4, R30 ;  /* 0x00000004021e7825 */ /* 0x004fc800078e021e */
[----:B------:R-:W-:Y:S01]  /*19110*/  IMAD.WIDE R8, R2, 0x4, R8 ;  /* 0x0000000402087825 */ /* 0x000fe200078e0208 */
[----:B------:R-:W-:Y:S01]  /*19120*/  @!PT LDS RZ, [RZ] ;  /* 0x00000000fffff984 */ /* 0x000fe20000000800 */
[----:B------:R-:W-:Y:S01]  /*19130*/  @!PT LDS RZ, [RZ] ;  /* 0x00000000fffff984 */ /* 0x000fe20000000800 */
[----:B------:R-:W-:Y:S01]  /*19140*/  @!PT LDS RZ, [RZ] ;  /* 0x00000000fffff984 */ /* 0x000fe20000000800 */
[----:B------:R1:W-:Y:S04]  /*19150*/  LDGSTS.E [R3+0x20000], desc[UR4][R94.64], !P2 ;  /* 0x200000005e037fae */ /* 0x0003e8000d121844 */
[----:B------:R-:W-:Y:S04]  /*19160*/  LDGSTS.E [R3+0x24000], desc[UR4][R62.64], !P2 ;  /* 0x240000003e037fae */ /* 0x000fe8000d121844 */
[----:B------:R2:W-:Y:S04]  /*19170*/  LDGSTS.E [R3+0x28000], desc[UR4][R86.64], !P2 ;  /* 0x2800000056037fae */ /* 0x0005e8000d121844 */
[----:B------:R3:W-:Y:S01]  /*19180*/  LDGSTS.E [R3+0x2c000], desc[UR4][R54.64], !P2 ;  /* 0x2c00000036037fae */ /* 0x0007e2000d121844 */
[----:B------:R-:W-:Y:S01]  /*19190*/  ISETP.GE.U32.AND P2, PT, R22, 0x7fffff5e, PT ;  /* 0x7fffff5e1600780c */ /* 0x000fe20003f46070 */
[----:B-1----:R-:W1:Y:S02]  /*191a0*/  LDC R95, c[0x0][0x230] ;  /* 0x00008c00ff5f7b82 */ /* 0x002e640000000800 */
[----:B------:R-:W4:Y:S01]  /*191b0*/  LDL.LU.64 R62, [R1+0xb38] ;  /* 0x000b3800013e7983 */ /* 0x000f220000300a00 */
[----:B--2---:R-:W-:-:S03]  /*191c0*/  IMAD.WIDE R86, R2, 0x4, R46 ;  /* 0x0000000402567825 */ /* 0x004fc600078e022e */
[----:B------:R-:W-:Y:S04]  /*191d0*/  LDGSTS.E [R3+0x20004], desc[UR4][R38.64], !P1 ;  /* 0x2000400026037fae */ /* 0x000fe8000c921844 */
[----:B------:R-:W2:Y:S04]  /*191e0*/  LDL.LU.64 R54, [R1+0x818] ;  /* 0x0008180001367983 */ /* 0x000ea80000300a00 */
[----:B------:R-:W3:Y:S04]  /*191f0*/  LDL.LU.64 R22, [R1+0x7f8] ;  /* 0x0007f80001167983 */ /* 0x000ee80000300a00 */
[----:B------:R-:W3:Y:S04]  /*19200*/  LDL.LU.64 R46, [R1+0x7d8] ;  /* 0x0007d800012e7983 */ /* 0x000ee80000300a00 */
[----:B------:R1:W-:Y:S04]  /*19210*/  STL.64 [R1+0x2078], R38 ;  /* 0x0020782601007387 */ /* 0x0003e80000100a00 */
[----:B------:R-:W-:Y:S04]  /*19220*/  STL.64 [R1+0x20c0], R86 ;  /* 0x0020c05601007387 */ /* 0x000fe80000100a00 */
[----:B------:R1:W-:Y:S04]  /*19230*/  STL.64 [R1+0x20f8], R30 ;  /* 0x0020f81e01007387 */ /* 0x0003e80000100a00 */
[----:B-1----:R-:W3:Y:S04]  /*19240*/  LDL.LU.64 R38, [R1+0x7b8] ;  /* 0x0007b80001267983 */ /* 0x002ee80000300a00 */
[----:B------:R1:W-:Y:S04]  /*19250*/  LDGSTS.E [R3+0x24004], desc[UR4][R86.64], !P1 ;  /* 0x2400400056037fae */ /* 0x0003e8000c921844 */
[----:B------:R1:W-:Y:S04]  /*19260*/  STL.64 [R1+0x2120], R8 ;  /* 0x0021200801007387 */ /* 0x0003e80000100a00 */
[----:B------:R3:W-:Y:S04]  /*19270*/  LDGSTS.E [R3+0x28004], desc[UR4][R30.64], !P1 ;  /* 0x280040001e037fae */ /* 0x0007e8000c921844 */
[----:B------:R3:W-:Y:S04]  /*19280*/  LDGSTS.E [R3+0x2c004], desc[UR4][R8.64], !P1 ;  /* 0x2c00400008037fae */ /* 0x0007e8000c921844 */
[----:B------:R-:W3:Y:S04]  /*19290*/  LDL.LU.64 R30, [R1+0xb50] ;  /* 0x000b5000011e7983 */ /* 0x000ee80000300a00 */
[----:B-1----:R-:W3:Y:S04]  /*192a0*/  LDL.LU.64 R8, [R1+0xb48] ;  /* 0x000b480001087983 */ /* 0x002ee80000300a00 */
[----:B------:R-:W3:Y:S04]  /*192b0*/  LDL.LU.64 R174, [R1+0xb40] ;  /* 0x000b400001ae7983 */ /* 0x000ee80000300a00 */
[----:B------:R-:W3:Y:S04]  /*192c0*/  LDL.LU.64 R158, [R1+0xb30] ;  /* 0x000b3000019e7983 */ /* 0x000ee80000300a00 */
[----:B------:R-:W3:Y:S04]  /*192d0*/  LDL.LU.64 R150, [R1+0xb28] ;  /* 0x000b280001967983 */ /* 0x000ee80000300a00 */
[----:B------:R-:W3:Y:S01]  /*192e0*/  LDL.LU.64 R142, [R1+0xb20] ;  /* 0x000b2000018e7983 */ /* 0x000ee20000300a00 */
[----:B------:R-:W-:-:S03]  /*192f0*/  IMAD.WIDE R198, R2, 0x4, R70 ;  /* 0x0000000402c67825 */ /* 0x000fc600078e0246 */
[----:B------:R-:W3:Y:S04]  /*19300*/  LDL.LU.64 R126, [R1+0x810] ;  /* 0x00081000017e7983 */ /* 0x000ee80000300a00 */
[----:B------:R-:W3:Y:S01]  /*19310*/  LDL.LU.64 R70, [R1+0x808] ;  /* 0x0008080001467983 */ /* 0x000ee20000300a00 */
[----:B------:R-:W-:-:S03]  /*19320*/  VIADD R236, R95, 0xffffff9c ;  /* 0xffffff9c5fec7836 */ /* 0x000fc60000000000 */
[----:B------:R-:W-:Y:S02]  /*19330*/  LDGSTS.E [R3+0x20008], desc[UR4][R198.64], !P0 ;  /* 0x20008000c6037fae */ /* 0x000fe4000c121844 */
[----:B------:R-:W-:Y:S01]  /*19340*/  ISETP.GE.U32.AND P1, PT, R236, 0x7fffff5d, PT ;  /* 0x7fffff5dec00780c */ /* 0x000fe20003f26070 */
[----:B------:R-:W-:Y:S02]  /*19350*/  VIADD R236, R78, 0xffffffba ;  /* 0xffffffba4eec7836 */ /* 0x000fe40000000000 */
[C---:B----4-:R-:W-:Y:S02]  /*19360*/  IMAD.WIDE R166, R2.reuse, 0x4, R62 ;  /* 0x0000000402a67825 */ /* 0x050fe400078e023e */
[----:B------:R-:W4:Y:S02]  /*19370*/  LDL.LU.64 R62, [R1+0x800] ;  /* 0x00080000013e7983 */ /* 0x000f240000300a00 */
[----:B--2---:R-:W-:-:S04]  /*19380*/  IMAD.WIDE R134, R2, 0x4, R54 ;  /* 0x0000000402867825 */ /* 0x004fc800078e0236 */
[C---:B---3--:R-:W-:Y:S02]  /*19390*/  IMAD.WIDE R54, R2.reuse, 0x4, R22 ;  /* 0x0000000402367825 */ /* 0x048fe400078e0216 */
[----:B------:R-:W2:Y:S04]  /*193a0*/  LDL.LU.64 R22, [R1+0x7f0] ;  /* 0x0007f00001167983 */ /* 0x000ea80000300a00 */
[----:B------:R-:W-:Y:S04]  /*193b0*/  STL.64 [R1+0x2140], R198 ;  /* 0x002140c601007387 */ /* 0x000fe80000100a00 */
[----:B------:R-:W3:Y:S04]  /*193c0*/  LDL.LU.64 R118, [R1+0x7e8] ;  /* 0x0007e80001767983 */ /* 0x000ee80000300a00 */
[----:B------:R-:W3:Y:S01]  /*193d0*/  LDL.LU.64 R110, [R1+0x7e0] ;  /* 0x0007e000016e7983 */ /* 0x000ee20000300a00 */
[----:B------:R-:W-:-:S03]  /*193e0*/  IMAD.WIDE R102, R2, 0x4, R46 ;  /* 0x0000000402667825 */ /* 0x000fc600078e022e */
[----:B------:R-:W-:Y:S04]  /*193f0*/  STL.64 [R1+0x21b0], R166 ;  /* 0x0021b0a601007387 */ /* 0x000fe80000100a00 */
[----:B------:R-:W3:Y:S01]  /*19400*/  LDL.LU.64 R94, [R1+0x7d0] ;  /* 0x0007d000015e7983 */ /* 0x000ee20000300a00 */
[----:B------:R-:W-:-:S03]  /*19410*/  IMAD.WIDE R46, R2, 0x4, R38 ;  /* 0x00000004022e7825 */ /* 0x000fc600078e0226 */
[----:B------:R-:W3:Y:S04]  /*19420*/  LDL.LU.64 R86, [R1+0x7c8] ;  /* 0x0007c80001567983 */ /* 0x000ee80000300a00 */
[----:B------:R-:W-:Y:S04]  /*19430*/  STL.64 [R1+0x2640], R134 ;  /* 0x0026408601007387 */ /* 0x000fe80000100a00 */
[----:B------:R-:W3:Y:S04]  /*19440*/  LDL.LU.64 R78, [R1+0x7c0] ;  /* 0x0007c000014e7983 */ /* 0x000ee80000300a00 */
[----:B------:R-:W3:Y:S04]  /*19450*/  LDL.LU.64 R38, [R1+0x7b0] ;  /* 0x0007b00001267983 */ /* 0x000ee80000300a00 */
[----:B------:R-:W-:Y:S01]  /*19460*/  STL.64 [R1+0x2660], R54 ;  /* 0x0026603601007387 */ /* 0x000fe20000100a00 */
[----:B------:R-:W-:-:S03]  /*19470*/  IMAD.WIDE R190, R2, 0x4, R30 ;  /* 0x0000000402be7825 */ /* 0x000fc600078e021e */
[----:B------:R-:W3:Y:S01]  /*19480*/  LDL.LU.64 R30, [R1+0x7a8] ;  /* 0x0007a800011e7983 */ /* 0x000ee20000300a00 */
[----:B------:R-:W-:-:S03]  /*19490*/  IMAD.WIDE R182, R2, 0x4, R8 ;  /* 0x0000000402b67825 */ /* 0x000fc600078e0208 */
[----:B------:R-:W3:Y:S01]  /*194a0*/  LDL.LU.64 R8, [R1+0x7a0] ;  /* 0x0007a00001087983 */ /* 0x000ee20000300a00 */
[----:B------:R-:W-:-:S03]  /*194b0*/  IMAD.WIDE R174, R2, 0x4, R174 ;  /* 0x0000000402ae7825 */ /* 0x000fc600078e02ae */
[----:B------:R-:W-:Y:S01]  /*194c0*/  STL.64 [R1+0x2680], R102 ;  /* 0x0026806601007387 */ /* 0x000fe20000100a00 */
        /* <DEDUP_REMOVED lines=9> */
[----:B------:R-:W-:Y:S04]  /*19560*/  STL.64 [R1+0x2168], R158 ;  /* 0x0021689e01007387 */ /* 0x000fe80000100a00 */
[----:B------:R-:W-:Y:S04]  /*19570*/  STL.64 [R1+0x2180], R150 ;  /* 0x0021809601007387 */ /* 0x000fe80000100a00 */
[----:B------:R-:W-:Y:S04]  /*19580*/  STL.64 [R1+0x2190], R142 ;  /* 0x0021908e01007387 */ /* 0x000fe80000100a00 */
[----:B------:R-:W-:Y:S04]  /*19590*/  STL.64 [R1+0x2648], R126 ;  /* 0x0026487e01007387 */ /* 0x000fe80000100a00 */
[----:B------:R1:W-:Y:S04]  /*195a0*/  STL.64 [R1+0x2650], R70 ;  /* 0x0026504601007387 */ /* 0x0003e80000100a00 */
[----:B------:R-:W-:Y:S04]  /*195b0*/  LDGSTS.E [R3+0x24008], desc[UR4][R190.64], !P0 ;  /* 0x24008000be037fae */ /* 0x000fe8000c121844 */
        /* <DEDUP_REMOVED lines=8> */
[----:B------:R-:W-:Y:S01]  /*19640*/  LDGSTS.E [R3+0x38000], desc[UR4][R70.64], !P5 ;  /* 0x3800000046037fae */ /* 0x000fe2000e921844 */
[----:B----4-:R-:W-:-:S05]  /*19650*/  IMAD.WIDE R62, R2, 0x4, R62 ;  /* 0x00000004023e7825 */ /* 0x010fca00078e023e */
[----:B------:R4:W-:Y:S04]  /*19660*/  STL.64 [R1+0x2658], R62 ;  /* 0x0026583e01007387 */ /* 0x0009e80000100a00 */
[----:B------:R-:W-:Y:S01]  /*19670*/  LDGSTS.E [R3+0x3c000], desc[UR4][R62.64], !P5 ;  /* 0x3c0000003e037fae */ /* 0x000fe2000e921844 */
[----:B--2---:R-:W-:-:S03]  /*19680*/  IMAD.WIDE R22, R2, 0x4, R22 ;  /* 0x0000000402167825 */ /* 0x004fc600078e0216 */
[----:B------:R-:W-:Y:S01]  /*19690*/  LDGSTS.E [R3+0x30004], desc[UR4][R54.64], !P3 ;  /* 0x3000400036037fae */ /* 0x000fe2000d921844 */
[----:B---3--:R-:W-:-:S03]  /*196a0*/  IMAD.WIDE R118, R2, 0x4, R118 ;  /* 0x0000000402767825 */ /* 0x008fc600078e0276 */
[----:B------:R2:W-:Y:S01]  /*196b0*/  STL.64 [R1+0x2668], R22 ;  /* 0x0026681601007387 */ /* 0x0005e20000100a00 */
        /* <DEDUP_REMOVED lines=11> */
[----:B------:R3:W-:Y:S01]  /*19770*/  STL.64 [R1+0x26a8], R38 ;  /* 0x0026a82601007387 */ /* 0x0007e20000100a00 */
[----:B------:R-:W-:-:S03]  /*19780*/  IMAD.WIDE R8, R2, 0x4, R8 ;  /* 0x0000000402087825 */ /* 0x000fc600078e0208 */
[----:B------:R3:W-:Y:S04]  /*19790*/  STL.64 [R1+0x26b0], R30 ;  /* 0x0026b01e01007387 */ /* 0x0007e80000100a00 */
[----:B------:R3:W-:Y:S04]  /*197a0*/  STL.64 [R1+0x26b8], R8 ;  /* 0x0026b80801007387 */ /* 0x0007e80000100a00 */
[----:B-1----:R-:W3:Y:S04]  /*197b0*/  LDL.LU.64 R70, [R1+0xb18] ;  /* 0x000b180001467983 */ /* 0x002ee80000300a00 */
[----:B----4-:R-:W4:Y:S04]  /*197c0*/  LDL.LU.64 R62, [R1+0xb10] ;  /* 0x000b1000013e7983 */ /* 0x010f280000300a00 */
[----:B------:R-:W-:Y:S04]  /*197d0*/  LDGSTS.E [R3+0x34004], desc[UR4][R22.64], !P3 ;  /* 0x3400400016037fae */ /* 0x000fe8000d921844 */
[----:B------:R-:W4:Y:S04]  /*197e0*/  LDL.LU.64 R54, [R1+0xb08] ;  /* 0x000b080001367983 */ /* 0x000f280000300a00 */
[----:B------:R-:W-:Y:S04]  /*197f0*/  LDGSTS.E [R3+0x38004], desc[UR4][R118.64], !P3 ;  /* 0x3800400076037fae */ /* 0x000fe8000d921844 */
[----:B--2---:R-:W2:Y:S04]  /*19800*/  LDL.LU.64 R22, [R1+0xb00] ;  /* 0x000b000001167983 */ /* 0x004ea80000300a00 */
[----:B------:R-:W-:Y:S04]  /*19810*/  LDGSTS.E [R3+0x3c004], desc[UR4][R110.64], !P3 ;  /* 0x3c0040006e037fae */ /* 0x000fe8000d921844 */
[----:B------:R-:W-:Y:S04]  /*19820*/  LDGSTS.E [R3+0x30008], desc[UR4][R102.64], !P2 ;  /* 0x3000800066037fae */ /* 0x000fe8000d121844 */
[----:B------:R-:W-:Y:S04]  /*19830*/  LDGSTS.E [R3+0x34008], desc[UR4][R94.64], !P2 ;  /* 0x340080005e037fae */ /* 0x000fe8000d121844 */
[----:B------:R-:W-:Y:S04]  /*19840*/  LDGSTS.E [R3+0x38008], desc[UR4][R86.64], !P2 ;  /* 0x3800800056037fae */ /* 0x000fe8000d121844 */
[----:B------:R1:W-:Y:S04]  /*19850*/  LDGSTS.E [R3+0x3c008], desc[UR4][R78.64], !P2 ;  /* 0x3c0080004e037fae */ /* 0x0003e8000d121844 */
[----:B------:R-:W-:Y:S04]  /*19860*/  LDGSTS.E [R3+0x3000c], desc[UR4][R46.64], !P1 ;  /* 0x3000c0002e037fae */ /* 0x000fe8000c921844 */
[----:B------:R2:W-:Y:S04]  /*19870*/  LDGSTS.E [R3+0x3400c], desc[UR4][R38.64], !P1 ;  /* 0x3400c00026037fae */ /* 0x0005e8000c921844 */
[----:B------:R-:W-:Y:S04]  /*19880*/  LDGSTS.E [R3+0x3800c], desc[UR4][R30.64], !P1 ;  /* 0x3800c0001e037fae */ /* 0x000fe8000c921844 */
[----:B------:R-:W-:Y:S04]  /*19890*/  LDGSTS.E [R3+0x3c00c], desc[UR4][R8.64], !P1 ;  /* 0x3c00c00008037fae */ /* 0x000fe8000c921844 */
[----:B---3--:R-:W3:Y:S04]  /*198a0*/  LDL.LU.64 R38, [R1+0xaf8] ;  /* 0x000af80001267983 */ /* 0x008ee80000300a00 */
[----:B------:R-:W3:Y:S04]  /*198b0*/  LDL.LU.64 R46, [R1+0xaf0] ;  /* 0x000af000012e7983 */ /* 0x000ee80000300a00 */
[----:B------:R-:W3:Y:S04]  /*198c0*/  LDL.LU.64 R30, [R1+0xae8] ;  /* 0x000ae800011e7983 */ /* 0x000ee80000300a00 */
[----:B------:R-:W3:Y:S01]  /*198d0*/  LDL.LU.64 R8, [R1+0xae0] ;  /* 0x000ae00001087983 */ /* 0x000ee20000300a00 */
[----:B------:R-:W-:-:S02]  /*198e0*/  ISETP.GE.U32.AND P6, PT, R237, 0x7fffff7c, PT ;  /* 0x7fffff7ced00780c */ /* 0x000fc40003fc6070 */
[----:B------:R-:W-:Y:S01]  /*198f0*/  ISETP.GE.U32.AND P0, PT, R236, 0x7fffff7b, PT ;  /* 0x7fffff7bec00780c */ /* 0x000fe20003f06070 */
[----:B-1----:R-:W-:-:S04]  /*19900*/  IMAD.WIDE R78, R2, 0x4, R70 ;  /* 0x00000004024e7825 */ /* 0x002fc800078e0246 */
[C---:B----4-:R-:W-:Y:S01]  /*19910*/  IMAD.WIDE R62, R2.reuse, 0x4, R62 ;  /* 0x00000004023e7825 */ /* 0x050fe200078e023e */
[----:B------:R-:W-:Y:S04]  /*19920*/  STL.64 [R1+0x1ee8], R78 ;  /* 0x001ee84e01007387 */ /* 0x000fe80000100a00 */
[----:B------:R-:W4:Y:S01]  /*19930*/  LDL.LU.64 R70, [R1+0xad8] ;  /* 0x000ad80001467983 */ /* 0x000f220000300a00 */
[----:B------:R-:W-:-:S03]  /*19940*/  IMAD.WIDE R54, R2, 0x4, R54 ;  /* 0x0000000402367825 */ /* 0x000fc600078e0236 */
[----:B------:R1:W-:Y:S01]  /*19950*/  STL.64 [R1+0x1f38], R62 ;  /* 0x001f383e01007387 */ /* 0x0003e20000100a00 */
[----:B--2---:R-:W-:-:S03]  /*19960*/  IMAD.WIDE R22, R2, 0x4, R22 ;  /* 0x0000000402167825 */ /* 0x004fc600078e0216 */
[----:B------:R2:W-:Y:S04]  /*19970*/  STL.64 [R1+0x1f88], R54 ;  /* 0x001f883601007387 */ /* 0x0005e80000100a00 */
[----:B------:R3:W-:Y:S04]  /*19980*/  LDGSTS.E [R4+0x20000], desc[UR4][R78.64], !P6 ;  /* 0x200000004e047fae */ /* 0x0007e8000f121844 */
[----:B------:R2:W-:Y:S04]  /*19990*/  STL.64 [R1+0x1fe0], R22 ;  /* 0x001fe01601007387 */ /* 0x0005e80000100a00 */
[----:B------:R-:W-:Y:S04]  /*199a0*/  LDGSTS.E [R4+0x24000], desc[UR4][R62.64], !P6 ;  /* 0x240000003e047fae */ /* 0x000fe8000f121844 */
[----:B------:R4:W-:Y:S04]  /*199b0*/  LDGSTS.E [R4+0x28000], desc[UR4][R54.64], !P6 ;  /* 0x2800000036047fae */ /* 0x0009e8000f121844 */
[----:B------:R4:W-:Y:S04]  /*199c0*/  LDGSTS.E [R4+0x2c000], desc[UR4][R22.64], !P6 ;  /* 0x2c00000016047fae */ /* 0x0009e8000f121844 */
[----:B-1----:R-:W4:Y:S04]  /*199d0*/  LDL.LU.64 R62, [R1+0xab8] ;  /* 0x000ab800013e7983 */ /* 0x002f280000300a00 */
[----:B--2---:R-:W2:Y:S04]  /*199e0*/  LDL.LU.64 R54, [R1+0x798] ;  /* 0x0007980001367983 */ /* 0x004ea80000300a00 */
[----:B------:R-:W2:Y:S01]  /*199f0*/  LDL.LU.64 R22, [R1+0x778] ;  /* 0x0007780001167983 */ /* 0x000ea20000300a00 */
[----:B---3--:R-:W-:-:S04]  /*19a00*/  IMAD.WIDE R38, R2, 0x4, R38 ;  /* 0x0000000402267825 */ /* 0x008fc800078e0226 */
[C---:B------:R-:W-:Y:S01]  /*19a10*/  IMAD.WIDE R78, R2.reuse, 0x4, R46 ;  /* 0x00000004024e7825 */ /* 0x040fe200078e022e */
[----:B------:R-:W-:Y:S03]  /*19a20*/  LDGSTS.E [R4+0x20004], desc[UR4][R38.64], !P0 ;  /* 0x2000400026047fae */ /* 0x000fe6000c121844 */
[C---:B------:R-:W-:Y:S01]  /*19a30*/  IMAD.WIDE R30, R2.reuse, 0x4, R30 ;  /* 0x00000004021e7825 */ /* 0x040fe200078e021e */
[----:B------:R-:W3:Y:S03]  /*19a40*/  LDL.LU.64 R46, [R1+0x758] ;  /* 0x00075800012e7983 */ /* 0x000ee60000300a00 */
[C---:B------:R-:W-:Y:S01]  /*19a50*/  IMAD.WIDE R8, R2.reuse, 0x4, R8 ;  /* 0x0000000402087825 */ /* 0x040fe200078e0208 */
        /* <DEDUP_REMOVED lines=13> */
[----:B------:R-:W3:Y:S04]  /*19b30*/  LDL.LU.64 R142, [R1+0xaa0] ;  /* 0x000aa000018e7983 */ /* 0x000ee80000300a00 */
[----:B------:R-:W3:Y:S01]  /*19b40*/  LDL.LU.64 R126, [R1+0x790] ;  /* 0x00079000017e7983 */ /* 0x000ee20000300a00 */
[----:B----4-:R-:W-:-:S03]  /*19b50*/  IMAD.WIDE R198, R2, 0x4, R70 ;  /* 0x0000000402c67825 */ /* 0x010fc600078e0246 */
[----:B------:R-:W4:Y:S01]  /*19b60*/  LDL.LU.64 R70, [R1+0x788] ;  /* 0x0007880001467983 */ /* 0x000f220000300a00 */
[----:B------:R-:W-:-:S03]  /*19b70*/  IMAD.WIDE R166, R2, 0x4, R62 ;  /* 0x0000000402a67825 */ /* 0x000fc600078e023e */
[----:B------:R-:W4:Y:S01]  /*19b80*/  LDL.LU.64 R62, [R1+0x780] ;  /* 0x00078000013e7983 */ /* 0x000f220000300a00 */
[----:B--2---:R-:W-:-:S04]  /*19b90*/  IMAD.WIDE R134, R2, 0x4, R54 ;  /* 0x0000000402867825 */ /* 0x004fc800078e0236 */
[C---:B------:R-:W-:Y:S02]  /*19ba0*/  IMAD.WIDE R54, R2.reuse, 0x4, R22 ;  /* 0x0000000402367825 */ /* 0x040fe400078e0216 */
[----:B------:R-:W2:Y:S04]  /*19bb0*/  LDL.LU.64 R22, [R1+0x770] ;  /* 0x0007700001167983 */ /* 0x000ea80000300a00 */
[----:B------:R-:W-:Y:S04]  /*19bc0*/  STL.64 [R1+0x2118], R198 ;  /* 0x002118c601007387 */ /* 0x000fe80000100a00 */
[----:B------:R-:W2:Y:S04]  /*19bd0*/  LDL.LU.64 R118, [R1+0x768] ;  /* 0x0007680001767983 */ /* 0x000ea80000300a00 */
[----:B------:R-:W2:Y:S04]  /*19be0*/  LDL.LU.64 R110, [R1+0x760] ;  /* 0x00076000016e7983 */ /* 0x000ea80000300a00 */
[----:B------:R-:W-:Y:S01]  /*19bf0*/  STL.64 [R1+0x21a8], R166 ;  /* 0x0021a8a601007387 */ /* 0x000fe20000100a00 */
[----:B---3--:R-:W-:-:S03]  /*19c00*/  IMAD.WIDE R102, R2, 0x4, R46 ;  /* 0x0000000402667825 */ /* 0x008fc600078e022e */
[----:B------:R-:W3:Y:S04]  /*19c10*/  LDL.LU.64 R94, [R1+0x750] ;  /* 0x00075000015e7983 */ /* 0x000ee80000300a00 */
[----:B------:R-:W3:Y:S04]  /*19c20*/  LDL.LU.64 R86, [R1+0x748] ;  /* 0x0007480001567983 */ /* 0x000ee80000300a00 */
[----:B------:R-:W-:Y:S01]  /*19c30*/  STL.64 [R1+0x26c0], R134 ;  /* 0x0026c08601007387 */ /* 0x000fe20000100a00 */
[----:B------:R-:W-:-:S03]  /*19c40*/  IMAD.WIDE R46, R2, 0x4, R38 ;  /* 0x00000004022e7825 */ /* 0x000fc600078e0226 */
[----:B------:R-:W3:Y:S04]  /*19c50*/  LDL.LU.64 R78, [R1+0x740] ;  /* 0x00074000014e7983 */ /* 0x000ee80000300a00 */
[----:B------:R-:W3:Y:S04]  /*19c60*/  LDL.LU.64 R38, [R1+0x730] ;  /* 0x0007300001267983 */ /* 0x000ee80000300a00 */
[----:B------:R-:W-:Y:S01]  /*19c70*/  STL.64 [R1+0x26e0], R54 ;  /* 0x0026e03601007387 */ /* 0x000fe20000100a00 */
[----:B------:R-:W-:-:S03]  /*19c80*/  IMAD.WIDE R190, R2, 0x4, R30 ;  /* 0x0000000402be7825 */ /* 0x000fc600078e021e */
[----:B------:R-:W3:Y:S01]  /*19c90*/  LDL.LU.64 R30, [R1+0x728] ;  /* 0x00072800011e7983 */ /* 0x000ee20000300a00 */
[----:B------:R-:W-:-:S03]  /*19ca0*/  IMAD.WIDE R182, R2, 0x4, R8 ;  /* 0x0000000402b67825 */ /* 0x000fc600078e0208 */
[----:B------:R-:W3:Y:S01]  /*19cb0*/  LDL.LU.64 R8, [R1+0x720] ;  /* 0x0007200001087983 */ /* 0x000ee20000300a00 */
[----:B------:R-:W-:Y:S02]  /*19cc0*/  VIADD R238, R238, 0xffffffb9 ;  /* 0xffffffb9eeee7836 */ /* 0x000fe40000000000 */
[----:B------:R-:W-:Y:S01]  /*19cd0*/  VIADD R237, R240, 0xffffffb8 ;  /* 0xffffffb8f0ed7836 */ /* 0x000fe20000000000 */
[----:B------:R-:W-:Y:S01]  /*19ce0*/  STL.64 [R1+0x2700], R102 ;  /* 0x0027006601007387 */ /* 0x000fe20000100a00 */
[----:B------:R-:W-:Y:S01]  /*19cf0*/  VIADD R236, R241, 0xffffff9b ;  /* 0xffffff9bf1ec7836 */ /* 0x000fe20000000000 */
[----:B------:R-:W-:Y:S01]  /*19d00*/  ISETP.GE.U32.AND P1, PT, R238, 0x7fffff7a, PT ;  /* 0x7fffff7aee00780c */ /* 0x000fe20003f26070 */
[C---:B------:R-:W-:Y:S01]  /*19d10*/  IMAD.WIDE R174, R2.reuse, 0x4, R174 ;  /* 0x0000000402ae7825 */ /* 0x040fe200078e02ae */
[----:B------:R-:W-:Y:S01]  /*19d20*/  ISETP.GE.U32.AND P2, PT, R237, 0x7fffff79, PT ;  /* 0x7fffff79ed00780c */ /* 0x000fe20003f46070 */
[----:B------:R-:W-:Y:S02]  /*19d30*/  STL.64 [R1+0x2020], R190 ;  /* 0x002020be01007387 */ /* 0x000fe40000100a00 */
[----:B------:R-:W-:Y:S01]  /*19d40*/  IMAD.WIDE R158, R2, 0x4, R158 ;  /* 0x00000004029e7825 */ /* 0x000fe200078e029e */
[----:B------:R-:W-:Y:S01]  /*19d50*/  ISETP.GE.U32.AND P3, PT, R236, 0x7fffff5c, PT ;  /* 0x7fffff5cec00780c */ /* 0x000fe20003f66070 */
[----:B------:R-:W-:Y:S01]  /*19d60*/  STL.64 [R1+0x2720], R46 ;  /* 0x0027202e01007387 */ /* 0x000fe20000100a00 */
[----:B------:R-:W1:Y:S01]  /*19d70*/  LDC R236, c[0x0][0x230] ;  /* 0x00008c00ffec7b82 */ /* 0x000e620000000800 */
[----:B------:R-:W-:-:S02]  /*19d80*/  VIADD R3, R242, 0xffffff9a ;  /* 0xffffff9af2037836 */ /* 0x000fc40000000000 */
[C---:B------:R-:W-:Y:S01]  /*19d90*/  IMAD.WIDE R150, R2.reuse, 0x4, R150 ;  /* 0x0000000402967825 */ /* 0x040fe200078e0296 */
[----:B------:R-:W-:Y:S03]  /*19da0*/  STL.64 [R1+0x2060], R182 ;  /* 0x002060b601007387 */ /* 0x000fe60000100a00 */
[C---:B------:R-:W-:Y:S01]  /*19db0*/  IMAD.WIDE R142, R2.reuse, 0x4, R142 ;  /* 0x00000004028e7825 */ /* 0x040fe200078e028e */
[----:B------:R-:W-:Y:S03]  /*19dc0*/  STL.64 [R1+0x20a8], R174 ;  /* 0x0020a8ae01007387 */ /* 0x000fe60000100a00 */
[----:B------:R-:W-:Y:S01]  /*19dd0*/  IMAD.WIDE R126, R2, 0x4, R126 ;  /* 0x00000004027e7825 */ /* 0x000fe200078e027e */
[----:B------:R-:W-:Y:S01]  /*19de0*/  STL.64 [R1+0x2138], R158 ;  /* 0x0021389e01007387 */ /* 0x000fe20000100a00 */
[----:B------:R-:W-:Y:S01]  /*19df0*/  ISETP.GE.U32.AND P5, PT, R3, 0x7fffff5b, PT ;  /* 0x7fffff5b0300780c */ /* 0x000fe20003fa6070 */
[----:B------:R-:W1:Y:S01]  /*19e00*/  LDC R237, c[0x0][0x230] ;  /* 0x00008c00ffed7b82 */ /* 0x000e620000000800 */
[----:B------:R-:W-:Y:S01]  /*19e10*/  VIADD R3, R243, 0xffffff99 ;  /* 0xffffff99f3037836 */ /* 0x000fe20000000000 */
[----:B------:R-:W-:Y:S04]  /*19e20*/  STL.64 [R1+0x2160], R150 ;  /* 0x0021609601007387 */ /* 0x000fe80000100a00 */
[----:B------:R-:W-:Y:S02]  /*19e30*/  STL.64 [R1+0x2178], R142 ;  /* 0x0021788e01007387 */ /* 0x000fe40000100a00 */
[----:B------:R-:W1:Y:S02]  /*19e40*/  LDC R240, c[0x0][0x230] ;  /* 0x00008c00fff07b82 */ /* 0x000e640000000800 */
[----:B------:R-:W-:Y:S01]  /*19e50*/  STL.64 [R1+0x26c8], R126 ;  /* 0x0026c87e01007387 */ /* 0x000fe20000100a00 */
[----:B------:R-:W-:-:S03]  /*19e60*/  ISETP.GE.U32.AND P6, PT, R3, 0x7fffff5a, PT ;  /* 0x7fffff5a0300780c */ /* 0x000fc60003fc6070 */
[----:B------:R-:W-:Y:S01]  /*19e70*/  LDGSTS.E [R4+0x20008], desc[UR4][R198.64], !P1 ;  /* 0x20008000c6047fae */ /* 0x000fe2000c921844 */
[----:B------:R-:W-:Y:S01]  /*19e80*/  VIADD R3, R239, 0xffffff98 ;  /* 0xffffff98ef037836 */ /* 0x000fe20000000000 */
[----:B------:R-:W1:Y:S02]  /*19e90*/  LDC R241, c[0x0][0x230] ;  /* 0x00008c00fff17b82 */ /* 0x000e640000000800 */
[----:B------:R-:W-:Y:S04]  /*19ea0*/  LDGSTS.E [R4+0x24008], desc[UR4][R190.64], !P1 ;  /* 0x24008000be047fae */ /* 0x000fe8000c921844 */
[----:B------:R-:W-:Y:S01]  /*19eb0*/  LDGSTS.E [R4+0x28008], desc[UR4][R182.64], !P1 ;  /* 0x28008000b6047fae */ /* 0x000fe2000c921844 */
[----:B----4-:R-:W-:-:S03]  /*19ec0*/  IMAD.WIDE R70, R2, 0x4, R70 ;  /* 0x0000000402467825 */ /* 0x010fc600078e0246 */
[----:B------:R-:W-:Y:S01]  /*19ed0*/  LDGSTS.E [R4+0x2c008], desc[UR4][R174.64], !P1 ;  /* 0x2c008000ae047fae */ /* 0x000fe2000c921844 */
[----:B------:R-:W4:Y:S03]  /*19ee0*/  LDC R239, c[0x0][0x230] ;  /* 0x00008c00ffef7b82 */ /* 0x000f260000000800 */
[----:B------:R1:W-:Y:S04]  /*19ef0*/  STL.64 [R1+0x26d0], R70 ;  /* 0x0026d04601007387 */ /* 0x0003e80000100a00 */
[----:B------:R-:W-:Y:S01]  /*19f00*/  LDGSTS.E [R4+0x2000c], desc[UR4][R166.64], !P2 ;  /* 0x2000c000a6047fae */ /* 0x000fe2000d121844 */
[----:B------:R-:W-:-:S03]  /*19f10*/  IMAD.WIDE R62, R2, 0x4, R62 ;  /* 0x00000004023e7825 */ /* 0x000fc600078e023e */
[----:B------:R-:W-:Y:S01]  /*19f20*/  LDGSTS.E [R4+0x2400c], desc[UR4][R158.64], !P2 ;  /* 0x2400c0009e047fae */ /* 0x000fe2000d121844 */
[----:B------:R-:W4:Y:S01]  /*19f30*/  LDC R242, c[0x0][0x230] ;  /* 0x00008c00fff27b82 */ /* 0x000f220000000800 */
[C---:B--2---:R-:W-:Y:S02]  /*19f40*/  IMAD.WIDE R22, R2.reuse, 0x4, R22 ;  /* 0x0000000402167825 */ /* 0x044fe400078e0216 */
[----:B------:R2:W-:Y:S05]  /*19f50*/  STL.64 [R1+0x26d8], R62 ;  /* 0x0026d83e01007387 */ /* 0x0005ea0000100a00 */
[----:B------:R-:W4:Y:S01]  /*19f60*/  LDC R243, c[0x0][0x230] ;  /* 0x00008c00fff37b82 */ /* 0x000f220000000800 */
[C---:B------:R-:W-:Y:S01]  /*19f70*/  IMAD.WIDE R118, R2.reuse, 0x4, R118 ;  /* 0x0000000402767825 */ /* 0x040fe200078e0276 */
[----:B------:R2:W-:Y:S06]  /*19f80*/  STL.64 [R1+0x26e8], R22 ;  /* 0x0026e81601007387 */ /* 0x0005ec0000100a00 */
[----:B------:R-:W4:Y:S01]  /*19f90*/  LDC R238, c[0x0][0x230] ;  /* 0x00008c00ffee7b82 */ /* 0x000f220000000800 */
[C---:B------:R-:W-:Y:S01]  /*19fa0*/  IMAD.WIDE R110, R2.reuse, 0x4, R110 ;  /* 0x00000004026e7825 */ /* 0x040fe200078e026e */
[----:B------:R-:W-:Y:S03]  /*19fb0*/  STL.64 [R1+0x26f0], R118 ;  /* 0x0026f07601007387 */ /* 0x000fe60000100a00 */
[C---:B---3--:R-:W-:Y:S01]  /*19fc0*/  IMAD.WIDE R94, R2.reuse, 0x4, R94 ;  /* 0x00000004025e7825 */ /* 0x048fe200078e025e */
[----:B------:R-:W-:Y:S03]  /*19fd0*/  STL.64 [R1+0x26f8], R110 ;  /* 0x0026f86e01007387 */ /* 0x000fe60000100a00 */
[C---:B------:R-:W-:Y:S01]  /*19fe0*/  IMAD.WIDE R86, R2.reuse, 0x4, R86 ;  /* 0x0000000402567825 */ /* 0x040fe200078e0256 */
[----:B------:R-:W-:Y:S03]  /*19ff0*/  STL.64 [R1+0x2708], R94 ;  /* 0x0027085e01007387 */ /* 0x000fe60000100a00 */
[C---:B------:R-:W-:Y:S01]  /*1a000*/  IMAD.WIDE R78, R2.reuse, 0x4, R78 ;  /* 0x00000004024e7825 */ /* 0x040fe200078e024e */
[----:B------:R-:W-:Y:S03]  /*1a010*/  STL.64 [R1+0x2710], R86 ;  /* 0x0027105601007387 */ /* 0x000fe60000100a00 */
[----:B------:R-:W-:Y:S01]  /*1a020*/  IMAD.WIDE R38, R2, 0x4, R38 ;  /* 0x0000000402267825 */ /* 0x000fe200078e0226 */
[----:B------:R-:W-:Y:S01]  /*1a030*/  LDGSTS.E [R4+0x2800c], desc[UR4][R150.64], !P2 ;  /* 0x2800c00096047fae */ /* 0x000fe2000d121844 */
[----:B------:R-:W-:-:S03]  /*1a040*/  ISETP.GE.U32.AND P0, PT, R3, 0x7fffff59, PT ;  /* 0x7fffff590300780c */ /* 0x000fc60003f06070 */
[----:B------:R-:W-:Y:S04]  /*1a050*/  STL.64 [R1+0x2718], R78 ;  /* 0x0027184e01007387 */ /* 0x000fe80000100a00 */
[----:B------:R-:W-:Y:S04]  /*1a060*/  LDGSTS.E [R4+0x2c00c], desc[UR4][R142.64], !P2 ;  /* 0x2c00c0008e047fae */ /* 0x000fe8000d121844 */
[----:B------:R3:W-:Y:S04]  /*1a070*/  STL.64 [R1+0x2728], R38 ;  /* 0x0027282601007387 */ /* 0x0007e80000100a00 */
[----:B------:R-:W-:Y:S01]  /*1a080*/  LDGSTS.E [R4+0x30000], desc[UR4][R134.64], !P3 ;  /* 0x3000000086047fae */ /* 0x000fe2000d921844 */
[----:B------:R-:W-:-:S03]  /*1a090*/  IMAD.WIDE R30, R2, 0x4, R30 ;  /* 0x00000004021e7825 */ /* 0x000fc600078e021e */
[----:B------:R-:W-:Y:S01]  /*1a0a0*/  LDGSTS.E [R4+0x34000], desc[UR4][R126.64], !P3 ;  /* 0x340000007e047fae */ /* 0x000fe2000d921844 */
[----:B------:R-:W-:-:S03]  /*1a0b0*/  IMAD.WIDE R8, R2, 0x4, R8 ;  /* 0x0000000402087825 */ /* 0x000fc600078e0208 */
[----:B------:R4:W-:Y:S04]  /*1a0c0*/  STL.64 [R1+0x2730], R30 ;  /* 0x0027301e01007387 */ /* 0x0009e80000100a00 */
[----:B------:R4:W-:Y:S04]  /*1a0d0*/  STL.64 [R1+0x2738], R8 ;  /* 0x0027380801007387 */ /* 0x0009e80000100a00 */
[----:B------:R-:W-:Y:S04]  /*1a0e0*/  LDGSTS.E [R4+0x38000], desc[UR4][R70.64], !P3 ;  /* 0x3800000046047fae */ /* 0x000fe8000d921844 */
[----:B------:R-:W-:Y:S04]  /*1a0f0*/  LDGSTS.E [R4+0x3c000], desc[UR4][R62.64], !P3 ;  /* 0x3c0000003e047fae */ /* 0x000fe8000d921844 */
[----:B------:R-:W-:Y:S04]  /*1a100*/  LDGSTS.E [R4+0x30004], desc[UR4][R54.64], !P5 ;  /* 0x3000400036047fae */ /* 0x000fe8000e921844 */
[----:B-1----:R-:W4:Y:S04]  /*1a110*/  LDL.LU.64 R70, [R1+0xa98] ;  /* 0x000a980001467983 */ /* 0x002f280000300a00 */
[----:B--2---:R-:W2:Y:S04]  /*1a120*/  LDL.LU.64 R62, [R1+0xa90] ;  /* 0x000a9000013e7983 */ /* 0x004ea80000300a00 */
[----:B------:R-:W-:Y:S04]  /*1a130*/  LDGSTS.E [R4+0x34004], desc[UR4][R22.64], !P5 ;  /* 0x3400400016047fae */ /* 0x000fe8000e921844 */
[----:B------:R-:W2:Y:S04]  /*1a140*/  LDL.LU.64 R54, [R1+0xa88] ;  /* 0x000a880001367983 */ /* 0x000ea80000300a00 */
[----:B------:R-:W-:Y:S04]  /*1a150*/  LDGSTS.E [R4+0x38004], desc[UR4][R118.64], !P5 ;  /* 0x3800400076047fae */ /* 0x000fe8000e921844 */
[----:B------:R-:W2:Y:S04]  /*1a160*/  LDL.LU.64 R22, [R1+0xa80] ;  /* 0x000a800001167983 */ /* 0x000ea80000300a00 */
        /* <DEDUP_REMOVED lines=11> */
[----:B----4-:R-:W4:Y:S04]  /*1a220*/  LDL.LU.64 R30, [R1+0xa68] ;  /* 0x000a6800011e7983 */ /* 0x010f280000300a00 */
[----:B------:R-:W4:Y:S01]  /*1a230*/  LDL.LU.64 R8, [R1+0xa60] ;  /* 0x000a600001087983 */ /* 0x000f220000300a00 */
[----:B------:R-:W-:-:S05]  /*1a240*/  VIADD R236, R236, 0xffffffb7 ;  /* 0xffffffb7ecec7836 */ /* 0x000fca0000000000 */
[----:B------:R-:W-:Y:S01]  /*1a250*/  ISETP.GE.U32.AND P6, PT, R236, 0x7fffff78, PT ;  /* 0x7fffff78ec00780c */ /* 0x000fe20003fc6070 */
[----:B------:R-:W-:-:S05]  /*1a260*/  VIADD R3, R237, 0xffffffb6 ;  /* 0xffffffb6ed037836 */ /* 0x000fca0000000000 */
[----:B------:R-:W-:Y:S01]  /*1a270*/  ISETP.GE.U32.AND P0, PT, R3, 0x7fffff77, PT ;  /* 0x7fffff770300780c */ /* 0x000fe20003f06070 */
[----:B-1----:R-:W-:-:S04]  /*1a280*/  IMAD.WIDE R78, R2, 0x4, R70 ;  /* 0x00000004024e7825 */ /* 0x002fc800078e0246 */
[C---:B--2---:R-:W-:Y:S01]  /*1a290*/  IMAD.WIDE R62, R2.reuse, 0x4, R62 ;  /* 0x00000004023e7825 */ /* 0x044fe200078e023e */
[----:B------:R-:W-:Y:S04]  /*1a2a0*/  STL.64 [R1+0x1ea8], R78 ;  /* 0x001ea84e01007387 */ /* 0x000fe80000100a00 */
[----:B------:R-:W2:Y:S01]  /*1a2b0*/  LDL.LU.64 R70, [R1+0xa58] ;  /* 0x000a580001467983 */ /* 0x000ea20000300a00 */
[----:B------:R-:W-:-:S03]  /*1a2c0*/  IMAD.WIDE R54, R2, 0x4, R54 ;  /* 0x0000000402367825 */ /* 0x000fc600078e0236 */
[----:B------:R1:W-:Y:S01]  /*1a2d0*/  STL.64 [R1+0x1ee0], R62 ;  /* 0x001ee03e01007387 */ /* 0x0003e20000100a00 */
[----:B------:R-:W-:-:S03]  /*1a2e0*/  IMAD.WIDE R22, R2, 0x4, R22 ;  /* 0x0000000402167825 */ /* 0x000fc600078e0216 */
[----:B------:R1:W-:Y:S04]  /*1a2f0*/  STL.64 [R1+0x1f30], R54 ;  /* 0x001f303601007387 */ /* 0x0003e80000100a00 */
[----:B------:R3:W-:Y:S04]  /*1a300*/  LDGSTS.E [R5+0x20000], desc[UR4][R78.64], !P6 ;  /* 0x200000004e057fae */ /* 0x0007e8000f121844 */
[----:B------:R1:W-:Y:S04]  /*1a310*/  STL.64 [R1+0x1f80], R22 ;  /* 0x001f801601007387 */ /* 0x0003e80000100a00 */
[----:B------:R-:W-:Y:S04]  /*1a320*/  LDGSTS.E [R5+0x24000], desc[UR4][R62.64], !P6 ;  /* 0x240000003e057fae */ /* 0x000fe8000f121844 */
[----:B------:R2:W-:Y:S04]  /*1a330*/  LDGSTS.E [R5+0x28000], desc[UR4][R54.64], !P6 ;  /* 0x2800000036057fae */ /* 0x0005e8000f121844 */
[----:B------:R2:W-:Y:S04]  /*1a340*/  LDGSTS.E [R5+0x2c000], desc[UR4][R22.64], !P6 ;  /* 0x2c00000016057fae */ /* 0x0005e8000f121844 */
[----:B-1----:R-:W2:Y:S04]  /*1a350*/  LDL.LU.64 R62, [R1+0xa38] ;  /* 0x000a3800013e7983 */ /* 0x002ea80000300a00 */
[----:B------:R-:W2:Y:S04]  /*1a360*/  LDL.LU.64 R54, [R1+0x718] ;  /* 0x0007180001367983 */ /* 0x000ea80000300a00 */
[----:B------:R-:W2:Y:S01]  /*1a370*/  LDL.LU.64 R22, [R1+0x6f8] ;  /* 0x0006f80001167983 */ /* 0x000ea20000300a00 */
[----:B---3--:R-:W-:-:S04]  /*1a380*/  IMAD.WIDE R38, R2, 0x4, R38 ;  /* 0x0000000402267825 */ /* 0x008fc800078e0226 */
[C---:B------:R-:W-:Y:S01]  /*1a390*/  IMAD.WIDE R78, R2.reuse, 0x4, R46 ;  /* 0x00000004024e7825 */ /* 0x040fe200078e022e */
[----:B------:R-:W-:Y:S03]  /*1a3a0*/  LDGSTS.E [R5+0x20004], desc[UR4][R38.64], !P0 ;  /* 0x2000400026057fae */ /* 0x000fe6000c121844 */
[C---:B----4-:R-:W-:Y:S01]  /*1a3b0*/  IMAD.WIDE R30, R2.reuse, 0x4, R30 ;  /* 0x00000004021e7825 */ /* 0x050fe200078e021e */
        /* <DEDUP_REMOVED lines=10> */
[----:B----4-:R-:W4:Y:S04]  /*1a460*/  LDL.LU.64 R30, [R1+0xa50] ;  /* 0x000a5000011e7983 */ /* 0x010f280000300a00 */
[----:B-1----:R-:W4:Y:S04]  /*1a470*/  LDL.LU.64 R8, [R1+0xa48] ;  /* 0x000a480001087983 */ /* 0x002f280000300a00 */
[----:B------:R-:W4:Y:S04]  /*1a480*/  LDL.LU.64 R174, [R1+0xa40] ;  /* 0x000a400001ae7983 */ /* 0x000f280000300a00 */
[----:B------:R-:W4:Y:S04]  /*1a490*/  LDL.LU.64 R158, [R1+0xa30] ;  /* 0x000a3000019e7983 */ /* 0x000f280000300a00 */
[----:B------:R-:W4:Y:S04]  /*1a4a0*/  LDL.LU.64 R150, [R1+0xa28] ;  /* 0x000a280001967983 */ /* 0x000f280000300a00 */
[----:B------:R-:W4:Y:S04]  /*1a4b0*/  LDL.LU.64 R142, [R1+0xa20] ;  /* 0x000a2000018e7983 */ /* 0x000f280000300a00 */
[----:B------:R-:W4:Y:S01]  /*1a4c0*/  LDL.LU.64 R126, [R1+0x710] ;  /* 0x00071000017e7983 */ /* 0x000f220000300a00 */
[----:B--2---:R-:W-:-:S03]  /*1a4d0*/  IMAD.WIDE R198, R2, 0x4, R70 ;  /* 0x0000000402c67825 */ /* 0x004fc600078e0246 */
[----:B------:R-:W2:Y:S01]  /*1a4e0*/  LDL.LU.64 R70, [R1+0x708] ;  /* 0x0007080001467983 */ /* 0x000ea20000300a00 */
[----:B------:R-:W-:-:S03]  /*1a4f0*/  IMAD.WIDE R166, R2, 0x4, R62 ;  /* 0x0000000402a67825 */ /* 0x000fc600078e023e */
[----:B------:R-:W2:Y:S01]  /*1a500*/  LDL.LU.64 R62, [R1+0x700] ;  /* 0x00070000013e7983 */ /* 0x000ea20000300a00 */
[----:B------:R-:W-:-:S04]  /*1a510*/  IMAD.WIDE R134, R2, 0x4, R54 ;  /* 0x0000000402867825 */ /* 0x000fc800078e0236 */
        /* <DEDUP_REMOVED lines=14> */
[----:B----4-:R-:W-:-:S03]  /*1a600*/  IMAD.WIDE R190, R2, 0x4, R30 ;  /* 0x0000000402be7825 */ /* 0x010fc600078e021e */
[----:B------:R-:W4:Y:S01]  /*1a610*/  LDL.LU.64 R30, [R1+0x6a8] ;  /* 0x0006a800011e7983 */ /* 0x000f220000300a00 */
[----:B------:R-:W-:-:S03]  /*1a620*/  IMAD.WIDE R182, R2, 0x4, R8 ;  /* 0x0000000402b67825 */ /* 0x000fc600078e0208 */
[----:B------:R-:W4:Y:S01]  /*1a630*/  LDL.LU.64 R8, [R1+0x6a0] ;  /* 0x0006a00001087983 */ /* 0x000f220000300a00 */
[----:B------:R-:W-:Y:S02]  /*1a640*/  VIADD R237, R239, 0xffffffb5 ;  /* 0xffffffb5efed7836 */ /* 0x000fe40000000000 */
[----:B------:R-:W-:Y:S01]  /*1a650*/  VIADD R236, R240, 0xffffffb4 ;  /* 0xffffffb4f0ec7836 */ /* 0x000fe20000000000 */
[----:B------:R-:W-:Y:S01]  /*1a660*/  STL.64 [R1+0x2780], R102 ;  /* 0x0027806601007387 */ /* 0x000fe20000100a00 */
[----:B------:R-:W-:Y:S01]  /*1a670*/  VIADD R4, R241, 0xffffff97 ;  /* 0xffffff97f1047836 */ /* 0x000fe20000000000 */
[----:B------:R-:W-:Y:S01]  /*1a680*/  ISETP.GE.U32.AND P1, PT, R237, 0x7fffff76, PT ;  /* 0x7fffff76ed00780c */ /* 0x000fe20003f26070 */
[----:B------:R-:W-:Y:S01]  /*1a690*/  IMAD.WIDE R174, R2, 0x4, R174 ;  /* 0x0000000402ae7825 */ /* 0x000fe200078e02ae */
        /* <DEDUP_REMOVED lines=26> */
[----:B--2---:R-:W-:-:S03]  /*1a840*/  IMAD.WIDE R70, R2, 0x4, R70 ;  /* 0x0000000402467825 */ /* 0x004fc600078e0246 */
[----:B------:R-:W-:Y:S01]  /*1a850*/  LDGSTS.E [R5+0x2c008], desc[UR4][R174.64], !P1 ;  /* 0x2c008000ae057fae */ /* 0x000fe2000c921844 */
[----:B------:R-:W2:Y:S03]  /*1a860*/  LDC R238, c[0x0][0x230] ;  /* 0x00008c00ffee7b82 */ /* 0x000ea60000000800 */
[----:B------:R1:W-:Y:S04]  /*1a870*/  STL.64 [R1+0x2750], R70 ;  /* 0x0027504601007387 */ /* 0x0003e80000100a00 */
[----:B------:R-:W-:Y:S01]  /*1a880*/  LDGSTS.E [R5+0x2000c], desc[UR4][R166.64], !P2 ;  /* 0x2000c000a6057fae */ /* 0x000fe2000d121844 */
[----:B------:R-:W-:-:S03]  /*1a890*/  IMAD.WIDE R62, R2, 0x4, R62 ;  /* 0x00000004023e7825 */ /* 0x000fc600078e023e */
[----:B------:R-:W-:Y:S01]  /*1a8a0*/  LDGSTS.E [R5+0x2400c], desc[UR4][R158.64], !P2 ;  /* 0x2400c0009e057fae */ /* 0x000fe2000d121844 */
[----:B------:R-:W2:Y:S01]  /*1a8b0*/  LDC R241, c[0x0][0x230] ;  /* 0x00008c00fff17b82 */ /* 0x000ea20000000800 */
[C---:B------:R-:W-:Y:S02]  /*1a8c0*/  IMAD.WIDE R22, R2.reuse, 0x4, R22 ;  /* 0x0000000402167825 */ /* 0x040fe400078e0216 */
[----:B------:R1:W-:Y:S05]  /*1a8d0*/  STL.64 [R1+0x2758], R62 ;  /* 0x0027583e01007387 */ /* 0x0003ea0000100a00 */
[----:B------:R-:W2:Y:S01]  /*1a8e0*/  LDC R242, c[0x0][0x230] ;  /* 0x00008c00fff27b82 */ /* 0x000ea20000000800 */
[C---:B------:R-:W-:Y:S01]  /*1a8f0*/  IMAD.WIDE R118, R2.reuse, 0x4, R118 ;  /* 0x0000000402767825 */ /* 0x040fe200078e0276 */
[----:B------:R1:W-:Y:S06]  /*1a900*/  STL.64 [R1+0x2768], R22 ;  /* 0x0027681601007387 */ /* 0x0003ec0000100a00 */
[----:B------:R-:W2:Y:S01]  /*1a910*/  LDC R237, c[0x0][0x230] ;  /* 0x00008c00ffed7b82 */ /* 0x000ea20000000800 */
        /* <DEDUP_REMOVED lines=15> */
[----:B----4-:R-:W-:-:S03]  /*1aa10*/  IMAD.WIDE R30, R2, 0x4, R30 ;  /* 0x00000004021e7825 */ /* 0x010fc600078e021e */
[----:B------:R-:W-:Y:S01]  /*1aa20*/  LDGSTS.E [R5+0x34000], desc[UR4][R126.64], !P3 ;  /* 0x340000007e057fae */ /* 0x000fe2000d921844 */
[----:B------:R-:W-:-:S03]  /*1aa30*/  IMAD.WIDE R8, R2, 0x4, R8 ;  /* 0x0000000402087825 */ /* 0x000fc600078e0208 */
[----:B------:R4:W-:Y:S04]  /*1aa40*/  STL.64 [R1+0x27b0], R30 ;  /* 0x0027b01e01007387 */ /* 0x0009e80000100a00 */
[----:B------:R2:W-:Y:S04]  /*1aa50*/  STL.64 [R1+0x27b8], R8 ;  /* 0x0027b80801007387 */ /* 0x0005e80000100a00 */
[----:B------:R-:W-:Y:S04]  /*1aa60*/  LDGSTS.E [R5+0x38000], desc[UR4][R70.64], !P3 ;  /* 0x3800000046057fae */ /* 0x000fe8000d921844 */
[----:B------:R-:W-:Y:S04]  /*1aa70*/  LDGSTS.E [R5+0x3c000], desc[UR4][R62.64], !P3 ;  /* 0x3c0000003e057fae */ /* 0x000fe8000d921844 */
[----:B------:R-:W-:Y:S04]  /*1aa80*/  LDGSTS.E [R5+0x30004], desc[UR4][R54.64], !P5 ;  /* 0x3000400036057fae */ /* 0x000fe8000e921844 */
[----:B-1----:R-:W2:Y:S04]  /*1aa90*/  LDL.LU.64 R70, [R1+0xa18] ;  /* 0x000a180001467983 */ /* 0x002ea80000300a00 */
[----:B------:R-:W2:Y:S04]  /*1aaa0*/  LDL.LU.64 R62, [R1+0xa10] ;  /* 0x000a1000013e7983 */ /* 0x000ea80000300a00 */
        /* <DEDUP_REMOVED lines=16> */
[----:B--2---:R-:W2:Y:S01]  /*1abb0*/  LDL.LU.64 R8, [R1+0x9e0] ;  /* 0x0009e00001087983 */ /* 0x004ea20000300a00 */
[----:B------:R-:W-:-:S05]  /*1abc0*/  VIADD R4, R4, 0xffffffb3 ;  /* 0xffffffb304047836 */ /* 0x000fca0000000000 */
[----:B------:R-:W-:Y:S01]  /*1abd0*/  ISETP.GE.U32.AND P6, PT, R4, 0x7fffff74, PT ;  /* 0x7fffff740400780c */ /* 0x000fe20003fc6070 */
[----:B------:R-:W-:-:S05]  /*1abe0*/  VIADD R3, R236, 0xffffffb2 ;  /* 0xffffffb2ec037836 */ /* 0x000fca0000000000 */
[----:B------:R-:W-:Y:S01]  /*1abf0*/  ISETP.GE.U32.AND P0, PT, R3, 0x7fffff73, PT ;  /* 0x7fffff730300780c */ /* 0x000fe20003f06070 */
[----:B-1----:R-:W-:-:S04]  /*1ac00*/  IMAD.WIDE R78, R2, 0x4, R70 ;  /* 0x00000004024e7825 */ /* 0x002fc800078e0246 */
[C---:B------:R-:W-:Y:S01]  /*1ac10*/  IMAD.WIDE R62, R2.reuse, 0x4, R62 ;  /* 0x00000004023e7825 */ /* 0x040fe200078e023e */
        /* <DEDUP_REMOVED lines=19> */
[C---:B--2---:R-:W-:Y:S01]  /*1ad50*/  IMAD.WIDE R8, R2.reuse, 0x4, R8 ;  /* 0x0000000402087825 */ /* 0x044fe200078e0208 */
[----:B------:R1:W-:Y:S04]  /*1ad60*/  STL.64 [R1+0x1f78], R38 ;  /* 0x001f782601007387 */ /* 0x0003e80000100a00 */
[----:B------:R-:W-:Y:S04]  /*1ad70*/  STL.64 [R1+0x1fc8], R78 ;  /* 0x001fc84e01007387 */ /* 0x000fe80000100a00 */
[----:B------:R2:W-:Y:S04]  /*1ad80*/  STL.64 [R1+0x2008], R30 ;  /* 0x0020081e01007387 */ /* 0x0005e80000100a00 */
[----:B-1----:R-:W4:Y:S04]  /*1ad90*/  LDL.LU.64 R38, [R1+0x638] ;  /* 0x0006380001267983 */ /* 0x002f280000300a00 */
[----:B------:R1:W-:Y:S04]  /*1ada0*/  LDGSTS.E [R15+0x24004], desc[UR4][R78.64], !P0 ;  /* 0x240040004e0f7fae */ /* 0x0003e8000c121844 */
[----:B------:R1:W-:Y:S04]  /*1adb0*/  STL.64 [R1+0x2048], R8 ;  /* 0x0020480801007387 */ /* 0x0003e80000100a00 */
[----:B------:R4:W-:Y:S04]  /*1adc0*/  LDGSTS.E [R15+0x28004], desc[UR4][R30.64], !P0 ;  /* 0x280040001e0f7fae */ /* 0x0009e8000c121844 */
[----:B------:R4:W-:Y:S04]  /*1add0*/  LDGSTS.E [R15+0x2c004], desc[UR4][R8.64], !P0 ;  /* 0x2c004000080f7fae */ /* 0x0009e8000c121844 */
[----:B--2---:R-:W2:Y:S04]  /*1ade0*/  LDL.LU.64 R30, [R1+0x9d0] ;  /* 0x0009d000011e7983 */ /* 0x004ea80000300a00 */
[----:B-1----:R-:W2:Y:S04]  /*1adf0*/  LDL.LU.64 R8, [R1+0x9c8] ;  /* 0x0009c80001087983 */ /* 0x002ea80000300a00 */
[----:B------:R-:W2:Y:S04]  /*1ae00*/  LDL.LU.64 R174, [R1+0x9c0] ;  /* 0x0009c00001ae7983 */ /* 0x000ea80000300a00 */
[----:B------:R-:W2:Y:S04]  /*1ae10*/  LDL.LU.64 R158, [R1+0x9b0] ;  /* 0x0009b000019e7983 */ /* 0x000ea80000300a00 */
[----:B------:R-:W2:Y:S04]  /*1ae20*/  LDL.LU.64 R150, [R1+0x9a8] ;  /* 0x0009a80001967983 */ /* 0x000ea80000300a00 */
[----:B------:R-:W2:Y:S04]  /*1ae30*/  LDL.LU.64 R142, [R1+0x9a0] ;  /* 0x0009a000018e7983 */ /* 0x000ea80000300a00 */
[----:B------:R-:W2:Y:S01]  /*1ae40*/  LDL.LU.64 R126, [R1+0x690] ;  /* 0x00069000017e7983 */ /* 0x000ea20000300a00 */
[----:B------:R-:W-:-:S03]  /*1ae50*/  IMAD.WIDE R198, R2, 0x4, R70 ;  /* 0x0000000402c67825 */ /* 0x000fc600078e0246 */
        /* <DEDUP_REMOVED lines=14> */
[----:B----4-:R-:W-:-:S03]  /*1af40*/  IMAD.WIDE R46, R2, 0x4, R38 ;  /* 0x00000004022e7825 */ /* 0x010fc600078e0226 */
[----:B------:R-:W4:Y:S04]  /*1af50*/  LDL.LU.64 R78, [R1+0x640] ;  /* 0x00064000014e7983 */ /* 0x000f280000300a00 */
[----:B------:R-:W4:Y:S04]  /*1af60*/  LDL.LU.64 R38, [R1+0x630] ;  /* 0x0006300001267983 */ /* 0x000f280000300a00 */
[----:B------:R-:W-:Y:S01]  /*1af70*/  STL.64 [R1+0x27e0], R54 ;  /* 0x0027e03601007387 */ /* 0x000fe20000100a00 */
[----:B--2---:R-:W-:-:S03]  /*1af80*/  IMAD.WIDE R190, R2, 0x4, R30 ;  /* 0x0000000402be7825 */ /* 0x004fc600078e021e */
[----:B------:R-:W2:Y:S01]  /*1af90*/  LDL.LU.64 R30, [R1+0x628] ;  /* 0x00062800011e7983 */ /* 0x000ea20000300a00 */
[----:B------:R-:W-:-:S03]  /*1afa0*/  IMAD.WIDE R182, R2, 0x4, R8 ;  /* 0x0000000402b67825 */ /* 0x000fc600078e0208 */
[----:B------:R-:W2:Y:S01]  /*1afb0*/  LDL.LU.64 R8, [R1+0x620] ;  /* 0x0006200001087983 */ /* 0x000ea20000300a00 */
        /* <DEDUP_REMOVED lines=32> */
[----:B------:R-:W-:-:S03]  /*1b1c0*/  IMAD.WIDE R70, R2, 0x4, R70 ;  /* 0x0000000402467825 */ /* 0x000fc600078e0246 */
[----:B------:R-:W-:Y:S01]  /*1b1d0*/  LDGSTS.E [R15+0x2c008], desc[UR4][R174.64], !P1 ;  /* 0x2c008000ae0f7fae */ /* 0x000fe2000c921844 */
[----:B------:R-:W1:Y:S03]  /*1b1e0*/  LDC R237, c[0x0][0x230] ;  /* 0x00008c00ffed7b82 */ /* 0x000e660000000800 */
[----:B------:R2:W-:Y:S04]  /*1b1f0*/  STL.64 [R1+0x2238], R70 ;  /* 0x0022384601007387 */ /* 0x0005e80000100a00 */
[----:B------:R-:W-:Y:S01]  /*1b200*/  LDGSTS.E [R15+0x2000c], desc[UR4][R166.64], !P2 ;  /* 0x2000c000a60f7fae */ /* 0x000fe2000d121844 */
[----:B------:R-:W-:-:S03]  /*1b210*/  IMAD.WIDE R62, R2, 0x4, R62 ;  /* 0x00000004023e7825 */ /* 0x000fc600078e023e */
[----:B------:R-:W-:Y:S01]  /*1b220*/  LDGSTS.E [R15+0x2400c], desc[UR4][R158.64], !P2 ;  /* 0x2400c0009e0f7fae */ /* 0x000fe2000d121844 */
[----:B------:R-:W1:Y:S01]  /*1b230*/  LDC R240, c[0x0][0x230] ;  /* 0x00008c00fff07b82 */ /* 0x000e620000000800 */
[C---:B------:R-:W-:Y:S02]  /*1b240*/  IMAD.WIDE R22, R2.reuse, 0x4, R22 ;  /* 0x0000000402167825 */ /* 0x040fe400078e0216 */
[----:B------:R1:W-:Y:S05]  /*1b250*/  STL.64 [R1+0x27d8], R62 ;  /* 0x0027d83e01007387 */ /* 0x0003ea0000100a00 */
[----:B------:R-:W1:Y:S01]  /*1b260*/  LDC R241, c[0x0][0x230] ;  /* 0x00008c00fff17b82 */ /* 0x000e620000000800 */
[C---:B------:R-:W-:Y:S01]  /*1b270*/  IMAD.WIDE R118, R2.reuse, 0x4, R118 ;  /* 0x0000000402767825 */ /* 0x040fe200078e0276 */
[----:B------:R1:W-:Y:S06]  /*1b280*/  STL.64 [R1+0x27e8], R22 ;  /* 0x0027e81601007387 */ /* 0x0003ec0000100a00 */
[----:B------:R-:W1:Y:S01]  /*1b290*/  LDC R236, c[0x0][0x230] ;  /* 0x00008c00ffec7b82 */ /* 0x000e620000000800 */
[C---:B------:R-:W-:Y:S01]  /*1b2a0*/  IMAD.WIDE R110, R2.reuse, 0x4, R110 ;  /* 0x00000004026e7825 */ /* 0x040fe200078e026e */
[----:B------:R-:W-:Y:S03]  /*1b2b0*/  STL.64 [R1+0x27f0], R118 ;  /* 0x0027f07601007387 */ /* 0x000fe60000100a00 */
[C---:B---3--:R-:W-:Y:S01]  /*1b2c0*/  IMAD.WIDE R94, R2.reuse, 0x4, R94 ;  /* 0x00000004025e7825 */ /* 0x048fe200078e025e */
[----:B------:R-:W-:Y:S03]  /*1b2d0*/  STL.64 [R1+0x27f8], R110 ;  /* 0x0027f86e01007387 */ /* 0x000fe60000100a00 */
[C---:B------:R-:W-:Y:S01]  /*1b2e0*/  IMAD.WIDE R86, R2.reuse, 0x4, R86 ;  /* 0x0000000402567825 */ /* 0x040fe200078e0256 */
[----:B------:R-:W-:Y:S03]  /*1b2f0*/  STL.64 [R1+0x2808], R94 ;  /* 0x0028085e01007387 */ /* 0x000fe60000100a00 */
[C---:B----4-:R-:W-:Y:S01]  /*1b300*/  IMAD.WIDE R78, R2.reuse, 0x4, R78 ;  /* 0x00000004024e7825 */ /* 0x050fe200078e024e */
        /* <DEDUP_REMOVED lines=8> */
[----:B--2---:R-:W-:-:S03]  /*1b390*/  IMAD.WIDE R30, R2, 0x4, R30 ;  /* 0x00000004021e7825 */ /* 0x004fc600078e021e */
[----:B------:R-:W-:Y:S01]  /*1b3a0*/  LDGSTS.E [R15+0x34000], desc[UR4][R126.64], !P3 ;  /* 0x340000007e0f7fae */ /* 0x000fe2000d921844 */
[----:B------:R-:W-:-:S03]  /*1b3b0*/  IMAD.WIDE R8, R2, 0x4, R8 ;  /* 0x0000000402087825 */ /* 0x000fc600078e0208 */
[----:B------:R2:W-:Y:S04]  /*1b3c0*/  STL.64 [R1+0x2830], R30 ;  /* 0x0028301e01007387 */ /* 0x0005e80000100a00 */
[----:B------:R4:W-:Y:S04]  /*1b3d0*/  STL.64 [R1+0x2838], R8 ;  /* 0x0028380801007387 */ /* 0x0009e80000100a00 */
[----:B------:R-:W-:Y:S04]  /*1b3e0*/  LDGSTS.E [R15+0x38000], desc[UR4][R70.64], !P3 ;  /* 0x38000000460f7fae */ /* 0x000fe8000d921844 */
[----:B------:R-:W-:Y:S04]  /*1b3f0*/  LDGSTS.E [R15+0x3c000], desc[UR4][R62.64], !P3 ;  /* 0x3c0000003e0f7fae */ /* 0x000fe8000d921844 */
[----:B------:R-:W-:Y:S04]  /*1b400*/  LDGSTS.E [R15+0x30004], desc[UR4][R54.64], !P5 ;  /* 0x30004000360f7fae */ /* 0x000fe8000e921844 */
[----:B------:R-:W4:Y:S04]  /*1b410*/  LDL.LU.64 R70, [R1+0x998] ;  /* 0x0009980001467983 */ /* 0x000f280000300a00 */
[----:B-1----:R-:W4:Y:S04]  /*1b420*/  LDL.LU.64 R62, [R1+0x990] ;  /* 0x00099000013e7983 */ /* 0x002f280000300a00 */
[----:B------:R-:W-:Y:S04]  /*1b430*/  LDGSTS.E [R15+0x34004], desc[UR4][R22.64], !P5 ;  /* 0x34004000160f7fae */ /* 0x000fe8000e921844 */
[----:B------:R-:W4:Y:S04]  /*1b440*/  LDL.LU.64 R54, [R1+0x988] ;  /* 0x0009880001367983 */ /* 0x000f280000300a00 */
[----:B------:R-:W-:Y:S04]  /*1b450*/  LDGSTS.E [R15+0x38004], desc[UR4][R118.64], !P5 ;  /* 0x38004000760f7fae */ /* 0x000fe8000e921844 */
[----:B------:R-:W4:Y:S04]  /*1b460*/  LDL.LU.64 R22, [R1+0x980] ;  /* 0x0009800001167983 */ /* 0x000f280000300a00 */
        /* <DEDUP_REMOVED lines=11> */
[----:B--2---:R-:W2:Y:S04]  /*1b520*/  LDL.LU.64 R30, [R1+0x968] ;  /* 0x00096800011e7983 */ /* 0x004ea80000300a00 */
[----:B----4-:R-:W4:Y:S01]  /*1b530*/  LDL.LU.64 R8, [R1+0x960] ;  /* 0x0009600001087983 */ /* 0x010f220000300a00 */
[----:B------:R-:W-:-:S05]  /*1b540*/  VIADD R4, R4, 0xffffffaf ;  /* 0xffffffaf04047836 */ /* 0x000fca0000000000 */
[----:B------:R-:W-:Y:S01]  /*1b550*/  ISETP.GE.U32.AND P6, PT, R4, 0x7fffff70, PT ;  /* 0x7fffff700400780c */ /* 0x000fe20003fc6070 */
[----:B------:R-:W-:-:S05]  /*1b560*/  VIADD R3, R5, 0xffffffae ;  /* 0xffffffae05037836 */ /* 0x000fca0000000000 */
[----:B------:R-:W-:Y:S01]  /*1b570*/  ISETP.GE.U32.AND P0, PT, R3, 0x7fffff6f, PT ;  /* 0x7fffff6f0300780c */ /* 0x000fe20003f06070 */
[----:B-1----:R-:W-:-:S04]  /*1b580*/  IMAD.WIDE R78, R2, 0x4, R70 ;  /* 0x00000004024e7825 */ /* 0x002fc800078e0246 */
[C---:B------:R-:W-:Y:S01]  /*1b590*/  IMAD.WIDE R62, R2.reuse, 0x4, R62 ;  /* 0x00000004023e7825 */ /* 0x040fe200078e023e */
[----:B------:R-:W-:Y:S04]  /*1b5a0*/  STL.64 [R1+0x1e50], R78 ;  /* 0x001e504e01007387 */ /* 0x000fe80000100a00 */
[----:B------:R-:W4:Y:S01]  /*1b5b0*/  LDL.LU.64 R70, [R1+0x958] ;  /* 0x0009580001467983 */ /* 0x000f220000300a00 */
        /* <DEDUP_REMOVED lines=9> */
[----:B-1----:R-:W4:Y:S04]  /*1b650*/  LDL.LU.64 R62, [R1+0x938] ;  /* 0x00093800013e7983 */ /* 0x002f280000300a00 */
[----:B------:R-:W4:Y:S04]  /*1b660*/  LDL.LU.64 R54, [R1+0x618] ;  /* 0x0006180001367983 */ /* 0x000f280000300a00 */
[----:B------:R-:W4:Y:S01]  /*1b670*/  LDL.LU.64 R22, [R1+0x5f8] ;  /* 0x0005f80001167983 */ /* 0x000f220000300a00 */
[----:B---3--:R-:W-:-:S04]  /*1b680*/  IMAD.WIDE R38, R2, 0x4, R38 ;  /* 0x0000000402267825 */ /* 0x008fc800078e0226 */
[C---:B------:R-:W-:Y:S01]  /*1b690*/  IMAD.WIDE R78, R2.reuse, 0x4, R46 ;  /* 0x00000004024e7825 */ /* 0x040fe200078e022e */
[----:B------:R-:W-:Y:S03]  /*1b6a0*/  LDGSTS.E [R244+0x20004], desc[UR4][R38.64], !P0 ;  /* 0x2000400026f47fae */ /* 0x000fe6000c121844 */
[C---:B--2---:R-:W-:Y:S01]  /*1b6b0*/  IMAD.WIDE R30, R2.reuse, 0x4, R30 ;  /* 0x00000004021e7825 */ /* 0x044fe200078e021e */
[----:B------:R-:W2:Y:S03]  /*1b6c0*/  LDL.LU.64 R46, [R1+0x5d8] ;  /* 0x0005d800012e7983 */ /* 0x000ea60000300a00 */
[C---:B----4-:R-:W-:Y:S01]  /*1b6d0*/  IMAD.WIDE R8, R2.reuse, 0x4, R8 ;  /* 0x0000000402087825 */ /* 0x050fe200078e0208 */
        /* <DEDUP_REMOVED lines=8> */
[----:B---3--:R-:W3:Y:S04]  /*1b760*/  LDL.LU.64 R30, [R1+0x950] ;  /* 0x00095000011e7983 */ /* 0x008ee80000300a00 */
[----:B-1----:R-:W3:Y:S04]  /*1b770*/  LDL.LU.64 R8, [R1+0x948] ;  /* 0x0009480001087983 */ /* 0x002ee80000300a00 */
[----:B------:R-:W3:Y:S04]  /*1b780*/  LDL.LU.64 R174, [R1+0x940] ;  /* 0x0009400001ae7983 */ /* 0x000ee80000300a00 */
[----:B------:R-:W3:Y:S04]  /*1b790*/  LDL.LU.64 R158, [R1+0x930] ;  /* 0x00093000019e7983 */ /* 0x000ee80000300a00 */
[----:B------:R-:W3:Y:S04]  /*1b7a0*/  LDL.LU.64 R150, [R1+0x928] ;  /* 0x0009280001967983 */ /* 0x000ee80000300a00 */
[----:B------:R-:W3:Y:S04]  /*1b7b0*/  LDL.LU.64 R142, [R1+0x920] ;  /* 0x00092000018e7983 */ /* 0x000ee80000300a00 */
[----:B------:R-:W3:Y:S01]  /*1b7c0*/  LDL.LU.64 R126, [R1+0x610] ;  /* 0x00061000017e7983 */ /* 0x000ee20000300a00 */
[----:B------:R-:W-:-:S03]  /*1b7d0*/  IMAD.WIDE R198, R2, 0x4, R70 ;  /* 0x0000000402c67825 */ /* 0x000fc600078e0246 */
[----:B------:R-:W3:Y:S01]  /*1b7e0*/  LDL.LU.64 R70, [R1+0x608] ;  /* 0x0006080001467983 */ /* 0x000ee20000300a00 */
[----:B------:R-:W-:-:S03]  /*1b7f0*/  IMAD.WIDE R166, R2, 0x4, R62 ;  /* 0x0000000402a67825 */ /* 0x000fc600078e023e */
[----:B------:R-:W3:Y:S01]  /*1b800*/  LDL.LU.64 R62, [R1+0x600] ;  /* 0x00060000013e7983 */ /* 0x000ee20000300a00 */
[----:B------:R-:W-:-:S04]  /*1b810*/  IMAD.WIDE R134, R2, 0x4, R54 ;  /* 0x0000000402867825 */ /* 0x000fc800078e0236 */
[C---:B------:R-:W-:Y:S02]  /*1b820*/  IMAD.WIDE R54, R2.reuse, 0x4, R22 ;  /* 0x0000000402367825 */ /* 0x040fe400078e0216 */
[----:B------:R-:W3:Y:S04]  /*1b830*/  LDL.LU.64 R22, [R1+0x5f0] ;  /* 0x0005f00001167983 */ /* 0x000ee80000300a00 */
[----:B------:R-:W-:Y:S04]  /*1b840*/  STL.64 [R1+0x2040], R198 ;  /* 0x002040c601007387 */ /* 0x000fe80000100a00 */
[----:B------:R-:W3:Y:S04]  /*1b850*/  LDL.LU.64 R118, [R1+0x5e8] ;  /* 0x0005e80001767983 */ /* 0x000ee80000300a00 */
[----:B------:R-:W3:Y:S04]  /*1b860*/  LDL.LU.64 R110, [R1+0x5e0] ;  /* 0x0005e000016e7983 */ /* 0x000ee80000300a00 */
[----:B------:R-:W-:Y:S01]  /*1b870*/  STL.64 [R1+0x2188], R166 ;  /* 0x002188a601007387 */ /* 0x000fe20000100a00 */
[----:B--2---:R-:W-:-:S03]  /*1b880*/  IMAD.WIDE R102, R2, 0x4, R46 ;  /* 0x0000000402667825 */ /* 0x004fc600078e022e */
[----:B------:R-:W2:Y:S04]  /*1b890*/  LDL.LU.64 R94, [R1+0x5d0] ;  /* 0x0005d000015e7983 */ /* 0x000ea80000300a00 */
[----:B------:R-:W2:Y:S04]  /*1b8a0*/  LDL.LU.64 R86, [R1+0x5c8] ;  /* 0x0005c80001567983 */ /* 0x000ea80000300a00 */
[----:B------:R-:W-:Y:S01]  /*1b8b0*/  STL.64 [R1+0x2840], R134 ;  /* 0x0028408601007387 */ /* 0x000fe20000100a00 */
[----:B----4-:R-:W-:-:S03]  /*1b8c0*/  IMAD.WIDE R46, R2, 0x4, R38 ;  /* 0x00000004022e7825 */ /* 0x010fc600078e0226 */
[----:B------:R-:W4:Y:S04]  /*1b8d0*/  LDL.LU.64 R78, [R1+0x5c0] ;  /* 0x0005c000014e7983 */ /* 0x000f280000300a00 */
[----:B------:R-:W4:Y:S04]  /*1b8e0*/  LDL.LU.64 R38, [R1+0x5b0] ;  /* 0x0005b00001267983 */ /* 0x000f280000300a00 */
[----:B------:R-:W-:Y:S01]  /*1b8f0*/  STL.64 [R1+0x2860], R54 ;  /* 0x0028603601007387 */ /* 0x000fe20000100a00 */
[----:B---3--:R-:W-:-:S03]  /*1b900*/  IMAD.WIDE R190, R2, 0x4, R30 ;  /* 0x0000000402be7825 */ /* 0x008fc600078e021e */
        /* <DEDUP_REMOVED lines=51> */
[C---:B--2---:R-:W-:Y:S01]  /*1bc40*/  IMAD.WIDE R94, R2.reuse, 0x4, R94 ;  /* 0x00000004025e7825 */ /* 0x044fe200078e025e */
        /* <DEDUP_REMOVED lines=12> */
[----:B---3--:R-:W-:-:S03]  /*1bd10*/  IMAD.WIDE R30, R2, 0x4, R30 ;  /* 0x00000004021e7825 */ /* 0x008fc600078e021e */
        /* <DEDUP_REMOVED lines=22> */
[----:B--2---:R-:W2:Y:S04]  /*1be80*/  LDL.LU.64 R38, [R1+0x8f8] ;  /* 0x0008f80001267983 */ /* 0x004ea80000300a00 */
[----:B------:R-:W2:Y:S04]  /*1be90*/  LDL.LU.64 R46, [R1+0x8f0] ;  /* 0x0008f000012e7983 */ /* 0x000ea80000300a00 */
[----:B---3--:R-:W3:Y:S04]  /*1bea0*/  LDL.LU.64 R30, [R1+0x8e8] ;  /* 0x0008e800011e7983 */ /* 0x008ee80000300a00 */
        /* <DEDUP_REMOVED lines=21> */
[----:B--2---:R-:W-:-:S04]  /*1c000*/  IMAD.WIDE R38, R2, 0x4, R38 ;  /* 0x0000000402267825 */ /* 0x004fc800078e0226 */
[C---:B------:R-:W-:Y:S01]  /*1c010*/  IMAD.WIDE R78, R2.reuse, 0x4, R46 ;  /* 0x00000004024e7825 */ /* 0x040fe200078e022e */
[----:B------:R-:W-:Y:S03]  /*1c020*/  LDGSTS.E [R245+0x20004], desc[UR4][R38.64], !P0 ;  /* 0x2000400026f57fae */ /* 0x000fe6000c121844 */
[C---:B---3--:R-:W-:Y:S01]  /*1c030*/  IMAD.WIDE R30, R2.reuse, 0x4, R30 ;  /* 0x00000004021e7825 */ /* 0x048fe200078e021e */
        /* <DEDUP_REMOVED lines=41> */
[----:B------:R-:W-:Y:S02]  /*1c2d0*/  VIADD R5, R237, 0xffffffa8 ;  /* 0xffffffa8ed057836 */ /* 0x000fe40000000000 */
[----:B------:R-:W-:Y:S01]  /*1c2e0*/  VIADD R4, R238, 0xffffff8b ;  /* 0xffffff8bee047836 */ /* 0x000fe20000000000 */
[----:B------:R-:W-:Y:S01]  /*1c2f0*/  ISETP.GE.U32.AND P1, PT, R15, 0x7fffff6a, PT ;  /* 0x7fffff6a0f00780c */ /* 0x000fe20003f26070 */
[----:B------:R-:W-:Y:S01]  /*1c300*/  VIADD R3, R239, 0xffffff8a ;  /* 0xffffff8aef037836 */ /* 0x000fe20000000000 */
[----:B------:R-:W-:Y:S01]  /*1c310*/  ISETP.GE.U32.AND P2, PT, R5, 0x7fffff69, PT ;  /* 0x7fffff690500780c */ /* 0x000fe20003f46070 */
[C---:B------:R-:W-:Y:S01]  /*1c320*/  IMAD.WIDE R174, R2.reuse, 0x4, R174 ;  /* 0x0000000402ae7825 */ /* 0x040fe200078e02ae */
[----:B------:R-:W-:Y:S03]  /*1c330*/  STL.64 [R1+0x2900], R102 ;  /* 0x0029006601007387 */ /* 0x000fe60000100a00 */
[----:B------:R-:W-:Y:S01]  /*1c340*/  IMAD.WIDE R158, R2, 0x4, R158 ;  /* 0x00000004029e7825 */ /* 0x000fe200078e029e */
[----:B------:R-:W-:Y:S01]  /*1c350*/  STL.64 [R1+0x1ec0], R190 ;  /* 0x001ec0be01007387 */ /* 0x000fe20000100a00 */
[----:B------:R-:W-:Y:S01]  /*1c360*/  ISETP.GE.U32.AND P3, PT, R4, 0x7fffff4c, PT ;  /* 0x7fffff4c0400780c */ /* 0x000fe20003f66070 */
[----:B------:R-:W1:Y:S01]  /*1c370*/  LDC R5, c[0x0][0x230] ;  /* 0x00008c00ff057b82 */ /* 0x000e620000000800 */
[----:B------:R-:W-:Y:S01]  /*1c380*/  IMAD.WIDE R150, R2, 0x4, R150 ;  /* 0x0000000402967825 */ /* 0x000fe200078e0296 */
[----:B------:R-:W-:Y:S01]  /*1c390*/  STL.64 [R1+0x2920], R46 ;  /* 0x0029202e01007387 */ /* 0x000fe20000100a00 */
[----:B------:R-:W-:-:S02]  /*1c3a0*/  ISETP.GE.U32.AND P5, PT, R3, 0x7fffff4b, PT ;  /* 0x7fffff4b0300780c */ /* 0x000fc40003fa6070 */
[C---:B------:R-:W-:Y:S01]  /*1c3b0*/  IMAD.WIDE R142, R2.reuse, 0x4, R142 ;  /* 0x00000004028e7825 */ /* 0x040fe200078e028e */
[----:B------:R-:W-:Y:S02]  /*1c3c0*/  STL.64 [R1+0x1f08], R182 ;  /* 0x001f08b601007387 */ /* 0x000fe40000100a00 */
[----:B------:R-:W1:Y:S01]  /*1c3d0*/  LDC R4, c[0x0][0x230] ;  /* 0x00008c00ff047b82 */ /* 0x000e620000000800 */
[----:B------:R-:W-:Y:S01]  /*1c3e0*/  IMAD.WIDE R126, R2, 0x4, R126 ;  /* 0x00000004027e7825 */ /* 0x000fe200078e027e */
[----:B------:R-:W-:Y:S03]  /*1c3f0*/  STL.64 [R1+0x1f50], R174 ;  /* 0x001f50ae01007387 */ /* 0x000fe60000100a00 */
[----:B------:R-:W-:Y:S01]  /*1c400*/  VIADD R3, R240, 0xffffff89 ;  /* 0xffffff89f0037836 */ /* 0x000fe20000000000 */
[----:B------:R-:W-:Y:S02]  /*1c410*/  STL.64 [R1+0x2038], R158 ;  /* 0x0020389e01007387 */ /* 0x000fe40000100a00 */
[----:B------:R-:W1:Y:S02]  /*1c420*/  LDC R15, c[0x0][0x230] ;  /* 0x00008c00ff0f7b82 */ /* 0x000e640000000800 */
[----:B------:R-:W-:Y:S01]  /*1c430*/  STL.64 [R1+0x2088], R150 ;  /* 0x0020889601007387 */ /* 0x000fe20000100a00 */
[----:B------:R-:W-:-:S03]  /*1c440*/  ISETP.GE.U32.AND P6, PT, R3, 0x7fffff4a, PT ;  /* 0x7fffff4a0300780c */ /* 0x000fc60003fc6070 */
[----:B------:R-:W-:Y:S01]  /*1c450*/  STL.64 [R1+0x20c8], R142 ;  /* 0x0020c88e01007387 */ /* 0x000fe20000100a00 */
[----:B------:R-:W-:Y:S01]  /*1c460*/  VIADD R3, R236, 0xffffff88 ;  /* 0xffffff88ec037836 */ /* 0x000fe20000000000 */
[----:B------:R-:W1:Y:S02]  /*1c470*/  LDC R237, c[0x0][0x230] ;  /* 0x00008c00ffed7b82 */ /* 0x000e640000000800 */
[----:B------:R-:W-:Y:S04]  /*1c480*/  STL.64 [R1+0x21e0], R126 ;  /* 0x0021e07e01007387 */ /* 0x000fe80000100a00 */
        /* <DEDUP_REMOVED lines=13> */
[----:B------:R1:W-:Y:S03]  /*1c560*/  STL.64 [R1+0x28e8], R22 ;  /* 0x0028e81601007387 */ /* 0x0003e60000100a00 */
[C---:B------:R-:W-:Y:S01]  /*1c570*/  IMAD.WIDE R110, R2.reuse, 0x4, R110 ;  /* 0x00000004026e7825 */ /* 0x040fe200078e026e */
[----:B------:R-:W-:Y:S01]  /*1c580*/  STL.64 [R1+0x28f0], R118 ;  /* 0x0028f07601007387 */ /* 0x000fe20000100a00 */
[----:B------:R-:W-:Y:S01]  /*1c590*/  ISETP.GE.U32.AND P0, PT, R3, 0x7fffff49, PT ;  /* 0x7fffff490300780c */ /* 0x000fe20003f06070 */
[----:B------:R-:W1:Y:S02]  /*1c5a0*/  LDC R236, c[0x0][0x230] ;  /* 0x00008c00ffec7b82 */ /* 0x000e640000000800 */
[----:B------:R-:W-:Y:S01]  /*1c5b0*/  LDGSTS.E [R245+0x2000c], desc[UR4][R166.64], !P2 ;  /* 0x2000c000a6f57fae */ /* 0x000fe2000d121844 */
[----:B--2---:R-:W-:-:S03]  /*1c5c0*/  IMAD.WIDE R94, R2, 0x4, R94 ;  /* 0x00000004025e7825 */ /* 0x004fc600078e025e */
[----:B------:R-:W-:Y:S01]  /*1c5d0*/  STL.64 [R1+0x28f8], R110 ;  /* 0x0028f86e01007387 */ /* 0x000fe20000100a00 */
[----:B------:R-:W-:-:S03]  /*1c5e0*/  IMAD.WIDE R86, R2, 0x4, R86 ;  /* 0x0000000402567825 */ /* 0x000fc600078e0256 */
[----:B------:R-:W-:Y:S04]  /*1c5f0*/  LDGSTS.E [R245+0x2400c], desc[UR4][R158.64], !P2 ;  /* 0x2400c0009ef57fae */ /* 0x000fe8000d121844 */
[----:B------:R-:W-:Y:S01]  /*1c600*/  STL.64 [R1+0x2908], R94 ;  /* 0x0029085e01007387 */ /* 0x000fe20000100a00 */
[----:B----4-:R-:W-:-:S03]  /*1c610*/  IMAD.WIDE R78, R2, 0x4, R78 ;  /* 0x00000004024e7825 */ /* 0x010fc600078e024e */
[----:B------:R-:W-:Y:S01]  /*1c620*/  LDGSTS.E [R245+0x2800c], desc[UR4][R150.64], !P2 ;  /* 0x2800c00096f57fae */ /* 0x000fe2000d121844 */
[----:B------:R-:W-:-:S03]  /*1c630*/  IMAD.WIDE R38, R2, 0x4, R38 ;  /* 0x0000000402267825 */ /* 0x000fc600078e0226 */
[----:B------:R-:W-:Y:S04]  /*1c640*/  STL.64 [R1+0x2910], R86 ;  /* 0x0029105601007387 */ /* 0x000fe80000100a00 */
[----:B------:R-:W-:Y:S04]  /*1c650*/  LDGSTS.E [R245+0x2c00c], desc[UR4][R142.64], !P2 ;  /* 0x2c00c0008ef57fae */ /* 0x000fe8000d121844 */
[----:B------:R-:W-:Y:S04]  /*1c660*/  STL.64 [R1+0x2918], R78 ;  /* 0x0029184e01007387 */ /* 0x000fe80000100a00 */
[----:B------:R-:W-:Y:S01]  /*1c670*/  LDGSTS.E [R245+0x30000], desc[UR4][R134.64], !P3 ;  /* 0x3000000086f57fae */ /* 0x000fe2000d921844 */
[----:B---3--:R-:W-:-:S03]  /*1c680*/  IMAD.WIDE R30, R2, 0x4, R30 ;  /* 0x00000004021e7825 */ /* 0x008fc600078e021e */
[----:B------:R2:W-:Y:S01]  /*1c690*/  STL.64 [R1+0x2928], R38 ;  /* 0x0029282601007387 */ /* 0x0005e20000100a00 */
[----:B------:R-:W-:-:S03]  /*1c6a0*/  IMAD.WIDE R8, R2, 0x4, R8 ;  /* 0x0000000402087825 */ /* 0x000fc600078e0208 */
[----:B------:R-:W-:Y:S04]  /*1c6b0*/  LDGSTS.E [R245+0x34000], desc[UR4][R126.64], !P3 ;  /* 0x340000007ef57fae */ /* 0x000fe8000d921844 */
[----:B------:R-:W-:Y:S04]  /*1c6c0*/  STL.64 [R1+0x2930], R30 ;  /* 0x0029301e01007387 */ /* 0x000fe80000100a00 */
[----:B------:R-:W-:Y:S04]  /*1c6d0*/  LDGSTS.E [R245+0x38000], desc[UR4][R70.64], !P3 ;  /* 0x3800000046f57fae */ /* 0x000fe8000d921844 */
[----:B------:R3:W-:Y:S04]  /*1c6e0*/  STL.64 [R1+0x2938], R8 ;  /* 0x0029380801007387 */ /* 0x0007e80000100a00 */
[----:B------:R-:W-:Y:S04]  /*1c6f0*/  LDGSTS.E [R245+0x3c000], desc[UR4][R62.64], !P3 ;  /* 0x3c0000003ef57fae */ /* 0x000fe8000d921844 */
[----:B------:R-:W-:Y:S04]  /*1c700*/  LDGSTS.E [R245+0x30004], desc[UR4][R54.64], !P5 ;  /* 0x3000400036f57fae */ /* 0x000fe8000e921844 */
[----:B------:R-:W4:Y:S04]  /*1c710*/  LDL.LU.64 R70, [R1+0x898] ;  /* 0x0008980001467983 */ /* 0x000f280000300a00 */
[----:B------:R-:W-:Y:S04]  /*1c720*/  LDGSTS.E [R245+0x34004], desc[UR4][R22.64], !P5 ;  /* 0x3400400016f57fae */ /* 0x000fe8000e921844 */
        /* <DEDUP_REMOVED lines=8> */
[----:B------:R4:W-:Y:S04]  /*1c7b0*/  LDGSTS.E [R245+0x3c008], desc[UR4][R78.64], !P6 ;  /* 0x3c0080004ef57fae */ /* 0x0009e8000f121844 */
[----:B------:R1:W-:Y:S04]  /*1c7c0*/  LDGSTS.E [R245+0x3000c], desc[UR4][R46.64], !P0 ;  /* 0x3000c0002ef57fae */ /* 0x0003e8000c121844 */
[----:B------:R-:W-:Y:S04]  /*1c7d0*/  LDGSTS.E [R245+0x3400c], desc[UR4][R38.64], !P0 ;  /* 0x3400c00026f57fae */ /* 0x000fe8000c121844 */
[----:B------:R-:W-:Y:S04]  /*1c7e0*/  LDGSTS.E [R245+0x3800c], desc[UR4][R30.64], !P0 ;  /* 0x3800c0001ef57fae */ /* 0x000fe8000c121844 */
[----:B------:R-:W1:Y:S04]  /*1c7f0*/  LDL.LU.64 R46, [R1+0x878] ;  /* 0x00087800012e7983 */ /* 0x000e680000300a00 */
[----:B------:R-:W-:Y:S04]  /*1c800*/  LDGSTS.E [R245+0x3c00c], desc[UR4][R8.64], !P0 ;  /* 0x3c00c00008f57fae */ /* 0x000fe8000c121844 */
[----:B--2---:R-:W2:Y:S04]  /*1c810*/  LDL.LU.64 R38, [R1+0x870] ;  /* 0x0008700001267983 */ /* 0x004ea80000300a00 */
[----:B---3--:R-:W3:Y:S04]  /*1c820*/  LDL.LU.64 R8, [R1+0x868] ;  /* 0x0008680001087983 */ /* 0x008ee80000300a00 */
[----:B------:R-:W3:Y:S01]  /*1c830*/  LDL.LU.64 R30, [R1+0x860] ;  /* 0x00086000011e7983 */ /* 0x000ee20000300a00 */
[----:B------:R-:W-:-:S05]  /*1c840*/  VIADD R4, R4, 0xffffffa7 ;  /* 0xffffffa704047836 */ /* 0x000fca0000000000 */
[----:B------:R-:W-:Y:S01]  /*1c850*/  ISETP.GE.U32.AND P6, PT, R4, 0x7fffff68, PT ;  /* 0x7fffff680400780c */ /* 0x000fe20003fc6070 */
[----:B------:R-:W-:-:S05]  /*1c860*/  VIADD R3, R5, 0xffffffa6 ;  /* 0xffffffa605037836 */ /* 0x000fca0000000000 */
[----:B------:R-:W-:Y:S01]  /*1c870*/  ISETP.GE.U32.AND P0, PT, R3, 0x7fffff67, PT ;  /* 0x7fffff670300780c */ /* 0x000fe20003f06070 */
[----:B----4-:R-:W-:-:S05]  /*1c880*/  IMAD.WIDE R78, R2, 0x4, R70 ;  /* 0x00000004024e7825 */ /* 0x010fca00078e0246 */
[----:B------:R-:W-:Y:S01]  /*1c890*/  STL.64 [R1+0x1e08], R78 ;  /* 0x001e084e01007387 */ /* 0x000fe20000100a00 */
[----:B------:R-:W-:-:S03]  /*1c8a0*/  IMAD.WIDE R62, R2, 0x4, R62 ;  /* 0x00000004023e7825 */ /* 0x000fc600078e023e */
        /* <DEDUP_REMOVED lines=11> */
[----:B------:R-:W4:Y:S01]  /*1c960*/  LDL.LU.64 R54, [R1+0x518] ;  /* 0x0005180001367983 */ /* 0x000f220000300a00 */
[----:B------:R-:W-:-:S03]  /*1c970*/  IMAD.WIDE R46, R2, 0x4, R46 ;  /* 0x00000004022e7825 */ /* 0x000fc600078e022e */
[----:B------:R-:W4:Y:S04]  /*1c980*/  LDL.LU.64 R22, [R1+0x4f8] ;  /* 0x0004f80001167983 */ /* 0x000f280000300a00 */
[----:B------:R-:W-:Y:S01]  /*1c990*/  LDGSTS.E [R246+0x20004], desc[UR4][R46.64], !P0 ;  /* 0x200040002ef67fae */ /* 0x000fe2000c121844 */
[----:B--2---:R-:W-:-:S05]  /*1c9a0*/  IMAD.WIDE R78, R2, 0x4, R38 ;  /* 0x00000004024e7825 */ /* 0x004fca00078e0226 */
[----:B------:R1:W-:Y:S01]  /*1c9b0*/  LDGSTS.E [R246+0x24004], desc[UR4][R78.64], !P0 ;  /* 0x240040004ef67fae */ /* 0x0003e2000c121844 */
[----:B---3--:R-:W-:-:S03]  /*1c9c0*/  IMAD.WIDE R38, R2, 0x4, R8 ;  /* 0x0000000402267825 */ /* 0x008fc600078e0208 */
[----:B------:R-:W2:Y:S01]  /*1c9d0*/  LDL.LU.64 R8, [R1+0x4d8] ;  /* 0x0004d80001087983 */ /* 0x000ea20000300a00 */
[----:B------:R-:W-:-:S03]  /*1c9e0*/  IMAD.WIDE R30, R2, 0x4, R30 ;  /* 0x00000004021e7825 */ /* 0x000fc600078e021e */
[----:B------:R3:W-:Y:S04]  /*1c9f0*/  STL.64 [R1+0x1e88], R46 ;  /* 0x001e882e01007387 */ /* 0x0007e80000100a00 */
[----:B------:R-:W-:Y:S04]  /*1ca00*/  STL.64 [R1+0x1eb8], R78 ;  /* 0x001eb84e01007387 */ /* 0x000fe80000100a00 */
[----:B------:R1:W-:Y:S04]  /*1ca10*/  STL.64 [R1+0x1f00], R38 ;  /* 0x001f002601007387 */ /* 0x0003e80000100a00 */
[----:B---3--:R-:W3:Y:S04]  /*1ca20*/  LDL.LU.64 R46, [R1+0x4b8] ;  /* 0x0004b800012e7983 */ /* 0x008ee80000300a00 */
[----:B------:R1:W-:Y:S04]  /*1ca30*/  STL.64 [R1+0x1f48], R30 ;  /* 0x001f481e01007387 */ /* 0x0003e80000100a00 */
[----:B------:R3:W-:Y:S04]  /*1ca40*/  LDGSTS.E [R246+0x28004], desc[UR4][R38.64], !P0 ;  /* 0x2800400026f67fae */ /* 0x0007e8000c121844 */
[----:B------:R3:W-:Y:S04]  /*1ca50*/  LDGSTS.E [R246+0x2c004], desc[UR4][R30.64], !P0 ;  /* 0x2c0040001ef67fae */ /* 0x0007e8000c121844 */
[----:B-1----:R-:W3:Y:S04]  /*1ca60*/  LDL.LU.64 R38, [R1+0x850] ;  /* 0x0008500001267983 */ /* 0x002ee80000300a00 */
[----:B------:R-:W3:Y:S04]  /*1ca70*/  LDL.LU.64 R30, [R1+0x848] ;  /* 0x00084800011e7983 */ /* 0x000ee80000300a00 */
[----:B------:R-:W3:Y:S04]  /*1ca80*/  LDL.LU.64 R174, [R1+0x840] ;  /* 0x0008400001ae7983 */ /* 0x000ee80000300a00 */
[----:B------:R-:W3:Y:S04]  /*1ca90*/  LDL.LU.64 R158, [R1+0x830] ;  /* 0x00083000019e7983 */ /* 0x000ee80000300a00 */
[----:B------:R-:W3:Y:S04]  /*1caa0*/  LDL.LU.64 R150, [R1+0x828] ;  /* 0x0008280001967983 */ /* 0x000ee80000300a00 */
[----:B------:R-:W3:Y:S04]  /*1cab0*/  LDL.LU.64 R142, [R1+0x820] ;  /* 0x00082000018e7983 */ /* 0x000ee80000300a00 */
[----:B------:R-:W3:Y:S04]  /*1cac0*/  LDL.LU.64 R126, [R1+0x510] ;  /* 0x00051000017e7983 */ /* 0x000ee80000300a00 */
[----:B------:R-:W3:Y:S04]  /*1cad0*/  LDL.LU.64 R118, [R1+0x508] ;  /* 0x0005080001767983 */ /* 0x000ee80000300a00 */
[----:B------:R-:W3:Y:S04]  /*1cae0*/  LDL.LU.64 R110, [R1+0x500] ;  /* 0x00050000016e7983 */ /* 0x000ee80000300a00 */
[----:B------:R-:W3:Y:S01]  /*1caf0*/  LDL.LU.64 R86, [R1+0x4f0] ;  /* 0x0004f00001567983 */ /* 0x000ee20000300a00 */
[----:B----4-:R-:W-:-:S05]  /*1cb00*/  IMAD.WIDE R198, R2, 0x4, R70 ;  /* 0x0000000402c67825 */ /* 0x010fca00078e0246 */
[----:B------:R-:W-:Y:S01]  /*1cb10*/  STL.64 [R1+0x1fa0], R198 ;  /* 0x001fa0c601007387 */ /* 0x000fe20000100a00 */
[----:B------:R-:W-:-:S04]  /*1cb20*/  IMAD.WIDE R166, R2, 0x4, R62 ;  /* 0x0000000402a67825 */ /* 0x000fc800078e023e */
[----:B------:R-:W-:-:S04]  /*1cb30*/  IMAD.WIDE R134, R2, 0x4, R54 ;  /* 0x0000000402867825 */ /* 0x000fc800078e0236 */
[C---:B------:R-:W-:Y:S02]  /*1cb40*/  IMAD.WIDE R94, R2.reuse, 0x4, R22 ;  /* 0x00000004025e7825 */ /* 0x040fe400078e0216 */
[----:B------:R-:W4:Y:S02]  /*1cb50*/  LDL.LU.64 R22, [R1+0x4e8] ;  /* 0x0004e80001167983 */ /* 0x000f240000300a00 */
[C---:B--2---:R-:W-:Y:S02]  /*1cb60*/  IMAD.WIDE R102, R2.reuse, 0x4, R8 ;  /* 0x0000000402667825 */ /* 0x044fe400078e0208 */
[----:B------:R-:W2:Y:S04]  /*1cb70*/  LDL.LU.64 R8, [R1+0x4e0] ;  /* 0x0004e00001087983 */ /* 0x000ea80000300a00 */
[----:B------:R-:W-:Y:S04]  /*1cb80*/  STL.64 [R1+0x2150], R166 ;  /* 0x002150a601007387 */ /* 0x000fe80000100a00 */
[----:B------:R-:W2:Y:S04]  /*1cb90*/  LDL.LU.64 R78, [R1+0x4d0] ;  /* 0x0004d000014e7983 */ /* 0x000ea80000300a00 */
[----:B------:R-:W2:Y:S01]  /*1cba0*/  LDL.LU.64 R70, [R1+0x4c8] ;  /* 0x0004c80001467983 */ /* 0x000ea20000300a00 */
[----:B---3--:R-:W-:-:S03]  /*1cbb0*/  IMAD.WIDE R54, R2, 0x4, R46 ;  /* 0x0000000402367825 */ /* 0x008fc600078e022e */
[----:B------:R-:W-:Y:S04]  /*1cbc0*/  STL.64 [R1+0x2940], R134 ;  /* 0x0029408601007387 */ /* 0x000fe80000100a00 */
[----:B------:R-:W3:Y:S04]  /*1cbd0*/  LDL.LU.64 R62, [R1+0x4c0] ;  /* 0x0004c000013e7983 */ /* 0x000ee80000300a00 */
[----:B------:R-:W3:Y:S04]  /*1cbe0*/  LDL.LU.64 R46, [R1+0x4b0] ;  /* 0x0004b000012e7983 */ /* 0x000ee80000300a00 */
[----:B------:R1:W-:Y:S01]  /*1cbf0*/  STL.64 [R1+0x2960], R94 ;  /* 0x0029605e01007387 */ /* 0x0003e20000100a00 */
[----:B------:R-:W-:-:S03]  /*1cc00*/  IMAD.WIDE R190, R2, 0x4, R38 ;  /* 0x0000000402be7825 */ /* 0x000fc600078e0226 */
[----:B------:R-:W3:Y:S01]  /*1cc10*/  LDL.LU.64 R38, [R1+0x4a8] ;  /* 0x0004a80001267983 */ /* 0x000ee20000300a00 */
[----:B------:R-:W-:-:S03]  /*1cc20*/  IMAD.WIDE R182, R2, 0x4, R30 ;  /* 0x0000000402b67825 */ /* 0x000fc600078e021e */
[----:B------:R-:W3:Y:S01]  /*1cc30*/  LDL.LU.64 R30, [R1+0x4a0] ;  /* 0x0004a000011e7983 */ /* 0x000ee20000300a00 */
[----:B------:R-:W-:Y:S02]  /*1cc40*/  VIADD R15, R15, 0xffffffa5 ;  /* 0xffffffa50f0f7836 */ /* 0x000fe40000000000 */
[----:B------:R-:W-:Y:S02]  /*1cc50*/  VIADD R5, R237, 0xffffffa4 ;  /* 0xffffffa4ed057836 */ /* 0x000fe40000000000 */
        /* <DEDUP_REMOVED lines=14> */
[C---:B------:R-:W-:Y:S01]  /*1cd40*/  IMAD.WIDE R126, R2.reuse, 0x4, R126 ;  /* 0x00000004027e7825 */ /* 0x040fe200078e027e */
[----:B------:R-:W-:Y:S01]  /*1cd50*/  STL.64 [R1+0x1ef8], R174 ;  /* 0x001ef8ae01007387 */ /* 0x000fe20000100a00 */
[----:B------:R-:W-:Y:S01]  /*1cd60*/  ISETP.GE.U32.AND P5, PT, R3, 0x7fffff47, PT ;  /* 0x7fffff470300780c */ /* 0x000fe20003fa6070 */
[----:B------:R-:W1:Y:S01]  /*1cd70*/  LDC R237, c[0x0][0x230] ;  /* 0x00008c00ffed7b82 */ /* 0x000e620000000800 */
[C---:B------:R-:W-:Y:S01]  /*1cd80*/  IMAD.WIDE R118, R2.reuse, 0x4, R118 ;  /* 0x0000000402767825 */ /* 0x040fe200078e0276 */
[----:B------:R-:W-:Y:S03]  /*1cd90*/  STL.64 [R1+0x1fe8], R158 ;  /* 0x001fe89e01007387 */ /* 0x000fe60000100a00 */
[C---:B------:R-:W-:Y:S01]  /*1cda0*/  IMAD.WIDE R110, R2.reuse, 0x4, R110 ;  /* 0x00000004026e7825 */ /* 0x040fe200078e026e */
[----:B------:R-:W-:Y:S02]  /*1cdb0*/  STL.64 [R1+0x2030], R150 ;  /* 0x0020309601007387 */ /* 0x000fe40000100a00 */
[----:B------:R-:W1:Y:S01]  /*1cdc0*/  LDC R5, c[0x0][0x230] ;  /* 0x00008c00ff057b82 */ /* 0x000e620000000800 */
[----:B------:R-:W-:Y:S01]  /*1cdd0*/  IMAD.WIDE R86, R2, 0x4, R86 ;  /* 0x0000000402567825 */ /* 0x000fe200078e0256 */
[----:B------:R-:W-:Y:S04]  /*1cde0*/  STL.64 [R1+0x2080], R142 ;  /* 0x0020808e01007387 */ /* 0x000fe80000100a00 */
[----:B------:R-:W-:Y:S01]  /*1cdf0*/  LDGSTS.E [R246+0x20008], desc[UR4][R198.64], !P1 ;  /* 0x20008000c6f67fae */ /* 0x000fe2000c921844 */
[----:B------:R-:W-:Y:S01]  /*1ce00*/  VIADD R3, R240, 0xffffff85 ;  /* 0xffffff85f0037836 */ /* 0x000fe20000000000 */
[----:B------:R-:W1:Y:S02]  /*1ce10*/  LDC R238, c[0x0][0x230] ;  /* 0x00008c00ffee7b82 */ /* 0x000e640000000800 */
[----:B------:R-:W-:Y:S04]  /*1ce20*/  STL.64 [R1+0x21d0], R126 ;  /* 0x0021d07e01007387 */ /* 0x000fe80000100a00 */
[----:B------:R-:W-:Y:S01]  /*1ce30*/  LDGSTS.E [R246+0x24008], desc[UR4][R190.64], !P1 ;  /* 0x24008000bef67fae */ /* 0x000fe2000c921844 */
[----:B----4-:R-:W-:-:S03]  /*1ce40*/  IMAD.WIDE R22, R2, 0x4, R22 ;  /* 0x0000000402167825 */ /* 0x010fc600078e0216 */
[----:B------:R-:W-:Y:S01]  /*1ce50*/  STL.64 [R1+0x21d8], R118 ;  /* 0x0021d87601007387 */ /* 0x000fe20000100a00 */
[----:B------:R-:W4:Y:S03]  /*1ce60*/  LDC R239, c[0x0][0x230] ;  /* 0x00008c00ffef7b82 */ /* 0x000f260000000800 */
[----:B------:R-:W-:Y:S04]  /*1ce70*/  LDGSTS.E [R246+0x28008], desc[UR4][R182.64], !P1 ;  /* 0x28008000b6f67fae */ /* 0x000fe8000c921844 */
[----:B------:R-:W-:Y:S01]  /*1ce80*/  STL.64 [R1+0x21f0], R110 ;  /* 0x0021f06e01007387 */ /* 0x000fe20000100a00 */
[----:B------:R-:W-:Y:S01]  /*1ce90*/  UIADD3 UR8, UR7, -0x80, URZ ;  /* 0xffffff8007087890 */ /* 0x000fe2000fffe03f */
[----:B------:R-:W4:Y:S02]  /*1cea0*/  LDC R15, c[0x0][0x230] ;  /* 0x00008c00ff0f7b82 */ /* 0x000f240000000800 */
[----:B------:R-:W-:Y:S01]  /*1ceb0*/  LDGSTS.E [R246+0x2c008], desc[UR4][R174.64], !P1 ;  /* 0x2c008000aef67fae */ /* 0x000fe2000c921844 */
[----:B--2---:R-:W-:-:S03]  /*1cec0*/  IMAD.WIDE R8, R2, 0x4, R8 ;  /* 0x0000000402087825 */ /* 0x004fc600078e0208 */
[----:B------:R2:W-:Y:S04]  /*1ced0*/  STL.64 [R1+0x2968], R86 ;  /* 0x0029685601007387 */ /* 0x0005e80000100a00 */
[----:B------:R-:W-:Y:S01]  /*1cee0*/  LDGSTS.E [R246+0x2000c], desc[UR4][R166.64], !P2 ;  /* 0x2000c000a6f67fae */ /* 0x000fe2000d121844 */
[----:B------:R-:W-:-:S03]  /*1cef0*/  IMAD.WIDE R78, R2, 0x4, R78 ;  /* 0x00000004024e7825 */ /* 0x000fc600078e024e */
[----:B------:R2:W-:Y:S01]  /*1cf00*/  STL.64 [R1+0x2970], R22 ;  /* 0x0029701601007387 */ /* 0x0005e20000100a00 */
[----:B------:R-:W-:-:S03]  /*1cf10*/  IMAD.WIDE R70, R2, 0x4, R70 ;  /* 0x0000000402467825 */ /* 0x000fc600078e0246 */
[----:B------:R-:W-:Y:S01]  /*1cf20*/  LDGSTS.E [R246+0x2400c], desc[UR4][R158.64], !P2 ;  /* 0x2400c0009ef67fae */ /* 0x000fe2000d121844 */
[----:B------:R-:W-:-:S03]  /*1cf30*/  ISETP.GE.U32.AND P6, PT, R3, 0x7fffff46, PT ;  /* 0x7fffff460300780c */ /* 0x000fc60003fc6070 */
[----:B------:R4:W-:Y:S01]  /*1cf40*/  STL.64 [R1+0x2978], R8 ;  /* 0x0029780801007387 */ /* 0x0009e20000100a00 */
[----:B---3--:R-:W-:-:S03]  /*1cf50*/  IMAD.WIDE R62, R2, 0x4, R62 ;  /* 0x00000004023e7825 */ /* 0x008fc600078e023e */
[----:B------:R-:W-:Y:S01]  /*1cf60*/  LDGSTS.E [R246+0x2800c], desc[UR4][R150.64], !P2 ;  /* 0x2800c00096f67fae */ /* 0x000fe2000d121844 */
[----:B------:R-:W-:-:S03]  /*1cf70*/  IMAD.WIDE R46, R2, 0x4, R46 ;  /* 0x00000004022e7825 */ /* 0x000fc600078e022e */
[----:B------:R3:W-:Y:S04]  /*1cf80*/  STL.64 [R1+0x2988], R78 ;  /* 0x0029884e01007387 */ /* 0x0007e80000100a00 */
[----:B------:R-:W-:Y:S04]  /*1cf90*/  LDGSTS.E [R246+0x2c00c], desc[UR4][R142.64], !P2 ;  /* 0x2c00c0008ef67fae */ /* 0x000fe8000d121844 */
[----:B------:R-:W-:Y:S01]  /*1cfa0*/  STL.64 [R1+0x2990], R70 ;  /* 0x0029904601007387 */ /* 0x000fe20000100a00 */
[----:B------:R-:W-:-:S03]  /*1cfb0*/  IMAD.WIDE R38, R2, 0x4, R38 ;  /* 0x0000000402267825 */ /* 0x000fc600078e0226 */
[----:B------:R-:W-:Y:S01]  /*1cfc0*/  LDGSTS.E [R246+0x30000], desc[UR4][R134.64], !P3 ;  /* 0x3000000086f67fae */ /* 0x000fe2000d921844 */
[----:B------:R-:W-:-:S03]  /*1cfd0*/  IMAD.WIDE R30, R2, 0x4, R30 ;  /* 0x00000004021e7825 */ /* 0x000fc600078e021e */
[----:B------:R3:W-:Y:S04]  /*1cfe0*/  STL.64 [R1+0x2998], R62 ;  /* 0x0029983e01007387 */ /* 0x0007e80000100a00 */
[----:B------:R-:W-:Y:S04]  /*1cff0*/  LDGSTS.E [R246+0x34000], desc[UR4][R126.64], !P3 ;  /* 0x340000007ef67fae */ /* 0x000fe8000d921844 */
[----:B------:R3:W-:Y:S04]  /*1d000*/  STL.64 [R1+0x29a8], R46 ;  /* 0x0029a82e01007387 */ /* 0x0007e80000100a00 */
[----:B------:R-:W-:Y:S04]  /*1d010*/  LDGSTS.E [R246+0x38000], desc[UR4][R118.64], !P3 ;  /* 0x3800000076f67fae */ /* 0x000fe8000d921844 */
[----:B------:R3:W-:Y:S04]  /*1d020*/  STL.64 [R1+0x29b0], R38 ;  /* 0x0029b02601007387 */ /* 0x0007e80000100a00 */
[----:B------:R-:W-:Y:S04]  /*1d030*/  LDGSTS.E [R246+0x3c000], desc[UR4][R110.64], !P3 ;  /* 0x3c0000006ef67fae */ /* 0x000fe8000d921844 */
[----:B------:R3:W-:Y:S04]  /*1d040*/  STL.64 [R1+0x29b8], R30 ;  /* 0x0029b81e01007387 */ /* 0x0007e80000100a00 */
[----:B------:R-:W-:Y:S04]  /*1d050*/  LDGSTS.E [R246+0x30004], desc[UR4][R94.64], !P5 ;  /* 0x300040005ef67fae */ /* 0x000fe8000e921844 */
[----:B------:R3:W-:Y:S04]  /*1d060*/  LDGSTS.E [R246+0x34004], desc[UR4][R86.64], !P5 ;  /* 0x3400400056f67fae */ /* 0x0007e8000e921844 */
[----:B------:R-:W-:Y:S04]  /*1d070*/  LDGSTS.E [R246+0x38004], desc[UR4][R22.64], !P5 ;  /* 0x3800400016f67fae */ /* 0x000fe8000e921844 */
[----:B-1----:R-:W3:Y:S04]  /*1d080*/  LDL.LU.64 R94, [R1+0xc38] ;  /* 0x000c3800015e7983 */ /* 0x002ee80000300a00 */
[----:B--2---:R-:W2:Y:S04]  /*1d090*/  LDL.LU.64 R86, [R1+0xc30] ;  /* 0x000c300001567983 */ /* 0x004ea80000300a00 */
[----:B------:R-:W2:Y:S04]  /*1d0a0*/  LDL.LU.64 R22, [R1+0xc28] ;  /* 0x000c280001167983 */ /* 0x000ea80000300a00 */
[----:B------:R1:W-:Y:S04]  /*1d0b0*/  LDGSTS.E [R246+0x3c004], desc[UR4][R8.64], !P5 ;  /* 0x3c00400008f67fae */ /* 0x0003e8000e921844 */
[----:B------:R-:W-:Y:S04]  /*1d0c0*/  LDGSTS.E [R246+0x30008], desc[UR4][R102.64], !P6 ;  /* 0x3000800066f67fae */ /* 0x000fe8000f121844 */
[----:B------:R-:W-:Y:S04]  /*1d0d0*/  LDGSTS.E [R246+0x34008], desc[UR4][R78.64], !P6 ;  /* 0x340080004ef67fae */ /* 0x000fe8000f121844 */
[----:B----4-:R-:W1:Y:S04]  /*1d0e0*/  LDL.LU.64 R8, [R1+0xc20] ;  /* 0x000c200001087983 */ /* 0x010e680000300a00 */
[----:B------:R-:W-:Y:S04]  /*1d0f0*/  LDGSTS.E [R246+0x38008], desc[UR4][R70.64], !P6 ;  /* 0x3800800046f67fae */ /* 0x000fe8000f121844 */
[----:B------:R-:W-:Y:S04]  /*1d100*/  LDGSTS.E [R246+0x3c008], desc[UR4][R62.64], !P6 ;  /* 0x3c0080003ef67fae */ /* 0x000fe8000f121844 */
[----:B---3--:R-:W3:Y:S04]  /*1d110*/  LDL.LU.64 R78, [R1+0x458] ;  /* 0x00045800014e7983 */ /* 0x008ee80000300a00 */
[----:B------:R-:W4:Y:S01]  /*1d120*/  LDL.LU.64 R62, [R1+0xc18] ;  /* 0x000c1800013e7983 */ /* 0x000f220000300a00 */
[----:B------:R-:W-:-:S02]  /*1d130*/  VIADD R3, R236, 0xffffff84 ;  /* 0xffffff84ec037836 */ /* 0x000fc40000000000 */
[----:B------:R-:W-:Y:S01]  /*1d140*/  VIADD R4, R4, 0xffffffa3 ;  /* 0xffffffa304047836 */ /* 0x000fe20000000000 */
[----:B------:R-:W3:Y:S01]  /*1d150*/  LDL.LU.64 R70, [R1+0xbf8] ;  /* 0x000bf80001467983 */ /* 0x000ee20000300a00 */
[----:B------:R-:W3:Y:S01]  /*1d160*/  LDC R236, c[0x0][0x230] ;  /* 0x00008c00ffec7b82 */ /* 0x000ee20000000800 */
[----:B------:R-:W-:Y:S02]  /*1d170*/  ISETP.GE.U32.AND P0, PT, R3, 0x7fffff45, PT ;  /* 0x7fffff450300780c */ /* 0x000fe40003f06070 */
[----:B------:R-:W-:-:S11]  /*1d180*/  ISETP.GE.U32.AND P3, PT, R4, 0x7fffff64, PT ;  /* 0x7fffff640400780c */ /* 0x000fd60003f66070 */
[----:B------:R-:W-:Y:S04]  /*1d190*/  LDGSTS.E [R246+0x3000c], desc[UR4][R54.64], !P0 ;  /* 0x3000c00036f67fae */ /* 0x000fe8000c121844 */
[----:B------:R-:W-:Y:S04]  /*1d1a0*/  LDGSTS.E [R246+0x3400c], desc[UR4][R46.64], !P0 ;  /* 0x3400c0002ef67fae */ /* 0x000fe8000c121844 */
[----:B------:R-:W-:Y:S04]  /*1d1b0*/  LDGSTS.E [R246+0x3800c], desc[UR4][R38.64], !P0 ;  /* 0x3800c00026f67fae */ /* 0x000fe8000c121844 */
[----:B------:R-:W3:Y:S04]  /*1d1c0*/  LDL.LU.64 R54, [R1+0xbd8] ;  /* 0x000bd80001367983 */ /* 0x000ee80000300a00 */
[----:B------:R-:W3:Y:S04]  /*1d1d0*/  LDL.LU.64 R46, [R1+0xbb8] ;  /* 0x000bb800012e7983 */ /* 0x000ee80000300a00 */
[----:B------:R-:W3:Y:S04]  /*1d1e0*/  LDL.LU.64 R38, [R1+0xb98] ;  /* 0x000b980001267983 */ /* 0x000ee80000300a00 */
[----:B------:R3:W-:Y:S04]  /*1d1f0*/  LDGSTS.E [R246+0x3c00c], desc[UR4][R30.64], !P0 ;  /* 0x3c00c0001ef67fae */ /* 0x0007e8000c121844 */
[----:B------:R-:W3:Y:S01]  /*1d200*/  LDL.LU.64 R30, [R1+0x498] ;  /* 0x00049800011e7983 */ /* 0x000ee20000300a00 */
[----:B------:R-:W-:-:S04]  /*1d210*/  IMAD.WIDE R242, R2, 0x4, R94 ;  /* 0x0000000402f27825 */ /* 0x000fc800078e025e */
[C---:B--2---:R-:W-:Y:S01]  /*1d220*/  IMAD.WIDE R244, R2.reuse, 0x4, R86 ;  /* 0x0000000402f47825 */ /* 0x044fe200078e0256 */
[----:B------:R-:W-:Y:S03]  /*1d230*/  LDGSTS.E [R0+0x20000], desc[UR4][R242.64], !P3 ;  /* 0x20000000f2007fae */ /* 0x000fe6000d921844 */
[C---:B------:R-:W-:Y:S01]  /*1d240*/  IMAD.WIDE R86, R2.reuse, 0x4, R22 ;  /* 0x0000000402567825 */ /* 0x040fe200078e0216 */
[----:B------:R-:W-:Y:S04]  /*1d250*/  LDGSTS.E [R0+0x24000], desc[UR4][R244.64], !P3 ;  /* 0x24000000f4007fae */ /* 0x000fe8000d921844 */
[----:B------:R-:W2:Y:S04]  /*1d260*/  LDL.LU.64 R22, [R1+0x478] ;  /* 0x0004780001167983 */ /* 0x000ea80000300a00 */
[----:B------:R-:W-:Y:S04]  /*1d270*/  STL.64 [R1+0x1e00], R86 ;  /* 0x001e005601007387 */ /* 0x000fe80000100a00 */
[----:B------:R2:W-:Y:S01]  /*1d280*/  LDGSTS.E [R0+0x28000], desc[UR4][R86.64], !P3 ;  /* 0x2800000056007fae */ /* 0x0005e2000d921844 */
[----:B-1----:R-:W-:-:S05]  /*1d290*/  IMAD.WIDE R8, R2, 0x4, R8 ;  /* 0x0000000402087825 */ /* 0x002fca00078e0208 */
[----:B------:R1:W-:Y:S04]  /*1d2a0*/  STL.64 [R1+0x1e20], R8 ;  /* 0x001e200801007387 */ /* 0x0003e80000100a00 */
[----:B------:R2:W-:Y:S04]  /*1d2b0*/  LDGSTS.E [R0+0x2c000], desc[UR4][R8.64], !P3 ;  /* 0x2c00000008007fae */ /* 0x0005e8000d921844 */
[----:B-1----:R-:W2:Y:S01]  /*1d2c0*/  LDL.LU.64 R8, [R1+0xc10] ;  /* 0x000c100001087983 */ /* 0x002ea20000300a00 */
[----:B----4-:R-:W-:-:S03]  /*1d2d0*/  IMAD.WIDE R214, R2, 0x4, R62 ;  /* 0x0000000402d67825 */ /* 0x010fc600078e023e */
[----:B------:R-:W4:Y:S01]  /*1d2e0*/  LDL.LU.64 R62, [R1+0xc08] ;  /* 0x000c0800013e7983 */ /* 0x000f220000300a00 */
[----:B------:R-:W-:-:S05]  /*1d2f0*/  VIADD R4, R237, 0xffffff83 ;  /* 0xffffff83ed047836 */ /* 0x000fca0000000000 */
[----:B------:R-:W-:Y:S01]  /*1d300*/  ISETP.GE.U32.AND P1, PT, R4, 0x7fffff44, PT ;  /* 0x7fffff440400780c */ /* 0x000fe20003f26070 */
[----:B------:R-:W-:-:S04]  /*1d310*/  IMAD.SHL.U32 R4, R251, 0x40, RZ ;  /* 0x00000040fb047824 */ /* 0x000fc800078e00ff */
[----:B---3--:R-:W-:-:S05]  /*1d320*/  IMAD.WIDE R94, R4, 0x4, R78 ;  /* 0x00000004045e7825 */ /* 0x008fca00078e024e */
[----:B------:R-:W-:Y:S01]  /*1d330*/  STL.64 [R1+0x2a40], R94 ;  /* 0x002a405e01007387 */ /* 0x000fe20000100a00 */
[----:B------:R-:W-:-:S03]  /*1d340*/  IMAD.WIDE R206, R2, 0x4, R70 ;  /* 0x0000000402ce7825 */ /* 0x000fc600078e0246 */
[----:B------:R-:W3:Y:S04]  /*1d350*/  LDL.LU.64 R190, [R1+0xc00] ;  /* 0x000c000001be7983 */ /* 0x000ee80000300a00 */
[----:B------:R-:W3:Y:S04]  /*1d360*/  LDL.LU.64 R174, [R1+0xbf0] ;  /* 0x000bf00001ae7983 */ /* 0x000ee80000300a00 */
[----:B------:R-:W3:Y:S01]  /*1d370*/  LDL.LU.64 R70, [R1+0xbe8] ;  /* 0x000be80001467983 */ /* 0x000ee20000300a00 */
[----:B------:R-:W-:-:S03]  /*1d380*/  IMAD.WIDE R158, R2, 0x4, R46 ;  /* 0x00000004029e7825 */ /* 0x000fc600078e022e */
[----:B------:R1:W-:Y:S01]  /*1d390*/  STL.64 [R1+0x1e18], R214 ;  /* 0x001e18d601007387 */ /* 0x0003e20000100a00 */
[----:B------:R-:W-:-:S03]  /*1d3a0*/  IMAD.WIDE R182, R2, 0x4, R54 ;  /* 0x0000000402b67825 */ /* 0x000fc600078e0236 */
[----:B------:R-:W3:Y:S01]  /*1d3b0*/  LDL.LU.64 R46, [R1+0xbe0] ;  /* 0x000be000012e7983 */ /* 0x000ee20000300a00 */
[----:B------:R-:W-:-:S03]  /*1d3c0*/  IMAD.WIDE R134, R2, 0x4, R38 ;  /* 0x0000000402867825 */ /* 0x000fc600078e0226 */
[----:B------:R-:W3:Y:S01]  /*1d3d0*/  LDL.LU.64 R166, [R1+0xbd0] ;  /* 0x000bd00001a67983 */ /* 0x000ee20000300a00 */
[----:B------:R-:W-:-:S03]  /*1d3e0*/  VIADD R3, R5, 0xffffffa2 ;  /* 0xffffffa205037836 */ /* 0x000fc60000000000 */
[----:B------:R-:W3:Y:S04]  /*1d3f0*/  LDL.LU.64 R150, [R1+0xbc8] ;  /* 0x000bc80001967983 */ /* 0x000ee80000300a00 */
[----:B------:R1:W-:Y:S04]  /*1d400*/  STL.64 [R1+0x1f98], R206 ;  /* 0x001f98ce01007387 */ /* 0x0003e80000100a00 */
[----:B------:R-:W3:Y:S04]  /*1d410*/  LDL.LU.64 R38, [R1+0xbc0] ;  /* 0x000bc00001267983 */ /* 0x000ee80000300a00 */
[----:B------:R-:W3:Y:S01]  /*1d420*/  LDL.LU.64 R142, [R1+0xbb0] ;  /* 0x000bb000018e7983 */ /* 0x000ee20000300a00 */
[----:B------:R-:W-:-:S03]  /*1d430*/  ISETP.GE.U32.AND P2, PT, R3, 0x7fffff63, PT ;  /* 0x7fffff630300780c */ /* 0x000fc60003f46070 */
[----:B------:R-:W3:Y:S01]  /*1d440*/  LDL.LU.64 R126, [R1+0xba8] ;  /* 0x000ba800017e7983 */ /* 0x000ee20000300a00 */
[----:B------:R-:W-:-:S03]  /*1d450*/  VIADD R3, R238, 0xffffff82 ;  /* 0xffffff82ee037836 */ /* 0x000fc60000000000 */
[----:B------:R-:W-:Y:S01]  /*1d460*/  STL.64 [R1+0x2148], R182 ;  /* 0x002148b601007387 */ /* 0x000fe20000100a00 */
[----:B------:R-:W-:Y:S01]  /*1d470*/  IMAD.WIDE R30, R2, 0x4, R30 ;  /* 0x00000004021e7825 */ /* 0x000fe200078e021e */
[----:B------:R-:W-:-:S03]  /*1d480*/  ISETP.GE.U32.AND P0, PT, R3, 0x7fffff43, PT ;  /* 0x7fffff430300780c */ /* 0x000fc60003f06070 */
[----:B------:R-:W-:Y:S01]  /*1d490*/  VIADD R5, R236, 0xffffffa0 ;  /* 0xffffffa0ec057836 */ /* 0x000fe20000000000 */
[----:B------:R-:W-:Y:S01]  /*1d4a0*/  LDGSTS.E [R0+0x20004], desc[UR4][R214.64], !P2 ;  /* 0x20004000d6007fae */ /* 0x000fe2000d121844 */
[----:B------:R-:W-:Y:S02]  /*1d4b0*/  VIADD R3, R239, 0xffffff81 ;  /* 0xffffff81ef037836 */ /* 0x000fe40000000000 */
[C---:B--2---:R-:W-:Y:S02]  /*1d4c0*/  IMAD.WIDE R86, R2.reuse, 0x4, R22 ;  /* 0x0000000402567825 */ /* 0x044fe400078e0216 */
[----:B------:R-:W2:Y:S04]  /*1d4d0*/  LDL.LU.64 R22, [R1+0xba0] ;  /* 0x000ba00001167983 */ /* 0x000ea80000300a00 */
[----:B------:R-:W2:Y:S04]  /*1d4e0*/  LDL.LU.64 R54, [R1+0xb90] ;  /* 0x000b900001367983 */ /* 0x000ea80000300a00 */
[----:B------:R-:W2:Y:S04]  /*1d4f0*/  LDL.LU.64 R118, [R1+0xb88] ;  /* 0x000b880001767983 */ /* 0x000ea80000300a00 */
[----:B------:R-:W2:Y:S04]  /*1d500*/  LDL.LU.64 R110, [R1+0xb80] ;  /* 0x000b8000016e7983 */ /* 0x000ea80000300a00 */
[----:B------:R-:W-:Y:S04]  /*1d510*/  STL.64 [R1+0x29c0], R158 ;  /* 0x0029c09e01007387 */ /* 0x000fe80000100a00 */
[----:B------:R-:W-:Y:S01]  /*1d520*/  STL.64 [R1+0x29e0], R134 ;  /* 0x0029e08601007387 */ /* 0x000fe20000100a00 */
[----:B------:R-:W-:-:S03]  /*1d530*/  IMAD.WIDE R236, R2, 0x4, R8 ;  /* 0x0000000402ec7825 */ /* 0x000fc600078e0208 */
[----:B------:R-:W2:Y:S01]  /*1d540*/  LDL.LU.64 R8, [R1+0x490] ;  /* 0x0004900001087983 */ /* 0x000ea20000300a00 */
[----:B----4-:R-:W-:-:S03]  /*1d550*/  IMAD.WIDE R238, R2, 0x4, R62 ;  /* 0x0000000402ee7825 */ /* 0x010fc600078e023e */
[----:B------:R-:W4:Y:S04]  /*1d560*/  LDL.LU.64 R102, [R1+0x488] ;  /* 0x0004880001667983 */ /* 0x000f280000300a00 */
[----:B------:R-:W-:Y:S04]  /*1d570*/  STL.64 [R1+0x2a00], R30 ;  /* 0x002a001e01007387 */ /* 0x000fe80000100a00 */
[----:B------:R-:W4:Y:S04]  /*1d580*/  LDL.LU.64 R78, [R1+0x480] ;  /* 0x00048000014e7983 */ /* 0x000f280000300a00 */
[----:B------:R-:W4:Y:S01]  /*1d590*/  LDL.LU.64 R62, [R1+0x470] ;  /* 0x00047000013e7983 */ /* 0x000f220000300a00 */
[----:B------:R-:W-:Y:S01]  /*1d5a0*/  ISETP.GE.U32.AND P3, PT, R3, 0x7fffff42, PT ;  /* 0x7fffff420300780c */ /* 0x000fe20003f66070 */
[----:B------:R-:W-:-:S02]  /*1d5b0*/  IMAD.U32 R3, RZ, RZ, UR8 ;  /* 0x00000008ff037e24 */ /* 0x000fc4000f8e00ff */
[----:B------:R-:W-:Y:S01]  /*1d5c0*/  STL.64 [R1+0x2a20], R86 ;  /* 0x002a205601007387 */ /* 0x000fe20000100a00 */
[----:B---3--:R-:W-:-:S03]  /*1d5d0*/  IMAD.WIDE R240, R2, 0x4, R190 ;  /* 0x0000000402f07825 */ /* 0x008fc600078e02be */
[----:B------:R-:W-:Y:S01]  /*1d5e0*/  STL [R1+0x2d0c], R3 ;  /* 0x002d0c0301007387 */ /* 0x000fe20000100800 */
[----:B------:R-:W-:-:S04]  /*1d5f0*/  IMAD.WIDE R198, R2, 0x4, R174 ;  /* 0x0000000402c67825 */ /* 0x000fc800078e02ae */
[----:B------:R-:W-:-:S04]  /*1d600*/  IMAD.WIDE R46, R2, 0x4, R46 ;  /* 0x00000004022e7825 */ /* 0x000fc800078e022e */
[----:B------:R-:W-:-:S04]  /*1d610*/  IMAD.WIDE R38, R2, 0x4, R38 ;  /* 0x0000000402267825 */ /* 0x000fc800078e0226 */
[----:B------:R-:W-:Y:S01]  /*1d620*/  VIADD R15, R15, 0xffffffa1 ;  /* 0xffffffa10f0f7836 */ /* 0x000fe20000000000 */
[----:B------:R-:W-:Y:S01]  /*1d630*/  ISETP.GE.U32.AND P5, PT, R5, 0x7fffff61, PT ;  /* 0x7fffff610500780c */ /* 0x000fe20003fa6070 */
[C---:B------:R-:W-:Y:S01]  /*1d640*/  IMAD.WIDE R190, R2.reuse, 0x4, R70 ;  /* 0x0000000402be7825 */ /* 0x040fe200078e0246 */
[----:B------:R-:W-:Y:S04]  /*1d650*/  LDGSTS.E [R0+0x24004], desc[UR4][R236.64], !P2 ;  /* 0x24004000ec007fae */ /* 0x000fe8000d121844 */
[----:B------:R-:W3:Y:S01]  /*1d660*/  LDL.LU.64 R70, [R1+0x468] ;  /* 0x0004680001467983 */ /* 0x000ee20000300a00 */
[----:B------:R-:W-:-:S03]  /*1d670*/  IMAD.WIDE R174, R2, 0x4, R166 ;  /* 0x0000000402ae7825 */ /* 0x000fc600078e02a6 */
[----:B------:R3:W-:Y:S01]  /*1d680*/  STL.64 [R1+0x1e10], R198 ;  /* 0x001e10c601007387 */ /* 0x0007e20000100a00 */
[----:B------:R-:W-:-:S03]  /*1d690*/  IMAD.WIDE R166, R2, 0x4, R150 ;  /* 0x0000000402a67825 */ /* 0x000fc600078e0296 */
[----:B------:R3:W-:Y:S01]  /*1d6a0*/  STL.64 [R1+0x1e38], R190 ;  /* 0x001e38be01007387 */ /* 0x0007e20000100a00 */
[----:B------:R-:W-:-:S03]  /*1d6b0*/  IMAD.WIDE R150, R2, 0x4, R142 ;  /* 0x0000000402967825 */ /* 0x000fc600078e028e */
[----:B------:R3:W-:Y:S01]  /*1d6c0*/  STL.64 [R1+0x1e58], R46 ;  /* 0x001e582e01007387 */ /* 0x0007e20000100a00 */
[----:B------:R-:W-:-:S03]  /*1d6d0*/  IMAD.WIDE R142, R2, 0x4, R126 ;  /* 0x00000004028e7825 */ /* 0x000fc600078e027e */
[----:B------:R3:W-:Y:S04]  /*1d6e0*/  STL.64 [R1+0x1ef0], R174 ;  /* 0x001ef0ae01007387 */ /* 0x0007e80000100a00 */
[----:B------:R3:W-:Y:S04]  /*1d6f0*/  STL.64 [R1+0x1f40], R166 ;  /* 0x001f40a601007387 */ /* 0x0007e80000100a00 */
[----:B------:R3:W-:Y:S04]  /*1d700*/  STL.64 [R1+0x1f90], R38 ;  /* 0x001f902601007387 */ /* 0x0007e80000100a00 */
[----:B------:R3:W-:Y:S04]  /*1d710*/  STL.64 [R1+0x21b8], R150 ;  /* 0x0021b89601007387 */ /* 0x0007e80000100a00 */
[----:B------:R3:W-:Y:S01]  /*1d720*/  STL.64 [R1+0x21c0], R142 ;  /* 0x0021c08e01007387 */ /* 0x0007e20000100a00 */
[----:B--2---:R-:W-:-:S04]  /*1d730*/  IMAD.WIDE R22, R2, 0x4, R22 ;  /* 0x0000000402167825 */ /* 0x004fc800078e0216 */
[C---:B------:R-:W-:Y:S01]  /*1d740*/  IMAD.WIDE R54, R2.reuse, 0x4, R54 ;  /* 0x0000000402367825 */ /* 0x040fe200078e0236 */
[----:B------:R2:W-:Y:S03]  /*1d750*/  STL.64 [R1+0x21c8], R22 ;  /* 0x0021c81601007387 */ /* 0x0005e60000100a00 */
[C---:B------:R-:W-:Y:S01]  /*1d760*/  IMAD.WIDE R126, R2.reuse, 0x4, R118 ;  /* 0x00000004027e7825 */ /* 0x040fe200078e0276 */
[----:B------:R2:W-:Y:S03]  /*1d770*/  STL.64 [R1+0x21e8], R54 ;  /* 0x0021e83601007387 */ /* 0x0005e60000100a00 */
[----:B------:R-:W-:Y:S01]  /*1d780*/  IMAD.WIDE R118, R2, 0x4, R110 ;  /* 0x0000000402767825 */ /* 0x000fe200078e026e */
[----:B------:R2:W-:Y:S04]  /*1d790*/  STL.64 [R1+0x2208], R126 ;  /* 0x0022087e01007387 */ /* 0x0005e80000100a00 */
[----:B------:R2:W-:Y:S01]  /*1d7a0*/  STL.64 [R1+0x2228], R118 ;  /* 0x0022287601007387 */ /* 0x0005e20000100a00 */
[----:B------:R-:W-:-:S03]  /*1d7b0*/  ISETP.GE.U32.AND P6, PT, R15, 0x7fffff62, PT ;  /* 0x7fffff620f00780c */ /* 0x000fc60003fc6070 */
[----:B------:R-:W-:Y:S04]  /*1d7c0*/  LDGSTS.E [R0+0x28004], desc[UR4][R238.64], !P2 ;  /* 0x28004000ee007fae */ /* 0x000fe8000d121844 */
[----:B------:R-:W-:Y:S06]  /*1d7d0*/  LDGSTS.E [R0+0x2c004], desc[UR4][R240.64], !P2 ;  /* 0x2c004000f0007fae */ /* 0x000fec000d121844 */
[----:B------:R-:W-:Y:S01]  /*1d7e0*/  LDGSTS.E [R0+0x20008], desc[UR4][R206.64], !P6 ;  /* 0x20008000ce007fae */ /* 0x000fe2000f121844 */
[----:B------:R-:W-:-:S03]  /*1d7f0*/  IMAD.WIDE R8, R2, 0x4, R8 ;  /* 0x0000000402087825 */ /* 0x000fc600078e0208 */
[----:B------:R-:W-:Y:S01]  /*1d800*/  LDGSTS.E [R0+0x24008], desc[UR4][R198.64], !P6 ;  /* 0x24008000c6007fae */ /* 0x000fe2000f121844 */
[----:B----4-:R-:W-:-:S03]  /*1d810*/  IMAD.WIDE R110, R2, 0x4, R102 ;  /* 0x00000004026e7825 */ /* 0x010fc600078e0266 */
[----:B------:R-:W-:Y:S04]  /*1d820*/  LDGSTS.E [R0+0x28008], desc[UR4][R190.64], !P6 ;  /* 0x28008000be007fae */ /* 0x000fe8000f121844 */
[----:B------:R-:W-:Y:S01]  /*1d830*/  LDGSTS.E [R0+0x2c008], desc[UR4][R46.64], !P6 ;  /* 0x2c0080002e007fae */ /* 0x000fe2000f121844 */
[----:B------:R-:W-:-:S03]  /*1d840*/  IMAD.WIDE R102, R2, 0x4, R78 ;  /* 0x0000000402667825 */ /* 0x000fc600078e024e */
[----:B------:R-:W-:Y:S01]  /*1d850*/  LDGSTS.E [R0+0x2000c], desc[UR4][R182.64], !P5 ;  /* 0x2000c000b6007fae */ /* 0x000fe2000e921844 */
[----:B------:R-:W-:-:S03]  /*1d860*/  IMAD.WIDE R78, R2, 0x4, R62 ;  /* 0x00000004024e7825 */ /* 0x000fc600078e023e */
[----:B------:R-:W4:Y:S04]  /*1d870*/  LDL.LU.64 R62, [R1+0x460] ;  /* 0x00046000013e7983 */ /* 0x000f280000300a00 */
[----:B------:R4:W-:Y:S04]  /*1d880*/  STL.64 [R1+0x2a08], R8 ;  /* 0x002a080801007387 */ /* 0x0009e80000100a00 */
[----:B------:R4:W-:Y:S04]  /*1d890*/  STL.64 [R1+0x2a10], R110 ;  /* 0x002a106e01007387 */ /* 0x0009e80000100a00 */
[----:B------:R-:W-:Y:S04]  /*1d8a0*/  STL.64 [R1+0x2a18], R102 ;  /* 0x002a186601007387 */ /* 0x000fe80000100a00 */
[----:B-1----:R-:W4:Y:S04]  /*1d8b0*/  LDL.LU.64 R214, [R1+0x3278] ;  /* 0x0032780001d67983 */ /* 0x002f280000300a00 */
[----:B------:R1:W-:Y:S04]  /*1d8c0*/  STL.64 [R1+0x2a28], R78 ;  /* 0x002a284e01007387 */ /* 0x0003e80000100a00 */
[----:B------:R-:W-:Y:S04]  /*1d8d0*/  LDGSTS.E [R0+0x2400c], desc[UR4][R174.64], !P5 ;  /* 0x2400c000ae007fae */ /* 0x000fe8000e921844 */
[----:B------:R-:W-:Y:S04]  /*1d8e0*/  LDGSTS.E [R0+0x2800c], desc[UR4][R166.64], !P5 ;  /* 0x2800c000a6007fae */ /* 0x000fe8000e921844 */
[----:B------:R-:W-:Y:S04]  /*1d8f0*/  LDGSTS.E [R0+0x2c00c], desc[UR4][R38.64], !P5 ;  /* 0x2c00c00026007fae */ /* 0x000fe8000e921844 */
[----:B------:R-:W-:Y:S04]  /*1d900*/  LDGSTS.E [R0+0x30000], desc[UR4][R158.64], !P1 ;  /* 0x300000009e007fae */ /* 0x000fe8000c921844 */
[----:B------:R-:W-:Y:S04]  /*1d910*/  LDGSTS.E [R0+0x34000], desc[UR4][R150.64], !P1 ;  /* 0x3400000096007fae */ /* 0x000fe8000c921844 */
[----:B------:R-:W-:Y:S01]  /*1d920*/  LDGSTS.E [R0+0x38000], desc[UR4][R142.64], !P1 ;  /* 0x380000008e007fae */ /* 0x000fe2000c921844 */
[----:B---3--:R-:W-:-:S03]  /*1d930*/  IMAD.WIDE R70, R2, 0x4, R70 ;  /* 0x0000000402467825 */ /* 0x008fc600078e0246 */
[----:B------:R-:W-:Y:S04]  /*1d940*/  LDGSTS.E [R0+0x3c000], desc[UR4][R22.64], !P1 ;  /* 0x3c00000016007fae */ /* 0x000fe8000c921844 */
[----:B------:R3:W-:Y:S04]  /*1d950*/  STL.64 [R1+0x2a30], R70 ;  /* 0x002a304601007387 */ /* 0x0007e80000100a00 */
        /* <DEDUP_REMOVED lines=11> */
[----:B--2---:R-:W2:Y:S04]  /*1da10*/  LDL.LU.64 R22, [R1+0x418] ;  /* 0x0004180001167983 */ /* 0x004ea80000300a00 */
[----:B------:R-:W-:Y:S04]  /*1da20*/  LDGSTS.E [R0+0x30004], desc[UR4][R134.64], !P0 ;  /* 0x3000400086007fae */ /* 0x000fe8000c121844 */
[----:B------:R-:W-:Y:S04]  /*1da30*/  LDGSTS.E [R0+0x34004], desc[UR4][R54.64], !P0 ;  /* 0x3400400036007fae */ /* 0x000fe8000c121844 */
[----:B------:R-:W-:Y:S04]  /*1da40*/  LDGSTS.E [R0+0x38004], desc[UR4][R126.64], !P0 ;  /* 0x380040007e007fae */ /* 0x000fe8000c121844 */
[----:B------:R-:W2:Y:S04]  /*1da50*/  LDL.LU.64 R134, [R1+0x3228] ;  /* 0x0032280001867983 */ /* 0x000ea80000300a00 */
[----:B------:R-:W2:Y:S04]  /*1da60*/  LDL.LU.64 R54, [R1+0x3f8] ;  /* 0x0003f80001367983 */ /* 0x000ea80000300a00 */
[----:B------:R-:W-:Y:S04]  /*1da70*/  LDGSTS.E [R0+0x3c004], desc[UR4][R118.64], !P0 ;  /* 0x3c00400076007fae */ /* 0x000fe8000c121844 */
[----:B------:R-:W-:Y:S04]  /*1da80*/  LDGSTS.E [R0+0x30008], desc[UR4][R30.64], !P3 ;  /* 0x300080001e007fae */ /* 0x000fe8000d921844 */
[----:B------:R-:W-:Y:S01]  /*1da90*/  LDGSTS.E [R0+0x34008], desc[UR4][R8.64], !P3 ;  /* 0x3400800008007fae */ /* 0x000fe2000d921844 */
[----:B------:R-:W-:-:S03]  /*1daa0*/  UISETP.GE.U32.AND UP0, UPT, UR8, 0x7fffff41, UPT ;  /* 0x7fffff410800788c */ /* 0x000fc6000bf06070 */
[----:B------:R-:W-:Y:S01]  /*1dab0*/  LDGSTS.E [R0+0x38008], desc[UR4][R110.64], !P3 ;  /* 0x380080006e007fae */ /* 0x000fe2000d921844 */
[----:B----4-:R-:W-:Y:S02]  /*1dac0*/  IMAD.WIDE R62, R2, 0x4, R62 ;  /* 0x00000004023e7825 */ /* 0x010fe400078e023e */
[----:B------:R-:W-:Y:S01]  /*1dad0*/  PLOP3.LUT P2, PT, PT, PT, UP0, 0x80, 0x0 ;  /* 0x000000000000781c */ /* 0x000fe20003f4f008 */
[----:B------:R-:W-:Y:S04]  /*1dae0*/  LDGSTS.E [R0+0x3c008], desc[UR4][R102.64], !P3 ;  /* 0x3c00800066007fae */ /* 0x000fe8000d921844 */
[----:B------:R4:W-:Y:S04]  /*1daf0*/  STL.64 [R1+0x2a38], R62 ;  /* 0x002a383e01007387 */ /* 0x0009e80000100a00 */
[----:B------:R-:W2:Y:S04]  /*1db00*/  LDL.LU.64 R126, [R1+0x3220] ;  /* 0x00322000017e7983 */ /* 0x000ea80000300a00 */
[----:B------:R-:W2:Y:S04]  /*1db10*/  LDL.LU.64 R118, [R1+0x3218] ;  /* 0x0032180001767983 */ /* 0x000ea80000300a00 */
[----:B------:R-:W2:Y:S04]  /*1db20*/  LDL.LU.64 R30, [R1+0x3d8] ;  /* 0x0003d800011e7983 */ /* 0x000ea80000300a00 */
[----:B------:R-:W2:Y:S01]  /*1db30*/  LDL.LU.64 R8, [R1+0x3b8] ;  /* 0x0003b80001087983 */ /* 0x000ea20000300a00 */
[----:B------:R-:W-:-:S02]  /*1db40*/  PLOP3.LUT P6, PT, PT, PT, UP0, 0x80, 0x0 ;  /* 0x000000000000781c */ /* 0x000fc40003fcf008 */
[----:B------:R-:W-:Y:S01]  /*1db50*/  PLOP3.LUT P5, PT, PT, PT, UP0, 0x80, 0x0 ;  /* 0x000000000000781c */ /* 0x000fe20003faf008 */
[----:B------:R-:W-:Y:S01]  /*1db60*/  LDGSTS.E [R0+0x3000c], desc[UR4][R86.64], !P2 ;  /* 0x3000c00056007fae */ /* 0x000fe2000d121844 */
[----:B------:R-:W-:-:S03]  /*1db70*/  PLOP3.LUT P1, PT, PT, PT, UP0, 0x80, 0x0 ;  /* 0x000000000000781c */ /* 0x000fc60003f2f008 */
[----:B------:R-:W2:Y:S01]  /*1db80*/  LDL.LU.64 R110, [R1+0x3210] ;  /* 0x00321000016e7983 */ /* 0x000ea20000300a00 */
[----:B------:R-:W-:-:S05]  /*1db90*/  VIADD R15, R247, 0x100000 ;  /* 0x00100000f70f7836 */ /* 0x000fca0000000000 */
[----:B------:R-:W-:Y:S01]  /*1dba0*/  LDGSTS.E [R0+0x3400c], desc[UR4][R78.64], !P6 ;  /* 0x3400c0004e007fae */ /* 0x000fe2000f121844 */
[C---:B------:R-:W-:Y:S02]  /*1dbb0*/  VIADD R5, R247.reuse, 0x100000 ;  /* 0x00100000f7057836 */ /* 0x040fe40000000000 */
[C---:B------:R-:W-:Y:S01]  /*1dbc0*/  VIADD R3, R247.reuse, 0x100000 ;  /* 0x00100000f7037836 */ /* 0x040fe20000000000 */
[----:B------:R-:W-:Y:S04]  /*1dbd0*/  LDGSTS.E [R0+0x3800c], desc[UR4][R70.64], !P5 ;  /* 0x3800c00046007fae */ /* 0x000fe8000e921844 */
[----:B------:R4:W-:Y:S04]  /*1dbe0*/  LDGSTS.E [R0+0x3c00c], desc[UR4][R62.64], !P1 ;  /* 0x3c00c0003e007fae */ /* 0x0009e8000c921844 */
[----:B-1----:R-:W2:Y:S04]  /*1dbf0*/  LDL.LU.64 R78, [R1+0x398] ;  /* 0x00039800014e7983 */ /* 0x002ea80000300a00 */
[----:B------:R-:W0:Y:S04]  /*1dc00*/  LDGDEPBAR ;  /* 0x00000000000079af */ /* 0x000e280000000000 */
[----:B------:R1:W-:Y:S01]  /*1dc10*/  LDGSTS.E [R15+-0x80000], desc[UR4][R94.64], P4 ;  /* 0x800000005e0f7fae */ /* 0x0003e2000a121844 */
[----:B----4-:R-:W-:-:S02]  /*1dc20*/  VIADD R0, R247, 0x100000 ;  /* 0x00100000f7007836 */ /* 0x010fc40000000000 */
[C---:B---3--:R-:W-:Y:S02]  /*1dc30*/  IMAD.WIDE R86, R4.reuse, 0x4, R46 ;  /* 0x0000000404567825 */ /* 0x048fe400078e022e */
[----:B------:R-:W3:Y:S04]  /*1dc40*/  LDL.LU.64 R46, [R1+0x378] ;  /* 0x00037800012e7983 */ /* 0x000ee80000300a00 */
[----:B------:R-:W-:Y:S04]  /*1dc50*/  STL.64 [R1+0x2a60], R86 ;  /* 0x002a605601007387 */ /* 0x000fe80000100a00 */
[----:B------:R-:W4:Y:S04]  /*1dc60*/  LDL.LU.64 R70, [R1+0x358] ;  /* 0x0003580001467983 */ /* 0x000f280000300a00 */
[----:B------:R-:W4:Y:S01]  /*1dc70*/  LDL.LU.64 R62, [R1+0x338] ;  /* 0x00033800013e7983 */ /* 0x000f220000300a00 */
[----:B------:R-:W-:-:S03]  /*1dc80*/  IMAD.WIDE R38, R4, 0x4, R38 ;  /* 0x0000000404267825 */ /* 0x000fc600078e0226 */
[----:B------:R1:W-:Y:S04]  /*1dc90*/  LDGSTS.E [R5+-0x7fc00], desc[UR4][R86.64], P4 ;  /* 0x8040000056057fae */ /* 0x0003e8000a121844 */
[----:B------:R1:W-:Y:S04]  /*1dca0*/  STL.64 [R1+0x2a80], R38 ;  /* 0x002a802601007387 */ /* 0x0003e80000100a00 */
[----:B------:R-:W-:Y:S01]  /*1dcb0*/  LDGSTS.E [R3+-0x7f800], desc[UR4][R38.64], P4 ;  /* 0x8080000026037fae */ /* 0x000fe2000a121844 */
[----:B--2---:R-:W-:-:S05]  /*1dcc0*/  IMAD.WIDE R22, R4, 0x4, R22 ;  /* 0x0000000404167825 */ /* 0x004fca00078e0216 */
[----:B------:R-:W-:Y:S04]  /*1dcd0*/  LDGSTS.E [R0+-0x7f400], desc[UR4][R22.64], P4 ;  /* 0x80c0000016007fae */ /* 0x000fe8000a121844 */
[----:B-1----:R-:W2:Y:S04]  /*1dce0*/  LDL.LU.64 R38, [R1+0x318] ;  /* 0x0003180001267983 */ /* 0x002ea80000300a00 */
[----:B------:R1:W-:Y:S01]  /*1dcf0*/  STL.64 [R1+0x2aa0], R22 ;  /* 0x002aa01601007387 */ /* 0x0003e20000100a00 */
[----:B------:R-:W-:-:S03]  /*1dd00*/  IMAD.WIDE R94, R4, 0x4, R54 ;  /* 0x00000004045e7825 */ /* 0x000fc600078e0236 */
[----:B-1----:R-:W2:Y:S04]  /*1dd10*/  LDL.LU.64 R22, [R1+0x2f8] ;  /* 0x0002f80001167983 */ /* 0x002ea80000300a00 */
[----:B------:R-:W-:Y:S04]  /*1dd20*/  STL.64 [R1+0x2ac0], R94 ;  /* 0x002ac05e01007387 */ /* 0x000fe80000100a00 */
[----:B------:R-:W2:Y:S04]  /*1dd30*/  LDL.LU.64 R54, [R1+0x2d8] ;  /* 0x0002d80001367983 */ /* 0x000ea80000300a00 */
[----:B------:R4:W-:Y:S01]  /*1dd40*/  LDGSTS.E [R3+-0x7f000], desc[UR4][R94.64], P4 ;  /* 0x810000005e037fae */ /* 0x0009e2000a121844 */
[----:B------:R-:W-:-:S03]  /*1dd50*/  IMAD.WIDE R86, R4, 0x4, R30 ;  /* 0x0000000404567825 */ /* 0x000fc600078e021e */
[----:B------:R-:W2:Y:S01]  /*1dd60*/  LDL.LU.64 R30, [R1+0x2b8] ;  /* 0x0002b800011e7983 */ /* 0x000ea20000300a00 */
[----:B------:R-:W-:-:S03]  /*1dd70*/  IMAD.WIDE R8, R4, 0x4, R8 ;  /* 0x0000000404087825 */ /* 0x000fc600078e0208 */
[----:B------:R-:W-:Y:S04]  /*1dd80*/  STL.64 [R1+0x2ae0], R86 ;  /* 0x002ae05601007387 */ /* 0x000fe80000100a00 */
[----:B------:R1:W-:Y:S04]  /*1dd90*/  LDGSTS.E [R5+-0x7ec00], desc[UR4][R86.64], P4 ;  /* 0x8140000056057fae */ /* 0x0003e8000a121844 */
[----:B------:R1:W-:Y:S04]  /*1dda0*/  STL.64 [R1+0x2b00], R8 ;  /* 0x002b000801007387 */ /* 0x0003e80000100a00 */
[----:B------:R-:W-:Y:S04]  /*1ddb0*/  LDGSTS.E [R0+-0x7e800], desc[UR4][R8.64], P4 ;  /* 0x8180000008007fae */ /* 0x000fe8000a121844 */
[----:B-1----:R-:W2:Y:S01]  /*1ddc0*/  LDL.LU.64 R8, [R1+0x298] ;  /* 0x0002980001087983 */ /* 0x002ea20000300a00 */
[----:B------:R-:W-:-:S05]  /*1ddd0*/  IMAD.WIDE R78, R4, 0x4, R78 ;  /* 0x00000004044e7825 */ /* 0x000fca00078e024e */
[----:B------:R1:W-:Y:S04]  /*1dde0*/  STL.64 [R1+0x2b20], R78 ;  /* 0x002b204e01007387 */ /* 0x0003e80000100a00 */
[----:B------:R-:W-:Y:S01]  /*1ddf0*/  LDGSTS.E [R3+-0x7e400], desc[UR4][R78.64], P4 ;  /* 0x81c000004e037fae */ /* 0x000fe2000a121844 */
[----:B---3--:R-:W-:-:S03]  /*1de00*/  IMAD.WIDE R46, R4, 0x4, R46 ;  /* 0x00000004042e7825 */ /* 0x008fc600078e022e */
[----:B-1----:R-:W3:Y:S04]  /*1de10*/  LDL.LU.64 R78, [R1+0x278] ;  /* 0x00027800014e7983 */ /* 0x002ee80000300a00 */
[----:B------:R1:W-:Y:S01]  /*1de20*/  STL.64 [R1+0x2b40], R46 ;  /* 0x002b402e01007387 */ /* 0x0003e20000100a00 */
[----:B----4-:R-:W-:-:S03]  /*1de30*/  IMAD.WIDE R94, R4, 0x4, R70 ;  /* 0x00000004045e7825 */ /* 0x010fc600078e0246 */
[----:B------:R-:W-:Y:S01]  /*1de40*/  LDGSTS.E [R0+-0x7e000], desc[UR4][R46.64], P4 ;  /* 0x820000002e007fae */ /* 0x000fe2000a121844 */
[----:B------:R-:W-:-:S03]  /*1de50*/  IMAD.WIDE R86, R4, 0x4, R62 ;  /* 0x0000000404567825 */ /* 0x000fc600078e023e */
[----:B------:R-:W4:Y:S04]  /*1de60*/  LDL.LU.64 R70, [R1+0x258] ;  /* 0x0002580001467983 */ /* 0x000f280000300a00 */
[----:B------:R-:W4:Y:S04]  /*1de70*/  LDL.LU.64 R62, [R1+0x238] ;  /* 0x00023800013e7983 */ /* 0x000f280000300a00 */
[----:B------:R-:W-:Y:S04]  /*1de80*/  STL.64 [R1+0x2b60], R94 ;  /* 0x002b605e01007387 */ /* 0x000fe80000100a00 */
[----:B------:R-:W-:Y:S04]  /*1de90*/  STL.64 [R1+0x2b80], R86 ;  /* 0x002b805601007387 */ /* 0x000fe80000100a00 */
[----:B-1----:R-:W4:Y:S04]  /*1dea0*/  LDL.LU.64 R46, [R1+0x218] ;  /* 0x00021800012e7983 */ /* 0x002f280000300a00 */
[----:B------:R-:W-:Y:S04]  /*1deb0*/  LDGSTS.E [R5+-0x7dc00], desc[UR4][R94.64], P4 ;  /* 0x824000005e057fae */ /* 0x000fe8000a121844 */
[----:B------:R1:W-:Y:S01]  /*1dec0*/  LDGSTS.E [R3+-0x7d800], desc[UR4][R86.64], P4 ;  /* 0x8280000056037fae */ /* 0x0003e2000a121844 */
[----:B--2---:R-:W-:-:S05]  /*1ded0*/  IMAD.WIDE R38, R4, 0x4, R38 ;  /* 0x0000000404267825 */ /* 0x004fca00078e0226 */
[----:B------:R2:W-:Y:S04]  /*1dee0*/  STL.64 [R1+0x2ba0], R38 ;  /* 0x002ba02601007387 */ /* 0x0005e80000100a00 */
[----:B------:R4:W-:Y:S01]  /*1def0*/  LDGSTS.E [R0+-0x7d400], desc[UR4][R38.64], P4 ;  /* 0x82c0000026007fae */ /* 0x0009e2000a121844 */
[----:B------:R-:W-:-:S03]  /*1df00*/  IMAD.WIDE R22, R4, 0x4, R22 ;  /* 0x0000000404167825 */ /* 0x000fc600078e0216 */
[----:B--2---:R-:W2:Y:S01]  /*1df10*/  LDL.LU.64 R38, [R1+0x1f8] ;  /* 0x0001f80001267983 */ /* 0x004ea20000300a00 */
[----:B-1----:R-:W-:-:S03]  /*1df20*/  IMAD.WIDE R86, R4, 0x4, R54 ;  /* 0x0000000404567825 */ /* 0x002fc600078e0236 */
[----:B------:R1:W-:Y:S04]  /*1df30*/  STL.64 [R1+0x2bc0], R22 ;  /* 0x002bc01601007387 */ /* 0x0003e80000100a00 */
[----:B------:R2:W-:Y:S04]  /*1df40*/  LDGSTS.E [R3+-0x7d000], desc[UR4][R22.64], P4 ;  /* 0x8300000016037fae */ /* 0x0005e8000a121844 */
[----:B------:R-:W-:Y:S01]  /*1df50*/  LDGSTS.E [R5+-0x7cc00], desc[UR4][R86.64], P4 ;  /* 0x8340000056057fae */ /* 0x000fe2000a121844 */
[----:B------:R-:W-:-:S03]  /*1df60*/  IMAD.WIDE R54, R4, 0x4, R30 ;  /* 0x0000000404367825 */ /* 0x000fc600078e021e */
[----:B------:R-:W2:Y:S04]  /*1df70*/  LDL.LU.64 R30, [R1+0x1d8] ;  /* 0x0001d800011e7983 */ /* 0x000ea80000300a00 */
[----:B------:R-:W-:Y:S04]  /*1df80*/  STL.64 [R1+0x2be0], R86 ;  /* 0x002be05601007387 */ /* 0x000fe80000100a00 */
[----:B-1----:R-:W2:Y:S04]  /*1df90*/  LDL.LU.64 R22, [R1+0x1b8] ;  /* 0x0001b80001167983 */ /* 0x002ea80000300a00 */
[----:B------:R1:W-:Y:S04]  /*1dfa0*/  STL.64 [R1+0x2c00], R54 ;  /* 0x002c003601007387 */ /* 0x0003e80000100a00 */
[----:B------:R2:W-:Y:S01]  /*1dfb0*/  LDGSTS.E [R0+-0x7c800], desc[UR4][R54.64], P4 ;  /* 0x8380000036007fae */ /* 0x0005e2000a121844 */
[----:B------:R-:W-:-:S03]  /*1dfc0*/  IMAD.WIDE R8, R4, 0x4, R8 ;  /* 0x0000000404087825 */ /* 0x000fc600078e0208 */
[----:B-1----:R-:W2:Y:S04]  /*1dfd0*/  LDL.LU.64 R54, [R1+0x198] ;  /* 0x0001980001367983 */ /* 0x002ea80000300a00 */
[----:B------:R1:W-:Y:S04]  /*1dfe0*/  STL.64 [R1+0x2c20], R8 ;  /* 0x002c200801007387 */ /* 0x0003e80000100a00 */
[----:B------:R-:W-:Y:S04]  /*1dff0*/  LDGSTS.E [R3+-0x7c400], desc[UR4][R8.64], P4 ;  /* 0x83c0000008037fae */ /* 0x000fe8000a121844 */
[----:B-1----:R-:W2:Y:S01]  /*1e000*/  LDL.LU.64 R8, [R1+0x178] ;  /* 0x0001780001087983 */ /* 0x002ea20000300a00 */
[----:B---3--:R-:W-:-:S05]  /*1e010*/  IMAD.WIDE R78, R4, 0x4, R78 ;  /* 0x00000004044e7825 */ /* 0x008fca00078e024e */
[----:B------:R1:W-:Y:S04]  /*1e020*/  STL.64 [R1+0x2c40], R78 ;  /* 0x002c404e01007387 */ /* 0x0003e80000100a00 */
[----:B------:R3:W-:Y:S01]  /*1e030*/  LDGSTS.E [R0+-0x7c000], desc[UR4][R78.64], P4 ;  /* 0x840000004e007fae */ /* 0x0007e2000a121844 */
[----:B----4-:R-:W-:-:S04]  /*1e040*/  IMAD.WIDE R70, R4, 0x4, R70 ;  /* 0x0000000404467825 */ /* 0x010fc800078e0246 */
[C---:B------:R-:W-:Y:S01]  /*1e050*/  IMAD.WIDE R62, R4.reuse, 0x4, R62 ;  /* 0x00000004043e7825 */ /* 0x040fe200078e023e */
[----:B------:R4:W-:Y:S04]  /*1e060*/  STL.64 [R1+0x2ff8], R70 ;  /* 0x002ff84601007387 */ /* 0x0009e80000100a00 */
[----:B------:R3:W-:Y:S04]  /*1e070*/  STL.64 [R1+0x3000], R62 ;  /* 0x0030003e01007387 */ /* 0x0007e80000100a00 */
[----:B------:R-:W3:Y:S01]  /*1e080*/  LDL.LU.64 R94, [R1+0x158] ;  /* 0x00015800015e7983 */ /* 0x000ee20000300a00 */
[----:B------:R-:W-:-:S03]  /*1e090*/  IMAD.WIDE R46, R4, 0x4, R46 ;  /* 0x00000004042e7825 */ /* 0x000fc600078e022e */
[----:B------:R-:W3:Y:S04]  /*1e0a0*/  LDL.LU.64 R86, [R1+0x138] ;  /* 0x0001380001567983 */ /* 0x000ee80000300a00 */
[----:B------:R3:W-:Y:S04]  /*1e0b0*/  STL.64 [R1+0x3008], R46 ;  /* 0x0030082e01007387 */ /* 0x0007e80000100a00 */
[----:B-1----:R-:W3:Y:S04]  /*1e0c0*/  LDL.LU.64 R78, [R1+0x118] ;  /* 0x00011800014e7983 */ /* 0x002ee80000300a00 */
[----:B------:R1:W-:Y:S04]  /*1e0d0*/  LDGSTS.E [R5+-0x7bc00], desc[UR4][R70.64], P4 ;  /* 0x8440000046057fae */ /* 0x0003e8000a121844 */
[----:B------:R1:W-:Y:S04]  /*1e0e0*/  LDGSTS.E [R3+-0x7b800], desc[UR4][R62.64], P4 ;  /* 0x848000003e037fae */ /* 0x0003e8000a121844 */
[----:B------:R1:W-:Y:S04]  /*1e0f0*/  LDGSTS.E [R0+-0x7b400], desc[UR4][R46.64], P4 ;  /* 0x84c000002e007fae */ /* 0x0003e8000a121844 */
[----:B----4-:R-:W1:Y:S01]  /*1e100*/  LDL.LU.64 R70, [R1+0xf8] ;  /* 0x0000f80001467983 */ /* 0x010e620000300a00 */
[----:B--2---:R-:W-:-:S05]  /*1e110*/  IMAD.WIDE R38, R4, 0x4, R38 ;  /* 0x0000000404267825 */ /* 0x004fca00078e0226 */
[----:B------:R2:W-:Y:S04]  /*1e120*/  STL.64 [R1+0x3010], R38 ;  /* 0x0030102601007387 */ /* 0x0005e80000100a00 */
[----:B---3--:R-:W3:Y:S04]  /*1e130*/  LDL.LU.64 R62, [R1+0xd8] ;  /* 0x0000d800013e7983 */ /* 0x008ee80000300a00 */
[----:B------:R-:W4:Y:S04]  /*1e140*/  LDL.LU.64 R46, [R1+0xb8] ;  /* 0x0000b800012e7983 */ /* 0x000f280000300a00 */
[----:B------:R4:W-:Y:S01]  /*1e150*/  LDGSTS.E [R3+-0x7b000], desc[UR4][R38.64], P4 ;  /* 0x8500000026037fae */ /* 0x0009e2000a121844 */
[----:B------:R-:W-:-:S05]  /*1e160*/  IMAD.WIDE R30, R4, 0x4, R30 ;  /* 0x00000004041e7825 */ /* 0x000fca00078e021e */
[----:B------:R2:W-:Y:S01]  /*1e170*/  STL.64 [R1+0x3018], R30 ;  /* 0x0030181e01007387 */ /* 0x0005e20000100a00 */
[----:B------:R-:W-:-:S03]  /*1e180*/  IMAD.WIDE R22, R4, 0x4, R22 ;  /* 0x0000000404167825 */ /* 0x000fc600078e0216 */
[----:B--2---:R-:W2:Y:S04]  /*1e190*/  LDL.LU.64 R38, [R1+0x98] ;  /* 0x0000980001267983 */ /* 0x004ea80000300a00 */
[----:B------:R1:W-:Y:S04]  /*1e1a0*/  STL.64 [R1+0x3020], R22 ;  /* 0x0030201601007387 */ /* 0x0003e80000100a00 */
[----:B------:R2:W-:Y:S04]  /*1e1b0*/  LDGSTS.E [R5+-0x7ac00], desc[UR4][R30.64], P4 ;  /* 0x854000001e057fae */ /* 0x0005e8000a121844 */
[----:B------:R2:W-:Y:S01]  /*1e1c0*/  LDGSTS.E [R0+-0x7a800], desc[UR4][R22.64], P4 ;  /* 0x8580000016007fae */ /* 0x0005e2000a121844 */
[----:B------:R-:W-:-:S03]  /*1e1d0*/  IMAD.WIDE R54, R4, 0x4, R54 ;  /* 0x0000000404367825 */ /* 0x000fc600078e0236 */
[----:B------:R-:W2:Y:S04]  /*1e1e0*/  LDL.LU.64 R30, [R1+0x78] ;  /* 0x00007800011e7983 */ /* 0x000ea80000300a00 */
[----:B------:R1:W-:Y:S04]  /*1e1f0*/  STL.64 [R1+0x3028], R54 ;  /* 0x0030283601007387 */ /* 0x0003e80000100a00 */
[----:B-1----:R-:W2:Y:S04]  /*1e200*/  LDL.LU.64 R22, [R1+0x58] ;  /* 0x0000580001167983 */ /* 0x002ea80000300a00 */
[----:B------:R1:W-:Y:S01]  /*1e210*/  LDGSTS.E [R3+-0x7a400], desc[UR4][R54.64], P4 ;  /* 0x85c0000036037fae */ /* 0x0003e2000a121844 */
[----:B------:R-:W-:-:S03]  /*1e220*/  IMAD.WIDE R102, R4, 0x4, R8 ;  /* 0x0000000404667825 */ /* 0x000fc600078e0208 */
[----:B------:R-:W2:Y:S04]  /*1e230*/  LDL.LU.64 R8, [R1+0x38] ;  /* 0x0000380001087983 */ /* 0x000ea80000300a00 */
[----:B------:R1:W-:Y:S04]  /*1e240*/  STL.64 [R1+0x3030], R102 ;  /* 0x0030306601007387 */ /* 0x0003e80000100a00 */
[----:B------:R-:W2:Y:S04]  /*1e250*/  LDL.LU.64 R54, [R1+0x18] ;  /* 0x0000180001367983 */ /* 0x000ea80000300a00 */
[----:B------:R-:W-:Y:S01]  /*1e260*/  LDGSTS.E [R0+-0x7a000], desc[UR4][R102.64], P4 ;  /* 0x8600000066007fae */ /* 0x000fe2000a121844 */
[----:B------:R-:W-:-:S03]  /*1e270*/  IMAD.WIDE R94, R4, 0x4, R94 ;  /* 0x00000004045e7825 */ /* 0x000fc600078e025e */
[----:B-1----:R-:W2:Y:S01]  /*1e280*/  LDL.LU.64 R102, [R1+0x3208] ;  /* 0x0032080001667983 */ /* 0x002ea20000300a00 */
[----:B------:R-:W-:-:S03]  /*1e290*/  IMAD.WIDE R86, R4, 0x4, R86 ;  /* 0x0000000404567825 */ /* 0x000fc600078e0256 */
[----:B------:R1:W-:Y:S04]  /*1e2a0*/  STL.64 [R1+0x3038], R94 ;  /* 0x0030385e01007387 */ /* 0x0003e80000100a00 */
[----:B------:R1:W-:Y:S01]  /*1e2b0*/  STL.64 [R1+0x3040], R86 ;  /* 0x0030405601007387 */ /* 0x0003e20000100a00 */
[----:B------:R-:W-:-:S03]  /*1e2c0*/  IMAD.WIDE R78, R4, 0x4, R78 ;  /* 0x00000004044e7825 */ /* 0x000fc600078e024e */
[----:B------:R-:W-:Y:S04]  /*1e2d0*/  LDGSTS.E [R5+-0x79c00], desc[UR4][R94.64], P4 ;  /* 0x864000005e057fae */ /* 0x000fe8000a121844 */
[----:B------:R-:W-:Y:S04]  /*1e2e0*/  LDGSTS.E [R3+-0x79800], desc[UR4][R86.64], P4 ;  /* 0x8680000056037fae */ /* 0x000fe8000a121844 */
[----:B------:R-:W-:Y:S04]  /*1e2f0*/  LDGSTS.E [R0+-0x79400], desc[UR4][R78.64], P4 ;  /* 0x86c000004e007fae */ /* 0x000fe8000a121844 */
[----:B-1----:R-:W2:Y:S01]  /*1e300*/  LDL.LU.64 R94, [R1+0x3200] ;  /* 0x00320000015e7983 */ /* 0x002ea20000300a00 */
[----:B------:R-:W-:-:S03]  /*1e310*/  IMAD.WIDE R70, R4, 0x4, R70 ;  /* 0x0000000404467825 */ /* 0x000fc600078e0246 */
[----:B------:R-:W2:Y:S04]  /*1e320*/  LDL.LU.64 R86, [R1+0x31f8] ;  /* 0x0031f80001567983 */ /* 0x000ea80000300a00 */
[----:B------:R1:W-:Y:S04]  /*1e330*/  STL.64 [R1+0x3048], R78 ;  /* 0x0030484e01007387 */ /* 0x0003e80000100a00 */
[----:B------:R-:W-:Y:S01]  /*1e340*/  LDGSTS.E [R3+-0x79000], desc[UR4][R70.64], P4 ;  /* 0x8700000046037fae */ /* 0x000fe2000a121844 */
[----:B---3--:R-:W-:-:S03]  /*1e350*/  IMAD.WIDE R62, R4, 0x4, R62 ;  /* 0x00000004043e7825 */ /* 0x008fc600078e023e */
[----:B-1----:R-:W3:Y:S01]  /*1e360*/  LDL.LU.64 R78, [R1+0x31f0] ;  /* 0x0031f000014e7983 */ /* 0x002ee20000300a00 */
[----:B----4-:R-:W-:-:S03]  /*1e370*/  IMAD.WIDE R46, R4, 0x4, R46 ;  /* 0x00000004042e7825 */ /* 0x010fc600078e022e */
[----:B------:R1:W-:Y:S04]  /*1e380*/  STL.64 [R1+0x3050], R70 ;  /* 0x0030504601007387 */ /* 0x0003e80000100a00 */
[----:B------:R-:W-:Y:S04]  /*1e390*/  LDGSTS.E [R5+-0x78c00], desc[UR4][R62.64], P4 ;  /* 0x874000003e057fae */ /* 0x000fe8000a121844 */
[----:B------:R-:W-:Y:S04]  /*1e3a0*/  LDGSTS.E [R0+-0x78800], desc[UR4][R46.64], P4 ;  /* 0x878000002e007fae */ /* 0x000fe8000a121844 */
[----:B-1----:R-:W4:Y:S04]  /*1e3b0*/  LDL.LU.64 R70, [R1+0x31e8] ;  /* 0x0031e80001467983 */ /* 0x002f280000300a00 */
[----:B------:R1:W-:Y:S04]  /*1e3c0*/  STL.64 [R1+0x3058], R62 ;  /* 0x0030583e01007387 */ /* 0x0003e80000100a00 */
[----:B------:R1:W-:Y:S04]  /*1e3d0*/  STL.64 [R1+0x3060], R46 ;  /* 0x0030602e01007387 */ /* 0x0003e80000100a00 */
[----:B-1----:R-:W3:Y:S04]  /*1e3e0*/  LDL.LU.64 R62, [R1+0x31e0] ;  /* 0x0031e000013e7983 */ /* 0x002ee80000300a00 */
[----:B------:R-:W4:Y:S01]  /*1e3f0*/  LDL.LU.64 R46, [R1+0x31d8] ;  /* 0x0031d800012e7983 */ /* 0x000f220000300a00 */
[----:B--2---:R-:W-:-:S05]  /*1e400*/  IMAD.WIDE R38, R4, 0x4, R38 ;  /* 0x0000000404267825 */ /* 0x004fca00078e0226 */
[----:B------:R1:W-:Y:S04]  /*1e410*/  STL.64 [R1+0x3068], R38 ;  /* 0x0030682601007387 */ /* 0x0003e80000100a00 */
[----:B------:R-:W-:Y:S01]  /*1e420*/  LDGSTS.E [R3+-0x78400], desc[UR4][R38.64], P4 ;  /* 0x87c0000026037fae */ /* 0x000fe2000a121844 */
[----:B------:R-:W-:-:S03]  /*1e430*/  IMAD.WIDE R30, R4, 0x4, R30 ;  /* 0x00000004041e7825 */ /* 0x000fc600078e021e */
[----:B-1----:R-:W2:Y:S04]  /*1e440*/  LDL.LU.64 R38, [R1+0x31d0] ;  /* 0x0031d00001267983 */ /* 0x002ea80000300a00 */
[----:B------:R1:W-:Y:S01]  /*1e450*/  STL.64 [R1+0x3070], R30 ;  /* 0x0030701e01007387 */ /* 0x0003e20000100a00 */
[----:B------:R-:W-:-:S03]  /*1e460*/  IMAD.WIDE R22, R4, 0x4, R22 ;  /* 0x0000000404167825 */ /* 0x000fc600078e0216 */
[----:B------:R-:W-:Y:S04]  /*1e470*/  LDGSTS.E [R0+-0x70000], desc[UR4][R30.64], P4 ;  /* 0x900000001e007fae */ /* 0x000fe8000a121844 */
[----:B------:R-:W-:Y:S01]  /*1e480*/  LDGSTS.E [R5+-0x6fc00], desc[UR4][R22.64], P4 ;  /* 0x9040000016057fae */ /* 0x000fe2000a121844 */
[----:B------:R-:W-:-:S03]  /*1e490*/  IMAD.WIDE R8, R4, 0x4, R8 ;  /* 0x0000000404087825 */ /* 0x000fc600078e0208 */
[----:B-1----:R-:W3:Y:S04]  /*1e4a0*/  LDL.LU.64 R30, [R1+0x31c8] ;  /* 0x0031c800011e7983 */ /* 0x002ee80000300a00 */
[----:B------:R1:W-:Y:S04]  /*1e4b0*/  STL.64 [R1+0x3078], R22 ;  /* 0x0030781601007387 */ /* 0x0003e80000100a00 */
[----:B------:R1:W-:Y:S04]  /*1e4c0*/  STL.64 [R1+0x3080], R8 ;  /* 0x0030800801007387 */ /* 0x0003e80000100a00 */
[----:B------:R-:W-:Y:S04]  /*1e4d0*/  LDGSTS.E [R3+-0x6f800], desc[UR4][R8.64], P4 ;  /* 0x9080000008037fae */ /* 0x000fe8000a121844 */
[----:B-1----:R-:W4:Y:S04]  /*1e4e0*/  LDL.LU.64 R22, [R1+0x31c0] ;  /* 0x0031c00001167983 */ /* 0x002f280000300a00 */
[----:B------:R-:W2:Y:S01]  /*1e4f0*/  LDL.LU.64 R8, [R1+0x31b8] ;  /* 0x0031b80001087983 */ /* 0x000ea20000300a00 */
[----:B------:R-:W-:-:S05]  /*1e500*/  IMAD.WIDE R54, R4, 0x4, R54 ;  /* 0x0000000404367825 */ /* 0x000fca00078e0236 */
[----:B------:R4:W-:Y:S04]  /*1e510*/  STL.64 [R1+0x3088], R54 ;  /* 0x0030883601007387 */ /* 0x0009e80000100a00 */
[----:B------:R4:W-:Y:S02]  /*1e520*/  LDGSTS.E [R0+-0x6f400], desc[UR4][R54.64], P4 ;  /* 0x90c0000036007fae */ /* 0x0009e4000a121844 */
[----:B----4-:R-:W-:-:S04]  /*1e530*/  IMAD.WIDE R54, R4, 0x4, R22 ;  /* 0x0000000404367825 */ /* 0x010fc800078e0216 */
[----:B--2---:R-:W-:-:S04]  /*1e540*/  IMAD.WIDE R8, R4, 0x4, R8 ;  /* 0x0000000404087825 */ /* 0x004fc800078e0208 */
[----:B------:R-:W-:Y:S01]  /*1e550*/  IMAD.MOV.U32 R22, RZ, RZ, R8 ;  /* 0x000000ffff167224 */ /* 0x000fe200078e0008 */
[----:B------:R3:W-:Y:S01]  /*1e560*/  STL.64 [R1+0x3090], R8 ;  /* 0x0030900801007387 */ /* 0x0007e20000100a00 */
[----:B------:R-:W-:-:S03]  /*1e570*/  IMAD.MOV.U32 R23, RZ, RZ, R9 ;  /* 0x000000ffff177224 */ /* 0x000fc600078e0009 */
[----:B------:R1:W-:Y:S04]  /*1e580*/  STL.64 [R1+0x3098], R54 ;  /* 0x0030983601007387 */ /* 0x0003e80000100a00 */
[----:B------:R2:W-:Y:S01]  /*1e590*/  LDGSTS.E [R3+-0x6f000], desc[UR4][R22.64], P4 ;  /* 0x9100000016037fae */ /* 0x0005e2000a121844 */
[----:B---3--:R-:W-:-:S04]  /*1e5a0*/  IMAD.WIDE R8, R4, 0x4, R30 ;  /* 0x0000000404087825 */ /* 0x008fc800078e021e */
[----:B------:R-:W-:Y:S02]  /*1e5b0*/  IMAD.MOV.U32 R30, RZ, RZ, R54 ;  /* 0x000000ffff1e7224 */ /* 0x000fe400078e0036 */
[----:B------:R-:W-:Y:S02]  /*1e5c0*/  IMAD.MOV.U32 R31, RZ, RZ, R55 ;  /* 0x000000ffff1f7224 */ /* 0x000fe400078e0037 */
[----:B-1----:R-:W3:Y:S01]  /*1e5d0*/  LDL.LU.64 R54, [R1+0x31b0] ;  /* 0x0031b00001367983 */ /* 0x002ee20000300a00 */
[----:B--2---:R-:W-:-:S03]  /*1e5e0*/  IMAD.WIDE R22, R4, 0x4, R38 ;  /* 0x0000000404167825 */ /* 0x004fc600078e0226 */
[----:B------:R-:W-:Y:S04]  /*1e5f0*/  LDGSTS.E [R5+-0x6ec00], desc[UR4][R30.64], P4 ;  /* 0x914000001e057fae */ /* 0x000fe8000a121844 */
[----:B------:R1:W-:Y:S04]  /*1e600*/  STL.64 [R1+0x30a0], R8 ;  /* 0x0030a00801007387 */ /* 0x0003e80000100a00 */
[----:B------:R1:W-:Y:S04]  /*1e610*/  LDGSTS.E [R0+-0x6e800], desc[UR4][R8.64], P4 ;  /* 0x9180000008007fae */ /* 0x0003e8000a121844 */
[----:B------:R2:W-:Y:S04]  /*1e620*/  STL.64 [R1+0x30a8], R22 ;  /* 0x0030a81601007387 */ /* 0x0005e80000100a00 */
[----:B------:R2:W-:Y:S01]  /*1e630*/  LDGSTS.E [R3+-0x6e400], desc[UR4][R22.64], P4 ;  /* 0x91c0000016037fae */ /* 0x0005e2000a121844 */
[----:B-1----:R-:W-:-:S05]  /*1e640*/  IMAD.WIDE R8, R4, 0x4, R46 ;  /* 0x0000000404087825 */ /* 0x002fca00078e022e */
[----:B------:R1:W-:Y:S01]  /*1e650*/  STL.64 [R1+0x30b0], R8 ;  /* 0x0030b00801007387 */ /* 0x0003e20000100a00 */
[----:B--2---:R-:W-:-:S03]  /*1e660*/  IMAD.WIDE R22, R4, 0x4, R62 ;  /* 0x0000000404167825 */ /* 0x004fc600078e023e */
[----:B------:R1:W-:Y:S02]  /*1e670*/  LDGSTS.E [R0+-0x6e000], desc[UR4][R8.64], P4 ;  /* 0x9200000008007fae */ /* 0x0003e4000a121844 */
[----:B-1----:R-:W-:-:S04]  /*1e680*/  IMAD.WIDE R8, R4, 0x4, R70 ;  /* 0x0000000404087825 */ /* 0x002fc800078e0246 */
[----:B---3--:R-:W-:-:S05]  /*1e690*/  IMAD.WIDE R30, R4, 0x4, R54 ;  /* 0x00000004041e7825 */ /* 0x008fca00078e0236 */
[----:B------:R1:W-:Y:S04]  /*1e6a0*/  STL.64 [R1+0x30b8], R30 ;  /* 0x0030b81e01007387 */ /* 0x0003e80000100a00 */
[----:B------:R1:W-:Y:S04]  /*1e6b0*/  LDGSTS.E [R5+-0x6dc00], desc[UR4][R30.64], P4 ;  /* 0x924000001e057fae */ /* 0x0003e8000a121844 */
[----:B------:R2:W-:Y:S04]  /*1e6c0*/  STL.64 [R1+0x30c0], R22 ;  /* 0x0030c01601007387 */ /* 0x0005e80000100a00 */
[----:B------:R2:W-:Y:S04]  /*1e6d0*/  LDGSTS.E [R3+-0x6d800], desc[UR4][R22.64], P4 ;  /* 0x9280000016037fae */ /* 0x0005e8000a121844 */
[----:B------:R3:W-:Y:S01]  /*1e6e0*/  STL.64 [R1+0x30c8], R8 ;  /* 0x0030c80801007387 */ /* 0x0007e20000100a00 */
[----:B-1----:R-:W-:-:S03]  /*1e6f0*/  IMAD.WIDE R30, R4, 0x4, R86 ;  /* 0x00000004041e7825 */ /* 0x002fc600078e0256 */
[----:B------:R3:W-:Y:S01]  /*1e700*/  LDGSTS.E [R0+-0x6d400], desc[UR4][R8.64], P4 ;  /* 0x92c0000008007fae */ /* 0x0007e2000a121844 */
[----:B--2---:R-:W-:-:S05]  /*1e710*/  IMAD.WIDE R22, R4, 0x4, R78 ;  /* 0x0000000404167825 */ /* 0x004fca00078e024e */
[----:B------:R1:W-:Y:S01]  /*1e720*/  STL.64 [R1+0x30d0], R22 ;  /* 0x0030d01601007387 */ /* 0x0003e20000100a00 */
[----:B---3--:R-:W-:-:S03]  /*1e730*/  IMAD.WIDE R8, R4, 0x4, R94 ;  /* 0x0000000404087825 */ /* 0x008fc600078e025e */
[----:B------:R1:W-:Y:S04]  /*1e740*/  LDGSTS.E [R3+-0x6d000], desc[UR4][R22.64], P4 ;  /* 0x9300000016037fae */ /* 0x0003e8000a121844 */
[----:B------:R2:W-:Y:S04]  /*1e750*/  STL.64 [R1+0x30d8], R30 ;  /* 0x0030d81e01007387 */ /* 0x0005e80000100a00 */
[----:B------:R2:W-:Y:S01]  /*1e760*/  LDGSTS.E [R5+-0x6cc00], desc[UR4][R30.64], P4 ;  /* 0x934000001e057fae */ /* 0x0005e2000a121844 */
[----:B-1----:R-:W-:-:S03]  /*1e770*/  IMAD.WIDE R22, R4, 0x4, R102 ;  /* 0x0000000404167825 */ /* 0x002fc600078e0266 */
[----:B------:R1:W-:Y:S04]  /*1e780*/  STL.64 [R1+0x30e0], R8 ;  /* 0x0030e00801007387 */ /* 0x0003e80000100a00 */
[----:B------:R1:W-:Y:S01]  /*1e790*/  LDGSTS.E [R0+-0x6c800], desc[UR4][R8.64], P4 ;  /* 0x9380000008007fae */ /* 0x0003e2000a121844 */
[----:B--2---:R-:W-:-:S03]  /*1e7a0*/  IMAD.WIDE R30, R4, 0x4, R118 ;  /* 0x00000004041e7825 */ /* 0x004fc600078e0276 */
[----:B------:R2:W-:Y:S04]  /*1e7b0*/  STL.64 [R1+0x30e8], R22 ;  /* 0x0030e81601007387 */ /* 0x0005e80000100a00 */
[----:B------:R2:W-:Y:S01]  /*1e7c0*/  LDGSTS.E [R3+-0x6c400], desc[UR4][R22.64], P4 ;  /* 0x93c0000016037fae */ /* 0x0005e2000a121844 */
[----:B-1----:R-:W-:-:S05]  /*1e7d0*/  IMAD.WIDE R8, R4, 0x4, R110 ;  /* 0x0000000404087825 */ /* 0x002fca00078e026e */
[----:B------:R1:W-:Y:S01]  /*1e7e0*/  STL.64 [R1+0x30f0], R8 ;  /* 0x0030f00801007387 */ /* 0x0003e20000100a00 */
[----:B--2---:R-:W-:-:S03]  /*1e7f0*/  IMAD.WIDE R22, R4, 0x4, R126 ;  /* 0x0000000404167825 */ /* 0x004fc600078e027e */
        /* <DEDUP_REMOVED lines=17> */
[----:B------:R1:W-:Y:S04]  /*1e910*/  LDGSTS.E [R0+-0x6a800], desc[UR4][R8.64], P4 ;  /* 0x9580000008007fae */ /* 0x0003e8000a121844 */
[----:B------:R-:W3:Y:S01]  /*1e920*/  LDL.LU.64 R70, [R1+0x450] ;  /* 0x0004500001467983 */ /* 0x000ee20000300a00 */
[----:B--2---:R-:W-:-:S03]  /*1e930*/  IMAD.WIDE R30, R4, 0x4, R182 ;  /* 0x00000004041e7825 */ /* 0x004fc600078e02b6 */
[----:B------:R2:W-:Y:S01]  /*1e940*/  STL.64 [R1+0x3128], R22 ;  /* 0x0031281601007387 */ /* 0x0005e20000100a00 */
[----:B-1----:R-:W-:-:S03]  /*1e950*/  IMAD.WIDE R8, R4, 0x4, R174 ;  /* 0x0000000404087825 */ /* 0x002fc600078e02ae */
[----:B------:R2:W-:Y:S04]  /*1e960*/  LDGSTS.E [R3+-0x6a400], desc[UR4][R22.64], P4 ;  /* 0x95c0000016037fae */ /* 0x0005e8000a121844 */
[----:B------:R-:W4:Y:S04]  /*1e970*/  LDL.LU.64 R62, [R1+0x440] ;  /* 0x00044000013e7983 */ /* 0x000f280000300a00 */
[----:B------:R-:W4:Y:S01]  /*1e980*/  LDL.LU.64 R46, [R1+0x430] ;  /* 0x00043000012e7983 */ /* 0x000f220000300a00 */
[----:B--2---:R-:W-:-:S03]  /*1e990*/  IMAD.WIDE R22, R4, 0x4, R190 ;  /* 0x0000000404167825 */ /* 0x004fc600078e02be */
[----:B------:R1:W-:Y:S04]  /*1e9a0*/  STL.64 [R1+0x3130], R8 ;  /* 0x0031300801007387 */ /* 0x0003e80000100a00 */
[----:B------:R1:W-:Y:S01]  /*1e9b0*/  LDGSTS.E [R0+-0x6a000], desc[UR4][R8.64], P4 ;  /* 0x9600000008007fae */ /* 0x0003e2000a121844 */
[----:B------:R-:W-:-:S03]  /*1e9c0*/  IMAD.WIDE R54, R4, 0x4, R206 ;  /* 0x0000000404367825 */ /* 0x000fc600078e02ce */
[----:B------:R2:W-:Y:S04]  /*1e9d0*/  STL.64 [R1+0x3138], R30 ;  /* 0x0031381e01007387 */ /* 0x0005e80000100a00 */
[----:B------:R2:W-:Y:S01]  /*1e9e0*/  STL.64 [R1+0x3140], R22 ;  /* 0x0031401601007387 */ /* 0x0005e20000100a00 */
[----:B-1----:R-:W-:-:S03]  /*1e9f0*/  IMAD.WIDE R8, R4, 0x4, R198 ;  /* 0x0000000404087825 */ /* 0x002fc600078e02c6 */
[----:B------:R-:W-:Y:S04]  /*1ea00*/  LDGSTS.E [R5+-0x69c00], desc[UR4][R30.64], P4 ;  /* 0x964000001e057fae */ /* 0x000fe8000a121844 */
[----:B------:R-:W-:Y:S04]  /*1ea10*/  LDGSTS.E [R3+-0x69800], desc[UR4][R22.64], P4 ;  /* 0x9680000016037fae */ /* 0x000fe8000a121844 */
[----:B------:R-:W-:Y:S04]  /*1ea20*/  LDGSTS.E [R0+-0x69400], desc[UR4][R8.64], P4 ;  /* 0x96c0000008007fae */ /* 0x000fe8000a121844 */
[----:B--2---:R-:W2:Y:S04]  /*1ea30*/  LDL.LU.64 R30, [R1+0x410] ;  /* 0x00041000011e7983 */ /* 0x004ea80000300a00 */
[----:B------:R1:W-:Y:S04]  /*1ea40*/  STL.64 [R1+0x3148], R8 ;  /* 0x0031480801007387 */ /* 0x0003e80000100a00 */
[----:B------:R-:W2:Y:S04]  /*1ea50*/  LDL.LU.64 R38, [R1+0x3f0] ;  /* 0x0003f00001267983 */ /* 0x000ea80000300a00 */
[----:B------:R-:W2:Y:S04]  /*1ea60*/  LDL.LU.64 R22, [R1+0x3d0] ;  /* 0x0003d00001167983 */ /* 0x000ea80000300a00 */
[----:B------:R1:W-:Y:S04]  /*1ea70*/  STL.64 [R1+0x3150], R54 ;  /* 0x0031503601007387 */ /* 0x0003e80000100a00 */
[----:B-1----:R-:W2:Y:S01]  /*1ea80*/  LDL.LU.64 R8, [R1+0x3b0] ;  /* 0x0003b00001087983 */ /* 0x002ea20000300a00 */
[----:B------:R-:W-:-:S03]  /*1ea90*/  IMAD.WIDE R86, R4, 0x4, R214 ;  /* 0x0000000404567825 */ /* 0x000fc600078e02d6 */
[----:B------:R1:W-:Y:S01]  /*1eaa0*/  LDGSTS.E [R5+-0x69000], desc[UR4][R54.64], P4 ;  /* 0x9700000036057fae */ /* 0x0003e2000a121844 */
[----:B------:R-:W-:-:S04]  /*1eab0*/  IMAD.WIDE R78, R4, 0x4, R222 ;  /* 0x00000004044e7825 */ /* 0x000fc800078e02de */
[----:B------:R-:W-:Y:S01]  /*1eac0*/  VIADD R247, R247, 0x100000 ;  /* 0x00100000f7f77836 */ /* 0x000fe20000000000 */
[----:B------:R-:W-:Y:S04]  /*1ead0*/  STL.64 [R1+0x3158], R86 ;  /* 0x0031585601007387 */ /* 0x000fe80000100a00 */
[----:B------:R1:W-:Y:S02]  /*1eae0*/  LDGSTS.E [R3+-0x68c00], desc[UR4][R86.64], P4 ;  /* 0x9740000056037fae */ /* 0x0003e4000a121844 */
[----:B-1----:R-:W-:Y:S02]  /*1eaf0*/  IMAD.WIDE R54, R4, 0x4, R230 ;  /* 0x0000000404367825 */ /* 0x002fe400078e02e6 */
[----:B------:R1:W-:Y:S04]  /*1eb00*/  STL.64 [R1+0x3160], R78 ;  /* 0x0031604e01007387 */ /* 0x0003e80000100a00 */
[----:B------:R1:W-:Y:S01]  /*1eb10*/  LDGSTS.E [R0+-0x68800], desc[UR4][R78.64], P4 ;  /* 0x978000004e007fae */ /* 0x0003e2000a121844 */
[----:B------:R-:W-:-:S03]  /*1eb20*/  VIADD R5, R248, 0x100000 ;  /* 0x00100000f8057836 */ /* 0x000fc60000000000 */
[----:B------:R-:W-:Y:S01]  /*1eb30*/  LDGSTS.E [R247+-0x68400], desc[UR4][R54.64], P4 ;  /* 0x97c0000036f77fae */ /* 0x000fe2000a121844 */
[----:B------:R-:W-:-:S03]  /*1eb40*/  VIADD R3, R248, 0x100000 ;  /* 0x00100000f8037836 */ /* 0x000fc60000000000 */
[----:B-1----:R-:W2:Y:S01]  /*1eb50*/  LDL.LU.64 R78, [R1+0x390] ;  /* 0x00039000014e7983 */ /* 0x002ea20000300a00 */
[----:B------:R-:W-:-:S03]  /*1eb60*/  VIADD R0, R248, 0x100000 ;  /* 0x00100000f8007836 */ /* 0x000fc60000000000 */
[----:B------:R1:W-:Y:S04]  /*1eb70*/  STL.64 [R1+0x3168], R54 ;  /* 0x0031683601007387 */ /* 0x0003e80000100a00 */
[----:B-1----:R-:W2:Y:S01]  /*1eb80*/  LDL.LU.64 R54, [R1+0x370] ;  /* 0x0003700001367983 */ /* 0x002ea20000300a00 */
[----:B---3--:R-:W-:-:S05]  /*1eb90*/  IMAD.WIDE R94, R4, 0x4, R70 ;  /* 0x00000004045e7825 */ /* 0x008fca00078e0246 */
[----:B------:R-:W-:Y:S04]  /*1eba0*/  STL.64 [R1+0x2a48], R94 ;  /* 0x002a485e01007387 */ /* 0x000fe80000100a00 */
[----:B------:R1:W-:Y:S01]  /*1ebb0*/  LDGSTS.E [R0+-0x7ff00], desc[UR4][R94.64], P4 ;  /* 0x801000005e007fae */ /* 0x0003e2000a121844 */
[----:B----4-:R-:W-:-:S04]  /*1ebc0*/  IMAD.WIDE R86, R4, 0x4, R62 ;  /* 0x0000000404567825 */ /* 0x010fc800078e023e */
[C---:B------:R-:W-:Y:S01]  /*1ebd0*/  IMAD.WIDE R46, R4.reuse, 0x4, R46 ;  /* 0x00000004042e7825 */ /* 0x040fe200078e022e */
[----:B------:R-:W-:Y:S04]  /*1ebe0*/  STL.64 [R1+0x2a68], R86 ;  /* 0x002a685601007387 */ /* 0x000fe80000100a00 */
[----:B------:R-:W3:Y:S04]  /*1ebf0*/  LDL.LU.64 R70, [R1+0x350] ;  /* 0x0003500001467983 */ /* 0x000ee80000300a00 */
[----:B------:R-:W4:Y:S04]  /*1ec00*/  LDL.LU.64 R62, [R1+0x330] ;  /* 0x00033000013e7983 */ /* 0x000f280000300a00 */
[----:B------:R1:W-:Y:S04]  /*1ec10*/  LDGSTS.E [R5+-0x7fb00], desc[UR4][R86.64], P4 ;  /* 0x8050000056057fae */ /* 0x0003e8000a121844 */
[----:B------:R1:W-:Y:S04]  /*1ec20*/  STL.64 [R1+0x2a88], R46 ;  /* 0x002a882e01007387 */ /* 0x0003e80000100a00 */
[----:B------:R-:W-:Y:S04]  /*1ec30*/  LDGSTS.E [R3+-0x7f700], desc[UR4][R46.64], P4 ;  /* 0x809000002e037fae */ /* 0x000fe8000a121844 */
[----:B-1----:R-:W4:Y:S01]  /*1ec40*/  LDL.LU.64 R46, [R1+0x310] ;  /* 0x00031000012e7983 */ /* 0x002f220000300a00 */
[----:B--2---:R-:W-:-:S05]  /*1ec50*/  IMAD.WIDE R30, R4, 0x4, R30 ;  /* 0x00000004041e7825 */ /* 0x004fca00078e021e */
[----:B------:R1:W-:Y:S01]  /*1ec60*/  STL.64 [R1+0x2aa8], R30 ;  /* 0x002aa81e01007387 */ /* 0x0003e20000100a00 */
[----:B------:R-:W-:-:S03]  /*1ec70*/  IMAD.WIDE R94, R4, 0x4, R38 ;  /* 0x00000004045e7825 */ /* 0x000fc600078e0226 */
[----:B------:R-:W-:Y:S01]  /*1ec80*/  LDGSTS.E [R0+-0x7f300], desc[UR4][R30.64], P4 ;  /* 0x80d000001e007fae */ /* 0x000fe2000a121844 */
[----:B------:R-:W-:-:S03]  /*1ec90*/  IMAD.WIDE R86, R4, 0x4, R22 ;  /* 0x0000000404567825 */ /* 0x000fc600078e0216 */
[----:B------:R3:W-:Y:S04]  /*1eca0*/  LDGSTS.E [R3+-0x7ef00], desc[UR4][R94.64], P4 ;  /* 0x811000005e037fae */ /* 0x0007e8000a121844 */
[----:B------:R4:W-:Y:S01]  /*1ecb0*/  LDGSTS.E [R5+-0x7eb00], desc[UR4][R86.64], P4 ;  /* 0x8150000056057fae */ /* 0x0009e2000a121844 */
[----:B------:R-:W-:-:S03]  /*1ecc0*/  IMAD.WIDE R22, R4, 0x4, R8 ;  /* 0x0000000404167825 */ /* 0x000fc600078e0208 */
[----:B-1----:R-:W2:Y:S04]  /*1ecd0*/  LDL.LU.64 R30, [R1+0x2f0] ;  /* 0x0002f000011e7983 */ /* 0x002ea80000300a00 */
[----:B------:R-:W-:Y:S04]  /*1ece0*/  STL.64 [R1+0x2ac8], R94 ;  /* 0x002ac85e01007387 */ /* 0x000fe80000100a00 */
[----:B------:R-:W2:Y:S04]  /*1ecf0*/  LDL.LU.64 R38, [R1+0x2d0] ;  /* 0x0002d00001267983 */ /* 0x000ea80000300a00 */
[----:B------:R-:W2:Y:S04]  /*1ed00*/  LDL.LU.64 R8, [R1+0x2b0] ;  /* 0x0002b00001087983 */ /* 0x000ea80000300a00 */
[----:B------:R-:W-:Y:S04]  /*1ed10*/  STL.64 [R1+0x2ae8], R86 ;  /* 0x002ae85601007387 */ /* 0x000fe80000100a00 */
[----:B------:R1:W-:Y:S04]  /*1ed20*/  STL.64 [R1+0x2b08], R22 ;  /* 0x002b081601007387 */ /* 0x0003e80000100a00 */
[----:B------:R-:W-:Y:S04]  /*1ed30*/  LDGSTS.E [R0+-0x7e700], desc[UR4][R22.64], P4 ;  /* 0x8190000016007fae */ /* 0x000fe8000a121844 */
[----:B-1----:R-:W2:Y:S01]  /*1ed40*/  LDL.LU.64 R22, [R1+0x290] ;  /* 0x0002900001167983 */ /* 0x002ea20000300a00 */
[----:B------:R-:W-:-:S05]  /*1ed50*/  IMAD.WIDE R78, R4, 0x4, R78 ;  /* 0x00000004044e7825 */ /* 0x000fca00078e024e */
[----:B------:R1:W-:Y:S04]  /*1ed60*/  STL.64 [R1+0x2b28], R78 ;  /* 0x002b284e01007387 */ /* 0x0003e80000100a00 */
[----:B------:R-:W-:Y:S01]  /*1ed70*/  LDGSTS.E [R3+-0x7e300], desc[UR4][R78.64], P4 ;  /* 0x81d000004e037fae */ /* 0x000fe2000a121844 */
[----:B------:R-:W-:-:S05]  /*1ed80*/  IMAD.WIDE R54, R4, 0x4, R54 ;  /* 0x0000000404367825 */ /* 0x000fca00078e0236 */
[----:B------:R-:W-:Y:S04]  /*1ed90*/  LDGSTS.E [R0+-0x7df00], desc[UR4][R54.64], P4 ;  /* 0x8210000036007fae */ /* 0x000fe8000a121844 */
[----:B-1----:R-:W2:Y:S04]  /*1eda0*/  LDL.LU.64 R78, [R1+0x270] ;  /* 0x00027000014e7983 */ /* 0x002ea80000300a00 */
[----:B------:R1:W-:Y:S01]  /*1edb0*/  STL.64 [R1+0x2b48], R54 ;  /* 0x002b483601007387 */ /* 0x0003e20000100a00 */
[----:B---3--:R-:W-:-:S03]  /*1edc0*/  IMAD.WIDE R94, R4, 0x4, R70 ;  /* 0x00000004045e7825 */ /* 0x008fc600078e0246 */
[----:B------:R-:W3:Y:S01]  /*1edd0*/  LDL.LU.64 R70, [R1+0x250] ;  /* 0x0002500001467983 */ /* 0x000ee20000300a00 */
[----:B----4-:R-:W-:-:S03]  /*1ede0*/  IMAD.WIDE R86, R4, 0x4, R62 ;  /* 0x0000000404567825 */ /* 0x010fc600078e023e */
[----:B------:R-:W4:Y:S04]  /*1edf0*/  LDL.LU.64 R62, [R1+0x230] ;  /* 0x00023000013e7983 */ /* 0x000f280000300a00 */
[----:B------:R-:W-:Y:S04]  /*1ee00*/  STL.64 [R1+0x2b68], R94 ;  /* 0x002b685e01007387 */ /* 0x000fe80000100a00 */
[----:B------:R-:W-:Y:S04]  /*1ee10*/  STL.64 [R1+0x2b88], R86 ;  /* 0x002b885601007387 */ /* 0x000fe80000100a00 */
[----:B-1----:R-:W4:Y:S04]  /*1ee20*/  LDL.LU.64 R54, [R1+0x210] ;  /* 0x0002100001367983 */ /* 0x002f280000300a00 */
[----:B------:R-:W-:Y:S04]  /*1ee30*/  LDGSTS.E [R5+-0x7db00], desc[UR4][R94.64], P4 ;  /* 0x825000005e057fae */ /* 0x000fe8000a121844 */
[----:B------:R1:W-:Y:S01]  /*1ee40*/  LDGSTS.E [R3+-0x7d700], desc[UR4][R86.64], P4 ;  /* 0x8290000056037fae */ /* 0x0003e2000a121844 */
[----:B------:R-:W-:-:S05]  /*1ee50*/  IMAD.WIDE R46, R4, 0x4, R46 ;  /* 0x00000004042e7825 */ /* 0x000fca00078e022e */
[----:B------:R1:W-:Y:S04]  /*1ee60*/  STL.64 [R1+0x2ba8], R46 ;  /* 0x002ba82e01007387 */ /* 0x0003e80000100a00 */
[----:B------:R4:W-:Y:S04]  /*1ee70*/  LDGSTS.E [R0+-0x7d300], desc[UR4][R46.64], P4 ;  /* 0x82d000002e007fae */ /* 0x0009e8000a121844 */
[----:B-1----:R-:W4:Y:S01]  /*1ee80*/  LDL.LU.64 R46, [R1+0x1f0] ;  /* 0x0001f000012e7983 */ /* 0x002f220000300a00 */
[----:B--2---:R-:W-:-:S05]  /*1ee90*/  IMAD.WIDE R30, R4, 0x4, R30 ;  /* 0x00000004041e7825 */ /* 0x004fca00078e021e */
[----:B------:R1:W-:Y:S01]  /*1eea0*/  STL.64 [R1+0x2bc8], R30 ;  /* 0x002bc81e01007387 */ /* 0x0003e20000100a00 */
[----:B------:R-:W-:-:S03]  /*1eeb0*/  IMAD.WIDE R86, R4, 0x4, R38 ;  /* 0x0000000404567825 */ /* 0x000fc600078e0226 */
[----:B------:R2:W-:Y:S01]  /*1eec0*/  LDGSTS.E [R3+-0x7cf00], desc[UR4][R30.64], P4 ;  /* 0x831000001e037fae */ /* 0x0005e2000a121844 */
[----:B------:R-:W-:-:S03]  /*1eed0*/  IMAD.WIDE R8, R4, 0x4, R8 ;  /* 0x0000000404087825 */ /* 0x000fc600078e0208 */
[----:B------:R-:W2:Y:S04]  /*1eee0*/  LDL.LU.64 R38, [R1+0x1d0] ;  /* 0x0001d00001267983 */ /* 0x000ea80000300a00 */
[----:B------:R-:W-:Y:S04]  /*1eef0*/  STL.64 [R1+0x2be8], R86 ;  /* 0x002be85601007387 */ /* 0x000fe80000100a00 */
[----:B-1----:R-:W2:Y:S04]  /*1ef00*/  LDL.LU.64 R30, [R1+0x1b0] ;  /* 0x0001b000011e7983 */ /* 0x002ea80000300a00 */
[----:B------:R-:W-:Y:S04]  /*1ef10*/  LDGSTS.E [R5+-0x7cb00], desc[UR4][R86.64], P4 ;  /* 0x8350000056057fae */ /* 0x000fe8000a121844 */
[----:B------:R1:W-:Y:S04]  /*1ef20*/  STL.64 [R1+0x2c08], R8 ;  /* 0x002c080801007387 */ /* 0x0003e80000100a00 */
[----:B------:R2:W-:Y:S01]  /*1ef30*/  LDGSTS.E [R0+-0x7c700], desc[UR4][R8.64], P4 ;  /* 0x8390000008007fae */ /* 0x0005e2000a121844 */
[----:B------:R-:W-:-:S05]  /*1ef40*/  IMAD.WIDE R22, R4, 0x4, R22 ;  /* 0x0000000404167825 */ /* 0x000fca00078e0216 */
[----:B------:R-:W-:Y:S04]  /*1ef50*/  LDGSTS.E [R3+-0x7c300], desc[UR4][R22.64], P4 ;  /* 0x83d0000016037fae */ /* 0x000fe8000a121844 */
[----:B-1----:R-:W2:Y:S04]  /*1ef60*/  LDL.LU.64 R8, [R1+0x190] ;  /* 0x0001900001087983 */ /* 0x002ea80000300a00 */
[----:B------:R1:W-:Y:S04]  /*1ef70*/  STL.64 [R1+0x2c28], R22 ;  /* 0x002c281601007387 */ /* 0x0003e80000100a00 */
[----:B-1----:R-:W2:Y:S01]  /*1ef80*/  LDL.LU.64 R22, [R1+0x170] ;  /* 0x0001700001167983 */ /* 0x002ea20000300a00 */
[----:B------:R-:W-:-:S05]  /*1ef90*/  IMAD.WIDE R78, R4, 0x4, R78 ;  /* 0x00000004044e7825 */ /* 0x000fca00078e024e */
[----:B------:R1:W-:Y:S04]  /*1efa0*/  STL.64 [R1+0x2c48], R78 ;  /* 0x002c484e01007387 */ /* 0x0003e80000100a00 */
[----:B------:R2:W-:Y:S01]  /*1efb0*/  LDGSTS.E [R0+-0x7bf00], desc[UR4][R78.64], P4 ;  /* 0x841000004e007fae */ /* 0x0005e2000a121844 */
[----:B---3--:R-:W-:-:S04]  /*1efc0*/  IMAD.WIDE R70, R4, 0x4, R70 ;  /* 0x0000000404467825 */ /* 0x008fc800078e0246 */
[C---:B----4-:R-:W-:Y:S01]  /*1efd0*/  IMAD.WIDE R62, R4.reuse, 0x4, R62 ;  /* 0x00000004043e7825 */ /* 0x050fe200078e023e */
[----:B------:R3:W-:Y:S04]  /*1efe0*/  STL.64 [R1+0x2e80], R70 ;  /* 0x002e804601007387 */ /* 0x0007e80000100a00 */
[----:B------:R4:W-:Y:S04]  /*1eff0*/  STL.64 [R1+0x2e88], R62 ;  /* 0x002e883e01007387 */ /* 0x0009e80000100a00 */
[----:B------:R-:W2:Y:S01]  /*1f000*/  LDL.LU.64 R94, [R1+0x150] ;  /* 0x00015000015e7983 */ /* 0x000ea20000300a00 */
[----:B------:R-:W-:-:S03]  /*1f010*/  IMAD.WIDE R54, R4, 0x4, R54 ;  /* 0x0000000404367825 */ /* 0x000fc600078e0236 */
[----:B------:R-:W2:Y:S04]  /*1f020*/  LDL.LU.64 R86, [R1+0x130] ;  /* 0x0001300001567983 */ /* 0x000ea80000300a00 */
[----:B------:R4:W-:Y:S04]  /*1f030*/  STL.64 [R1+0x2e90], R54 ;  /* 0x002e903601007387 */ /* 0x0009e80000100a00 */
[----:B------:R2:W-:Y:S04]  /*1f040*/  LDGSTS.E [R5+-0x7bb00], desc[UR4][R70.64], P4 ;  /* 0x8450000046057fae */ /* 0x0005e8000a121844 */
[----:B-1----:R-:W2:Y:S04]  /*1f050*/  LDL.LU.64 R78, [R1+0x110] ;  /* 0x00011000014e7983 */ /* 0x002ea80000300a00 */
[----:B------:R1:W-:Y:S04]  /*1f060*/  LDGSTS.E [R3+-0x7b700], desc[UR4][R62.64], P4 ;  /* 0x849000003e037fae */ /* 0x0003e8000a121844 */
[----:B---3--:R-:W3:Y:S04]  /*1f070*/  LDL.LU.64 R70, [R1+0xf0] ;  /* 0x0000f00001467983 */ /* 0x008ee80000300a00 */
[----:B------:R1:W-:Y:S01]  /*1f080*/  LDGSTS.E [R0+-0x7b300], desc[UR4][R54.64], P4 ;  /* 0x84d0000036007fae */ /* 0x0003e2000a121844 */
[----:B------:R-:W-:-:S05]  /*1f090*/  IMAD.WIDE R46, R4, 0x4, R46 ;  /* 0x00000004042e7825 */ /* 0x000fca00078e022e */
[----:B------:R1:W-:Y:S04]  /*1f0a0*/  STL.64 [R1+0x2e98], R46 ;  /* 0x002e982e01007387 */ /* 0x0003e80000100a00 */
[----:B----4-:R-:W4:Y:S04]  /*1f0b0*/  LDL.LU.64 R62, [R1+0xd0] ;  /* 0x0000d000013e7983 */ /* 0x010f280000300a00 */
[----:B------:R-:W4:Y:S01]  /*1f0c0*/  LDL.LU.64 R54, [R1+0xb0] ;  /* 0x0000b00001367983 */ /* 0x000f220000300a00 */
[----:B--2---:R-:W-:-:S03]  /*1f0d0*/  IMAD.WIDE R38, R4, 0x4, R38 ;  /* 0x0000000404267825 */ /* 0x004fc600078e0226 */
[----:B------:R2:W-:Y:S01]  /*1f0e0*/  LDGSTS.E [R3+-0x7af00], desc[UR4][R46.64], P4 ;  /* 0x851000002e037fae */ /* 0x0005e2000a121844 */
[----:B------:R-:W-:-:S03]  /*1f0f0*/  IMAD.WIDE R30, R4, 0x4, R30 ;  /* 0x00000004041e7825 */ /* 0x000fc600078e021e */
[----:B------:R1:W-:Y:S04]  /*1f100*/  STL.64 [R1+0x2ea0], R38 ;  /* 0x002ea02601007387 */ /* 0x0003e80000100a00 */
[----:B------:R2:W-:Y:S04]  /*1f110*/  LDGSTS.E [R5+-0x7ab00], desc[UR4][R38.64], P4 ;  /* 0x8550000026057fae */ /* 0x0005e8000a121844 */
[----:B-1----:R-:W2:Y:S04]  /*1f120*/  LDL.LU.64 R46, [R1+0x90] ;  /* 0x00009000012e7983 */ /* 0x002ea80000300a00 */
[----:B------:R1:W-:Y:S04]  /*1f130*/  STL.64 [R1+0x2ea8], R30 ;  /* 0x002ea81e01007387 */ /* 0x0003e80000100a00 */
[----:B------:R-:W2:Y:S04]  /*1f140*/  LDL.LU.64 R38, [R1+0x70] ;  /* 0x0000700001267983 */ /* 0x000ea80000300a00 */
[----:B------:R2:W-:Y:S01]  /*1f150*/  LDGSTS.E [R0+-0x7a700], desc[UR4][R30.64], P4 ;  /* 0x859000001e007fae */ /* 0x0005e2000a121844 */
[----:B------:R-:W-:-:S05]  /*1f160*/  IMAD.WIDE R8, R4, 0x4, R8 ;  /* 0x0000000404087825 */ /* 0x000fca00078e0208 */
[----:B------:R1:W-:Y:S04]  /*1f170*/  STL.64 [R1+0x2eb0], R8 ;  /* 0x002eb00801007387 */ /* 0x0003e80000100a00 */
[----:B-1----:R-:W2:Y:S04]  /*1f180*/  LDL.LU.64 R30, [R1+0x50] ;  /* 0x00005000011e7983 */ /* 0x002ea80000300a00 */
[----:B------:R1:W-:Y:S01]  /*1f190*/  LDGSTS.E [R3+-0x7a300], desc[UR4][R8.64], P4 ;  /* 0x85d0000008037fae */ /* 0x0003e2000a121844 */
[----:B------:R-:W-:-:S03]  /*1f1a0*/  IMAD.WIDE R102, R4, 0x4, R22 ;  /* 0x0000000404667825 */ /* 0x000fc600078e0216 */
[----:B------:R-:W2:Y:S04]  /*1f1b0*/  LDL.LU.64 R22, [R1+0x30] ;  /* 0x0000300001167983 */ /* 0x000ea80000300a00 */
[----:B------:R-:W-:Y:S04]  /*1f1c0*/  STL.64 [R1+0x2eb8], R102 ;  /* 0x002eb86601007387 */ /* 0x000fe80000100a00 */
[----:B------:R-:W1:Y:S04]  /*1f1d0*/  LDL.LU.64 R8, [R1+0x10] ;  /* 0x0000100001087983 */ /* 0x000e680000300a00 */
[----:B------:R-:W-:Y:S01]  /*1f1e0*/  LDGSTS.E [R0+-0x79f00], desc[UR4][R102.64], P4 ;  /* 0x8610000066007fae */ /* 0x000fe2000a121844 */
[----:B------:R-:W-:-:S04]  /*1f1f0*/  IMAD.WIDE R16, R4, 0x4, R16 ;  /* 0x0000000404107825 */ /* 0x000fc800078e0210 */
[----:B------:R-:W-:-:S04]  /*1f200*/  IMAD.WIDE R94, R4, 0x4, R94 ;  /* 0x00000004045e7825 */ /* 0x000fc800078e025e */
[C---:B------:R-:W-:Y:S01]  /*1f210*/  IMAD.WIDE R86, R4.reuse, 0x4, R86 ;  /* 0x0000000404567825 */ /* 0x040fe200078e0256 */
[----:B------:R-:W-:Y:S04]  /*1f220*/  STL.64 [R1+0x2ec0], R94 ;  /* 0x002ec05e01007387 */ /* 0x000fe80000100a00 */
[----:B------:R-:W-:Y:S01]  /*1f230*/  LDGSTS.E [R5+-0x79b00], desc[UR4][R94.64], P4 ;  /* 0x865000005e057fae */ /* 0x000fe2000a121844 */
[----:B------:R-:W-:-:S03]  /*1f240*/  IMAD.WIDE R78, R4, 0x4, R78 ;  /* 0x00000004044e7825 */ /* 0x000fc600078e024e */
[----:B------:R-:W-:Y:S04]  /*1f250*/  STL.64 [R1+0x2ec8], R86 ;  /* 0x002ec85601007387 */ /* 0x000fe80000100a00 */
[----:B------:R-:W-:Y:S01]  /*1f260*/  LDGSTS.E [R3+-0x79700], desc[UR4][R86.64], P4 ;  /* 0x8690000056037fae */ /* 0x000fe2000a121844 */
[----:B---3--:R-:W-:-:S03]  /*1f270*/  IMAD.WIDE R70, R4, 0x4, R70 ;  /* 0x0000000404467825 */ /* 0x008fc600078e0246 */
[----:B------:R-:W-:Y:S04]  /*1f280*/  STL.64 [R1+0x2ed0], R78 ;  /* 0x002ed04e01007387 */ /* 0x000fe80000100a00 */
[----:B------:R-:W-:Y:S04]  /*1f290*/  LDGSTS.E [R0+-0x79300], desc[UR4][R78.64], P4 ;  /* 0x86d000004e007fae */ /* 0x000fe8000a121844 */
[----:B------:R-:W-:Y:S04]  /*1f2a0*/  STL.64 [R1+0x2ed8], R70 ;  /* 0x002ed84601007387 */ /* 0x000fe80000100a00 */
[----:B------:R-:W-:Y:S01]  /*1f2b0*/  LDGSTS.E [R3+-0x78f00], desc[UR4][R70.64], P4 ;  /* 0x8710000046037fae */ /* 0x000fe2000a121844 */
[----:B----4-:R-:W-:-:S04]  /*1f2c0*/  IMAD.WIDE R62, R4, 0x4, R62 ;  /* 0x00000004043e7825 */ /* 0x010fc800078e023e */
[C---:B------:R-:W-:Y:S01]  /*1f2d0*/  IMAD.WIDE R54, R4.reuse, 0x4, R54 ;  /* 0x0000000404367825 */ /* 0x040fe200078e0236 */
[----:B------:R-:W-:Y:S04]  /*1f2e0*/  STL.64 [R1+0x2ee0], R62 ;  /* 0x002ee03e01007387 */ /* 0x000fe80000100a00 */
[----:B------:R-:W-:Y:S04]  /*1f2f0*/  LDGSTS.E [R5+-0x78b00], desc[UR4][R62.64], P4 ;  /* 0x875000003e057fae */ /* 0x000fe8000a121844 */
[----:B------:R-:W-:Y:S04]  /*1f300*/  STL.64 [R1+0x2ee8], R54 ;  /* 0x002ee83601007387 */ /* 0x000fe80000100a00 */
[----:B------:R-:W-:Y:S01]  /*1f310*/  LDGSTS.E [R0+-0x78700], desc[UR4][R54.64], P4 ;  /* 0x8790000036007fae */ /* 0x000fe2000a121844 */
[----:B--2---:R-:W-:-:S04]  /*1f320*/  IMAD.WIDE R46, R4, 0x4, R46 ;  /* 0x00000004042e7825 */ /* 0x004fc800078e022e */
[C---:B------:R-:W-:Y:S01]  /*1f330*/  IMAD.WIDE R38, R4.reuse, 0x4, R38 ;  /* 0x0000000404267825 */ /* 0x040fe200078e0226 */
[----:B------:R-:W-:Y:S04]  /*1f340*/  STL.64 [R1+0x2ef0], R46 ;  /* 0x002ef02e01007387 */ /* 0x000fe80000100a00 */
[----:B------:R-:W-:Y:S04]  /*1f350*/  LDGSTS.E [R3+-0x78300], desc[UR4][R46.64], P4 ;  /* 0x87d000002e037fae */ /* 0x000fe8000a121844 */
[----:B------:R-:W-:Y:S04]  /*1f360*/  STL.64 [R1+0x2ef8], R38 ;  /* 0x002ef82601007387 */ /* 0x000fe80000100a00 */
[----:B------:R-:W-:Y:S01]  /*1f370*/  LDGSTS.E [R0+-0x6ff00], desc[UR4][R38.64], P4 ;  /* 0x9010000026007fae */ /* 0x000fe2000a121844 */
[----:B------:R-:W-:-:S05]  /*1f380*/  IMAD.WIDE R30, R4, 0x4, R30 ;  /* 0x00000004041e7825 */ /* 0x000fca00078e021e */
[----:B------:R-:W-:Y:S01]  /*1f390*/  STL.64 [R1+0x2f00], R30 ;  /* 0x002f001e01007387 */ /* 0x000fe20000100a00 */
[----:B------:R-:W-:-:S03]  /*1f3a0*/  IMAD.WIDE R22, R4, 0x4, R22 ;  /* 0x0000000404167825 */ /* 0x000fc600078e0216 */
[----:B------:R-:W-:Y:S01]  /*1f3b0*/  LDGSTS.E [R5+-0x6fb00], desc[UR4][R30.64], P4 ;  /* 0x905000001e057fae */ /* 0x000fe2000a121844 */
[----:B-1----:R-:W-:-:S03]  /*1f3c0*/  IMAD.WIDE R8, R4, 0x4, R8 ;  /* 0x0000000404087825 */ /* 0x002fc600078e0208 */
[----:B------:R1:W-:Y:S04]  /*1f3d0*/  STL.64 [R1+0x2f08], R22 ;  /* 0x002f081601007387 */ /* 0x0003e80000100a00 */
        /* <DEDUP_REMOVED lines=56> */
[----:B------:R3:W-:Y:S01]  /*1f760*/  STL.64 [R1+0x2fa8], R8 ;  /* 0x002fa80801007387 */ /* 0x0007e20000100a00 */
[----:B-1----:R-:W-:-:S03]  /*1f770*/  IMAD.WIDE R16, R4, 0x4, R168 ;  /* 0x0000000404107825 */ /* 0x002fc600078e02a8 */
[----:B------:R2:W-:Y:S04]  /*1f780*/  LDGSTS.E [R5+-0x6ab00], desc[UR4][R22.64], P4 ;  /* 0x9550000016057fae */ /* 0x0005e8000a121844 */
[----:B------:R-:W4:Y:S04]  /*1f790*/  LDL.LU.64 R62, [R1+0xc40] ;  /* 0x000c4000013e7983 */ /* 0x000f280000300a00 */
[----:B------:R3:W-:Y:S04]  /*1f7a0*/  LDGSTS.E [R0+-0x6a700], desc[UR4][R8.64], P4 ;  /* 0x9590000008007fae */ /* 0x0007e8000a121844 */
[----:B------:R1:W-:Y:S01]  /*1f7b0*/  STL.64 [R1+0x2fb0], R16 ;  /* 0x002fb01001007387 */ /* 0x0003e20000100a00 */
[----:B--2---:R-:W-:-:S03]  /*1f7c0*/  IMAD.WIDE R22, R4, 0x4, R184 ;  /* 0x0000000404167825 */ /* 0x004fc600078e02b8 */
[----:B------:R-:W2:Y:S01]  /*1f7d0*/  LDL.LU.64 R54, [R1+0xc48] ;  /* 0x000c480001367983 */ /* 0x000ea20000300a00 */
[----:B---3--:R-:W-:-:S03]  /*1f7e0*/  IMAD.WIDE R8, R4, 0x4, R176 ;  /* 0x0000000404087825 */ /* 0x008fc600078e02b0 */
[----:B------:R1:W-:Y:S04]  /*1f7f0*/  LDGSTS.E [R3+-0x6a300], desc[UR4][R16.64], P4 ;  /* 0x95d0000010037fae */ /* 0x0003e8000a121844 */
[----:B------:R-:W3:Y:S04]  /*1f800*/  LDL.LU.64 R46, [R1+0x428] ;  /* 0x00042800012e7983 */ /* 0x000ee80000300a00 */
[----:B------:R1:W-:Y:S02]  /*1f810*/  STL.64 [R1+0x2fb8], R8 ;  /* 0x002fb80801007387 */ /* 0x0003e40000100a00 */
[----:B-1----:R-:W-:-:S02]  /*1f820*/  IMAD.WIDE R16, R4, 0x4, R192 ;  /* 0x0000000404107825 */ /* 0x002fc400078e02c0 */
[----:B------:R1:W-:Y:S04]  /*1f830*/  LDGSTS.E [R0+-0x69f00], desc[UR4][R8.64], P4 ;  /* 0x9610000008007fae */ /* 0x0003e8000a121844 */
[----:B------:R1:W-:Y:S04]  /*1f840*/  STL.64 [R1+0x2fc0], R22 ;  /* 0x002fc01601007387 */ /* 0x0003e80000100a00 */
[----:B------:R1:W-:Y:S02]  /*1f850*/  STL.64 [R1+0x2fc8], R16 ;  /* 0x002fc81001007387 */ /* 0x0003e40000100a00 */
[----:B-1----:R-:W-:-:S02]  /*1f860*/  IMAD.WIDE R8, R4, 0x4, R200 ;  /* 0x0000000404087825 */ /* 0x002fc400078e02c8 */
[----:B------:R-:W3:Y:S04]  /*1f870*/  LDL.LU.64 R38, [R1+0x408] ;  /* 0x0004080001267983 */ /* 0x000ee80000300a00 */
[----:B------:R-:W-:Y:S04]  /*1f880*/  LDGSTS.E [R5+-0x69b00], desc[UR4][R22.64], P4 ;  /* 0x9650000016057fae */ /* 0x000fe8000a121844 */
[----:B------:R1:W-:Y:S04]  /*1f890*/  STL.64 [R1+0x2fd0], R8 ;  /* 0x002fd00801007387 */ /* 0x0003e80000100a00 */
[----:B------:R1:W-:Y:S04]  /*1f8a0*/  LDGSTS.E [R3+-0x69700], desc[UR4][R16.64], P4 ;  /* 0x9690000010037fae */ /* 0x0003e8000a121844 */
[----:B------:R-:W3:Y:S04]  /*1f8b0*/  LDL.LU.64 R30, [R1+0x3e8] ;  /* 0x0003e800011e7983 */ /* 0x000ee80000300a00 */
[----:B------:R-:W3:Y:S01]  /*1f8c0*/  LDL.LU.64 R22, [R1+0x3c8] ;  /* 0x0003c80001167983 */ /* 0x000ee20000300a00 */
[----:B-1----:R-:W-:-:S03]  /*1f8d0*/  IMAD.WIDE R16, R4, 0x4, R208 ;  /* 0x0000000404107825 */ /* 0x002fc600078e02d0 */
[----:B------:R-:W-:Y:S04]  /*1f8e0*/  LDGSTS.E [R0+-0x69300], desc[UR4][R8.64], P4 ;  /* 0x96d0000008007fae */ /* 0x000fe8000a121844 */
[----:B------:R1:W-:Y:S01]  /*1f8f0*/  STL.64 [R1+0x2fd8], R16 ;  /* 0x002fd81001007387 */ /* 0x0003e20000100a00 */
[----:B------:R-:W-:-:S03]  /*1f900*/  IMAD.WIDE R32, R4, 0x4, R216 ;  /* 0x0000000404207825 */ /* 0x000fc600078e02d8 */
[----:B------:R1:W-:Y:S04]  /*1f910*/  LDGSTS.E [R5+-0x68f00], desc[UR4][R16.64], P4 ;  /* 0x9710000010057fae */ /* 0x0003e8000a121844 */
[----:B------:R-:W3:Y:S01]  /*1f920*/  LDL.LU.64 R8, [R1+0x3a8] ;  /* 0x0003a80001087983 */ /* 0x000ee20000300a00 */
[----:B------:R-:W-:-:S03]  /*1f930*/  IMAD.WIDE R24, R4, 0x4, R224 ;  /* 0x0000000404187825 */ /* 0x000fc600078e02e0 */
[----:B------:R2:W-:Y:S01]  /*1f940*/  STL.64 [R1+0x2fe0], R32 ;  /* 0x002fe02001007387 */ /* 0x0005e20000100a00 */
[----:B-1----:R-:W-:-:S03]  /*1f950*/  IMAD.WIDE R16, R4, 0x4, R232 ;  /* 0x0000000404107825 */ /* 0x002fc600078e02e8 */
[----:B------:R3:W-:Y:S04]  /*1f960*/  STL.64 [R1+0x2fe8], R24 ;  /* 0x002fe81801007387 */ /* 0x0007e80000100a00 */
[----:B------:R1:W-:Y:S04]  /*1f970*/  LDGSTS.E [R3+-0x68b00], desc[UR4][R32.64], P4 ;  /* 0x9750000020037fae */ /* 0x0003e8000a121844 */
[----:B------:R-:W3:Y:S01]  /*1f980*/  LDL.LU.64 R78, [R1+0x388] ;  /* 0x00038800014e7983 */ /* 0x000ee20000300a00 */
[----:B------:R-:W-:-:S03]  /*1f990*/  VIADD R248, R248, 0x100000 ;  /* 0x00100000f8f87836 */ /* 0x000fc60000000000 */
[----:B------:R3:W-:Y:S04]  /*1f9a0*/  STL.64 [R1+0x2ff0], R16 ;  /* 0x002ff01001007387 */ /* 0x0007e80000100a00 */
[----:B------:R-:W3:Y:S01]  /*1f9b0*/  LDL.LU.64 R70, [R1+0x368] ;  /* 0x0003680001467983 */ /* 0x000ee20000300a00 */
[----:B------:R-:W-:-:S03]  /*1f9c0*/  VIADD R5, R249, 0x100000 ;  /* 0x00100000f9057836 */ /* 0x000fc60000000000 */
[----:B------:R1:W-:Y:S02]  /*1f9d0*/  LDGSTS.E [R0+-0x68700], desc[UR4][R24.64], P4 ;  /* 0x9790000018007fae */ /* 0x0003e4000a121844 */
[C---:B-1----:R-:W-:Y:S02]  /*1f9e0*/  VIADD R3, R249.reuse, 0x100000 ;  /* 0x00100000f9037836 */ /* 0x042fe40000000000 */
[----:B------:R1:W-:Y:S01]  /*1f9f0*/  LDGSTS.E [R248+-0x68300], desc[UR4][R16.64], P4 ;  /* 0x97d0000010f87fae */ /* 0x0003e2000a121844 */
[----:B------:R-:W-:Y:S02]  /*1fa00*/  VIADD R0, R249, 0x100000 ;  /* 0x00100000f9007836 */ /* 0x000fe40000000000 */
[----:B----4-:R-:W-:-:S05]  /*1fa10*/  IMAD.WIDE R230, R4, 0x4, R62 ;  /* 0x0000000404e67825 */ /* 0x010fca00078e023e */
[----:B------:R-:W-:Y:S01]  /*1fa20*/  LDGSTS.E [R0+-0x7fe00], desc[UR4][R230.64], P4 ;  /* 0x80200000e6007fae */ /* 0x000fe2000a121844 */
[----:B--2---:R-:W-:-:S05]  /*1fa30*/  IMAD.WIDE R32, R4, 0x4, R54 ;  /* 0x0000000404207825 */ /* 0x004fca00078e0236 */
[----:B------:R-:W-:Y:S01]  /*1fa40*/  STL.64 [R1+0x2a70], R32 ;  /* 0x002a702001007387 */ /* 0x000fe20000100a00 */
[----:B---3--:R-:W-:-:S03]  /*1fa50*/  IMAD.WIDE R24, R4, 0x4, R46 ;  /* 0x0000000404187825 */ /* 0x008fc600078e022e */
[----:B------:R-:W2:Y:S04]  /*1fa60*/  LDL.LU.64 R62, [R1+0x348] ;  /* 0x00034800013e7983 */ /* 0x000ea80000300a00 */
[----:B------:R-:W3:Y:S04]  /*1fa70*/  LDL.LU.64 R54, [R1+0x328] ;  /* 0x0003280001367983 */ /* 0x000ee80000300a00 */
[----:B------:R-:W-:Y:S04]  /*1fa80*/  LDGSTS.E [R5+-0x7fa00], desc[UR4][R32.64], P4 ;  /* 0x8060000020057fae */ /* 0x000fe8000a121844 */
[----:B------:R4:W-:Y:S04]  /*1fa90*/  STL.64 [R1+0x2a90], R24 ;  /* 0x002a901801007387 */ /* 0x0009e80000100a00 */
[----:B------:R4:W-:Y:S04]  /*1faa0*/  LDGSTS.E [R3+-0x7f600], desc[UR4][R24.64], P4 ;  /* 0x80a0000018037fae */ /* 0x0009e8000a121844 */
[----:B------:R-:W3:Y:S01]  /*1fab0*/  LDL.LU.64 R46, [R1+0x308] ;  /* 0x00030800012e7983 */ /* 0x000ee20000300a00 */
[----:B-1----:R-:W-:-:S05]  /*1fac0*/  IMAD.WIDE R16, R4, 0x4, R38 ;  /* 0x0000000404107825 */ /* 0x002fca00078e0226 */
[----:B------:R1:W-:Y:S04]  /*1fad0*/  STL.64 [R1+0x2ab0], R16 ;  /* 0x002ab01001007387 */ /* 0x0003e80000100a00 */
[----:B------:R1:W-:Y:S01]  /*1fae0*/  LDGSTS.E [R0+-0x7f200], desc[UR4][R16.64], P4 ;  /* 0x80e0000010007fae */ /* 0x0003e2000a121844 */
[----:B----4-:R-:W-:-:S03]  /*1faf0*/  IMAD.WIDE R24, R4, 0x4, R30 ;  /* 0x0000000404187825 */ /* 0x010fc600078e021e */
[----:B------:R-:W4:Y:S01]  /*1fb00*/  LDL.LU.64 R30, [R1+0x2e8] ;  /* 0x0002e800011e7983 */ /* 0x000f220000300a00 */
[----:B------:R-:W-:-:S03]  /*1fb10*/  IMAD.WIDE R22, R4, 0x4, R22 ;  /* 0x0000000404167825 */ /* 0x000fc600078e0216 */
[----:B------:R-:W-:Y:S04]  /*1fb20*/  STL.64 [R1+0x2ad0], R24 ;  /* 0x002ad01801007387 */ /* 0x000fe80000100a00 */
[----:B------:R-:W4:Y:S04]  /*1fb30*/  LDL.LU.64 R38, [R1+0x2c8] ;  /* 0x0002c80001267983 */ /* 0x000f280000300a00 */
[----:B------:R1:W-:Y:S04]  /*1fb40*/  LDGSTS.E [R5+-0x7ee00], desc[UR4][R24.64], P4 ;  /* 0x8120000018057fae */ /* 0x0003e8000a121844 */
[----:B------:R-:W-:Y:S01]  /*1fb50*/  LDGSTS.E [R3+-0x7ea00], desc[UR4][R22.64], P4 ;  /* 0x8160000016037fae */ /* 0x000fe2000a121844 */
[----:B-1----:R-:W-:-:S03]  /*1fb60*/  IMAD.WIDE R16, R4, 0x4, R8 ;  /* 0x0000000404107825 */ /* 0x002fc600078e0208 */
[----:B------:R-:W4:Y:S04]  /*1fb70*/  LDL.LU.64 R8, [R1+0x2a8] ;  /* 0x0002a80001087983 */ /* 0x000f280000300a00 */
[----:B------:R1:W-:Y:S04]  /*1fb80*/  STL.64 [R1+0x2af0], R22 ;  /* 0x002af01601007387 */ /* 0x0003e80000100a00 */
[----:B------:R1:W-:Y:S04]  /*1fb90*/  STL.64 [R1+0x2b10], R16 ;  /* 0x002b101001007387 */ /* 0x0003e80000100a00 */
[----:B------:R1:W-:Y:S04]  /*1fba0*/  LDGSTS.E [R0+-0x7e600], desc[UR4][R16.64], P4 ;  /* 0x81a0000010007fae */ /* 0x0003e8000a121844 */
[----:B-1----:R-:W4:Y:S01]  /*1fbb0*/  LDL.LU.64 R22, [R1+0x288] ;  /* 0x0002880001167983 */ /* 0x002f220000300a00 */
[----:B------:R-:W-:-:S04]  /*1fbc0*/  IMAD.WIDE R24, R4, 0x4, R78 ;  /* 0x0000000404187825 */ /* 0x000fc800078e024e */
[C---:B------:R-:W-:Y:S01]  /*1fbd0*/  IMAD.WIDE R16, R4.reuse, 0x4, R70 ;  /* 0x0000000404107825 */ /* 0x040fe200078e0246 */
[----:B------:R3:W-:Y:S04]  /*1fbe0*/  STL.64 [R1+0x2b30], R24 ;  /* 0x002b301801007387 */ /* 0x0007e80000100a00 */
[----:B------:R-:W4:Y:S04]  /*1fbf0*/  LDL.LU.64 R78, [R1+0x268] ;  /* 0x00026800014e7983 */ /* 0x000f280000300a00 */
[----:B------:R3:W-:Y:S04]  /*1fc00*/  LDGSTS.E [R5+-0x7e200], desc[UR4][R24.64], P4 ;  /* 0x81e0000018057fae */ /* 0x0007e8000a121844 */
[----:B------:R1:W-:Y:S04]  /*1fc10*/  STL.64 [R1+0x2b50], R16 ;  /* 0x002b501001007387 */ /* 0x0003e80000100a00 */
[----:B------:R-:W4:Y:S04]  /*1fc20*/  LDL.LU.64 R70, [R1+0x248] ;  /* 0x0002480001467983 */ /* 0x000f280000300a00 */
[----:B------:R1:W-:Y:S01]  /*1fc30*/  LDGSTS.E [R0+-0x7de00], desc[UR4][R16.64], P4 ;  /* 0x8220000010007fae */ /* 0x0003e2000a121844 */
[----:B--2---:R-:W-:-:S03]  /*1fc40*/  IMAD.WIDE R32, R4, 0x4, R62 ;  /* 0x0000000404207825 */ /* 0x004fc600078e023e */
[----:B------:R-:W2:Y:S01]  /*1fc50*/  LDL.LU.64 R62, [R1+0x228] ;  /* 0x00022800013e7983 */ /* 0x000ea20000300a00 */
[----:B---3--:R-:W-:-:S03]  /*1fc60*/  IMAD.WIDE R24, R4, 0x4, R54 ;  /* 0x0000000404187825 */ /* 0x008fc600078e0236 */
[----:B------:R-:W-:Y:S04]  /*1fc70*/  STL.64 [R1+0x2b70], R32 ;  /* 0x002b702001007387 */ /* 0x000fe80000100a00 */
[----:B------:R4:W-:Y:S04]  /*1fc80*/  STL.64 [R1+0x2b90], R24 ;  /* 0x002b901801007387 */ /* 0x0009e80000100a00 */
[----:B------:R-:W3:Y:S04]  /*1fc90*/  LDL.LU.64 R54, [R1+0x208] ;  /* 0x0002080001367983 */ /* 0x000ee80000300a00 */
[----:B------:R-:W-:Y:S01]  /*1fca0*/  LDGSTS.E [R3+-0x7da00], desc[UR4][R32.64], P4 ;  /* 0x8260000020037fae */ /* 0x000fe2000a121844 */
[----:B-1----:R-:W-:-:S03]  /*1fcb0*/  IMAD.WIDE R16, R4, 0x4, R46 ;  /* 0x0000000404107825 */ /* 0x002fc600078e022e */
[----:B------:R4:W-:Y:S04]  /*1fcc0*/  LDGSTS.E [R5+-0x7d600], desc[UR4][R24.64], P4 ;  /* 0x82a0000018057fae */ /* 0x0009e8000a121844 */
[----:B------:R1:W-:Y:S04]  /*1fcd0*/  STL.64 [R1+0x2bb0], R16 ;  /* 0x002bb01001007387 */ /* 0x0003e80000100a00 */
[----:B------:R1:W-:Y:S01]  /*1fce0*/  LDGSTS.E [R0+-0x7d200], desc[UR4][R16.64], P4 ;  /* 0x82e0000010007fae */ /* 0x0003e2000a121844 */
[----:B----4-:R-:W-:-:S03]  /*1fcf0*/  IMAD.WIDE R24, R4, 0x4, R30 ;  /* 0x0000000404187825 */ /* 0x010fc600078e021e */
[----:B------:R-:W4:Y:S04]  /*1fd00*/  LDL.LU.64 R30, [R1+0x1e8] ;  /* 0x0001e800011e7983 */ /* 0x000f280000300a00 */
[----:B------:R-:W-:Y:S01]  /*1fd10*/  STL.64 [R1+0x2bd0], R24 ;  /* 0x002bd01801007387 */ /* 0x000fe20000100a00 */
[----:B-1----:R-:W-:-:S03]  /*1fd20*/  IMAD.WIDE R16, R4, 0x4, R38 ;  /* 0x0000000404107825 */ /* 0x002fc600078e0226 */
[----:B------:R-:W4:Y:S04]  /*1fd30*/  LDL.LU.64 R46, [R1+0x1c8] ;  /* 0x0001c800012e7983 */ /* 0x000f280000300a00 */
[----:B------:R-:W-:Y:S04]  /*1fd40*/  LDGSTS.E [R3+-0x7ce00], desc[UR4][R24.64], P4 ;  /* 0x8320000018037fae */ /* 0x000fe8000a121844 */
[----:B------:R-:W-:Y:S01]  /*1fd50*/  STL.64 [R1+0x2bf0], R16 ;  /* 0x002bf01001007387 */ /* 0x000fe20000100a00 */
[----:B------:R-:W-:-:S03]  /*1fd60*/  IMAD.WIDE R8, R4, 0x4, R8 ;  /* 0x0000000404087825 */ /* 0x000fc600078e0208 */
[----:B------:R-:W4:Y:S04]  /*1fd70*/  LDL.LU.64 R38, [R1+0x1a8] ;  /* 0x0001a80001267983 */ /* 0x000f280000300a00 */
[----:B------:R1:W-:Y:S04]  /*1fd80*/  LDGSTS.E [R0+-0x7ca00], desc[UR4][R16.64], P4 ;  /* 0x8360000010007fae */ /* 0x0003e8000a121844 */
[----:B------:R1:W-:Y:S04]  /*1fd90*/  STL.64 [R1+0x2c10], R8 ;  /* 0x002c100801007387 */ /* 0x0003e80000100a00 */
[----:B------:R-:W-:Y:S01]  /*1fda0*/  LDGSTS.E [R5+-0x7c600], desc[UR4][R8.64], P4 ;  /* 0x83a0000008057fae */ /* 0x000fe2000a121844 */
[----:B------:R-:W-:-:S05]  /*1fdb0*/  IMAD.WIDE R22, R4, 0x4, R22 ;  /* 0x0000000404167825 */ /* 0x000fca00078e0216 */
[----:B------:R-:W-:Y:S04]  /*1fdc0*/  LDGSTS.E [R3+-0x7c200], desc[UR4][R22.64], P4 ;  /* 0x83e0000016037fae */ /* 0x000fe8000a121844 */
[----:B-1----:R-:W4:Y:S04]  /*1fdd0*/  LDL.LU.64 R8, [R1+0x188] ;  /* 0x0001880001087983 */ /* 0x002f280000300a00 */
[----:B------:R1:W-:Y:S04]  /*1fde0*/  STL.64 [R1+0x2c30], R22 ;  /* 0x002c301601007387 */ /* 0x0003e80000100a00 */
[----:B-1----:R-:W4:Y:S01]  /*1fdf0*/  LDL.LU.64 R22, [R1+0x168] ;  /* 0x0001680001167983 */ /* 0x002f220000300a00 */
[----:B------:R-:W-:-:S04]  /*1fe00*/  IMAD.WIDE R16, R4, 0x4, R78 ;  /* 0x0000000404107825 */ /* 0x000fc800078e024e */
[C---:B------:R-:W-:Y:S01]  /*1fe10*/  IMAD.WIDE R32, R4.reuse, 0x4, R70 ;  /* 0x0000000404207825 */ /* 0x040fe200078e0246 */
[----:B------:R3:W-:Y:S04]  /*1fe20*/  STL.64 [R1+0x2cf0], R16 ;  /* 0x002cf01001007387 */ /* 0x0007e80000100a00 */
[----:B------:R3:W-:Y:S04]  /*1fe30*/  LDGSTS.E [R0+-0x7be00], desc[UR4][R16.64], P4 ;  /* 0x8420000010007fae */ /* 0x0007e8000a121844 */
[----:B------:R-:W-:Y:S04]  /*1fe40*/  STL.64 [R1+0x2d00], R32 ;  /* 0x002d002001007387 */ /* 0x000fe80000100a00 */
[----:B------:R-:W-:Y:S01]  /*1fe50*/  LDGSTS.E [R3+-0x7ba00], desc[UR4][R32.64], P4 ;  /* 0x8460000020037fae */ /* 0x000fe2000a121844 */
[----:B--2---:R-:W-:-:S05]  /*1fe60*/  IMAD.WIDE R24, R4, 0x4, R62 ;  /* 0x0000000404187825 */ /* 0x004fca00078e023e */
[----:B------:R1:W-:Y:S04]  /*1fe70*/  STL.64 [R1+0x2d10], R24 ;  /* 0x002d101801007387 */ /* 0x0003e80000100a00 */
[----:B------:R-:W2:Y:S01]  /*1fe80*/  LDL.LU.64 R94, [R1+0x148] ;  /* 0x00014800015e7983 */ /* 0x000ea20000300a00 */
[----:B---3--:R-:W-:-:S03]  /*1fe90*/  IMAD.WIDE R16, R4, 0x4, R54 ;  /* 0x0000000404107825 */ /* 0x008fc600078e0236 */
[----:B------:R-:W3:Y:S04]  /*1fea0*/  LDL.LU.64 R86, [R1+0x128] ;  /* 0x0001280001567983 */ /* 0x000ee80000300a00 */
[----:B------:R1:W-:Y:S04]  /*1feb0*/  STL.64 [R1+0x2d18], R16 ;  /* 0x002d181001007387 */ /* 0x0003e80000100a00 */
[----:B------:R-:W3:Y:S04]  /*1fec0*/  LDL.LU.64 R78, [R1+0x108] ;  /* 0x00010800014e7983 */ /* 0x000ee80000300a00 */
[----:B------:R1:W-:Y:S04]  /*1fed0*/  LDGSTS.E [R5+-0x7b600], desc[UR4][R24.64], P4 ;  /* 0x84a0000018057fae */ /* 0x0003e8000a121844 */
[----:B------:R-:W3:Y:S04]  /*1fee0*/  LDL.LU.64 R70, [R1+0xe8] ;  /* 0x0000e80001467983 */ /* 0x000ee80000300a00 */
[----:B------:R1:W-:Y:S01]  /*1fef0*/  LDGSTS.E [R0+-0x7b200], desc[UR4][R16.64], P4 ;  /* 0x84e0000010007fae */ /* 0x0003e2000a121844 */
[----:B----4-:R-:W-:-:S05]  /*1ff00*/  IMAD.WIDE R30, R4, 0x4, R30 ;  /* 0x00000004041e7825 */ /* 0x010fca00078e021e */
[----:B------:R-:W-:Y:S01]  /*1ff10*/  STL.64 [R1+0x2d20], R30 ;  /* 0x002d201e01007387 */ /* 0x000fe20000100a00 */
[----:B-1----:R-:W-:-:S03]  /*1ff20*/  IMAD.WIDE R24, R4, 0x4, R46 ;  /* 0x0000000404187825 */ /* 0x002fc600078e022e */
[----:B------:R-:W4:Y:S04]  /*1ff30*/  LDL.LU.64 R62, [R1+0xc8] ;  /* 0x0000c800013e7983 */ /* 0x000f280000300a00 */
[----:B------:R-:W4:Y:S04]  /*1ff40*/  LDL.LU.64 R54, [R1+0xa8] ;  /* 0x0000a80001367983 */ /* 0x000f280000300a00 */
[----:B------:R1:W-:Y:S01]  /*1ff50*/  STL.64 [R1+0x2d28], R24 ;  /* 0x002d281801007387 */ /* 0x0003e20000100a00 */
[----:B------:R-:W-:-:S03]  /*1ff60*/  IMAD.WIDE R16, R4, 0x4, R38 ;  /* 0x0000000404107825 */ /* 0x000fc600078e0226 */
[----:B------:R-:W4:Y:S04]  /*1ff70*/  LDL.LU.64 R46, [R1+0x88] ;  /* 0x00008800012e7983 */ /* 0x000f280000300a00 */
[----:B------:R-:W-:Y:S04]  /*1ff80*/  LDGSTS.E [R3+-0x7ae00], desc[UR4][R30.64], P4 ;  /* 0x852000001e037fae */ /* 0x000fe8000a121844 */
[----:B------:R-:W-:Y:S04]  /*1ff90*/  STL.64 [R1+0x2d30], R16 ;  /* 0x002d301001007387 */ /* 0x000fe80000100a00 */
[----:B------:R1:W-:Y:S04]  /*1ffa0*/  LDGSTS.E [R0+-0x7aa00], desc[UR4][R24.64], P4 ;  /* 0x8560000018007fae */ /* 0x0003e8000a121844 */
[----:B------:R-:W4:Y:S04]  /*1ffb0*/  LDL.LU.64 R38, [R1+0x68] ;  /* 0x0000680001267983 */ /* 0x000f280000300a00 */
[----:B------:R3:W-:Y:S01]  /*1ffc0*/  LDGSTS.E [R5+-0x7a600], desc[UR4][R16.64], P4 ;  /* 0x85a0000010057fae */ /* 0x0007e2000a121844 */
[----:B------:R-:W-:-:S05]  /*1ffd0*/  IMAD.WIDE R8, R4, 0x4, R8 ;  /* 0x0000000404087825 */ /* 0x000fca00078e0208 */
[----:B------:R1:W-:Y:S04]  /*1ffe0*/  STL.64 [R1+0x2d38], R8 ;  /* 0x002d380801007387 */ /* 0x0003e80000100a00 */
[----:B------:R-:W-:Y:S01]  /*1fff0*/  LDGSTS.E [R3+-0x7a200], desc[UR4][R8.64], P4 ;  /* 0x85e0000008037fae */ /* 0x000fe2000a121844 */
[----:B-1----:R-:W-:-:S03]  /*20000*/  IMAD.WIDE R24, R4, 0x4, R22 ;  /* 0x0000000404187825 */ /* 0x002fc600078e0216 */
[----:B------:R-:W4:Y:S04]  /*20010*/  LDL.LU.64 R22, [R1+0x48] ;  /* 0x0000480001167983 */ /* 0x000f280000300a00 */
[----:B------:R-:W4:Y:S04]  /*20020*/  LDL.LU.64 R30, [R1+0x28] ;  /* 0x00002800011e7983 */ /* 0x000f280000300a00 */
[----:B------:R1:W-:Y:S04]  /*20030*/  STL.64 [R1+0x2d40], R24 ;  /* 0x002d401801007387 */ /* 0x0003e80000100a00 */
[----:B------:R-:W4:Y:S04]  /*20040*/  LDL.LU.64 R8, [R1+0x8] ;  /* 0x0000080001087983 */ /* 0x000f280000300a00 */
[----:B------:R1:W-:Y:S01]  /*20050*/  LDGSTS.E [R0+-0x79e00], desc[UR4][R24.64], P4 ;  /* 0x8620000018007fae */ /* 0x0003e2000a121844 */
[----:B--2---:R-:W-:-:S04]  /*20060*/  IMAD.WIDE R32, R4, 0x4, R94 ;  /* 0x0000000404207825 */ /* 0x004fc800078e025e */
[C---:B---3--:R-:W-:Y:S01]  /*20070*/  IMAD.WIDE R16, R4.reuse, 0x4, R86 ;  /* 0x0000000404107825 */ /* 0x048fe200078e0256 */
[----:B------:R-:W-:Y:S04]  /*20080*/  STL.64 [R1+0x2d48], R32 ;  /* 0x002d482001007387 */ /* 0x000fe80000100a00 */
[----:B------:R-:W-:Y:S01]  /*20090*/  LDGSTS.E [R3+-0x79a00], desc[UR4][R32.64], P4 ;  /* 0x8660000020037fae */ /* 0x000fe2000a121844 */
[----:B-1----:R-:W-:-:S03]  /*200a0*/  IMAD.WIDE R24, R4, 0x4, R78 ;  /* 0x0000000404187825 */ /* 0x002fc600078e024e */
[----:B------:R1:W-:Y:S04]  /*200b0*/  STL.64 [R1+0x2d50], R16 ;  /* 0x002d501001007387 */ /* 0x0003e80000100a00 */
[----:B------:R1:W-:Y:S04]  /*200c0*/  LDGSTS.E [R5+-0x79600], desc[UR4][R16.64], P4 ;  /* 0x86a0000010057fae */ /* 0x0003e8000a121844 */
[----:B------:R2:W-:Y:S04]  /*200d0*/  STL.64 [R1+0x2d58], R24 ;  /* 0x002d581801007387 */ /* 0x0005e80000100a00 */
[----:B------:R2:W-:Y:S01]  /*200e0*/  LDGSTS.E [R0+-0x79200], desc[UR4][R24.64], P4 ;  /* 0x86e0000018007fae */ /* 0x0005e2000a121844 */
[----:B-1----:R-:W-:-:S05]  /*200f0*/  IMAD.WIDE R16, R4, 0x4, R70 ;  /* 0x0000000404107825 */ /* 0x002fca00078e0246 */
[----:B------:R1:W-:Y:S04]  /*20100*/  STL.64 [R1+0x2d60], R16 ;  /* 0x002d601001007387 */ /* 0x0003e80000100a00 */
[----:B------:R1:W-:Y:S01]  /*20110*/  LDGSTS.E [R3+-0x78e00], desc[UR4][R16.64], P4 ;  /* 0x8720000010037fae */ /* 0x0003e2000a121844 */
[----:B----4-:R-:W-:-:S04]  /*20120*/  IMAD.WIDE R32, R4, 0x4, R62 ;  /* 0x0000000404207825 */ /* 0x010fc800078e023e */
[C---:B--2---:R-:W-:Y:S01]  /*20130*/  IMAD.WIDE R24, R4.reuse, 0x4, R54 ;  /* 0x0000000404187825 */ /* 0x044fe200078e0236 */
        /* <DEDUP_REMOVED lines=8> */
[----:B------:R-:W-:Y:S04]  /*201c0*/  STL.64 [R1+0x2d80], R24 ;  /* 0x002d801801007387 */ /* 0x000fe80000100a00 */
[----:B------:R-:W-:Y:S01]  /*201d0*/  LDGSTS.E [R0+-0x6fe00], desc[UR4][R24.64], P4 ;  /* 0x9020000018007fae */ /* 0x000fe2000a121844 */
[----:B------:R-:W-:-:S04]  /*201e0*/  IMAD.WIDE R22, R4, 0x4, R22 ;  /* 0x0000000404167825 */ /* 0x000fc800078e0216 */
[C---:B--2---:R-:W-:Y:S01]  /*201f0*/  IMAD.WIDE R16, R4.reuse, 0x4, R30 ;  /* 0x0000000404107825 */ /* 0x044fe200078e021e */
[----:B------:R-:W-:Y:S04]  /*20200*/  STL.64 [R1+0x2d88], R22 ;  /* 0x002d881601007387 */ /* 0x000fe80000100a00 */
[----:B------:R-:W-:Y:S01]  /*20210*/  LDGSTS.E [R3+-0x6fa00], desc[UR4][R22.64], P4 ;  /* 0x9060000016037fae */ /* 0x000fe2000a121844 */
[----:B------:R-:W-:-:S03]  /*20220*/  IMAD.WIDE R8, R4, 0x4, R8 ;  /* 0x0000000404087825 */ /* 0x000fc600078e0208 */
[----:B------:R1:W-:Y:S04]  /*20230*/  STL.64 [R1+0x2d90], R16 ;  /* 0x002d901001007387 */ /* 0x0003e80000100a00 */
[----:B------:R1:W-:Y:S04]  /*20240*/  LDGSTS.E [R5+-0x6f600], desc[UR4][R16.64], P4 ;  /* 0x90a0000010057fae */ /* 0x0003e8000a121844 */
[----:B------:R2:W-:Y:S04]  /*20250*/  STL.64 [R1+0x2d98], R8 ;  /* 0x002d980801007387 */ /* 0x0005e80000100a00 */
[----:B------:R2:W-:Y:S01]  /*20260*/  LDGSTS.E [R0+-0x6f200], desc[UR4][R8.64], P4 ;  /* 0x90e0000008007fae */ /* 0x0005e2000a121844 */
[----:B-1----:R-:W-:-:S04]  /*20270*/  IMAD.WIDE R16, R4, 0x4, R18 ;  /* 0x0000000404107825 */ /* 0x002fc800078e0212 */
[C---:B------:R-:W-:Y:S01]  /*20280*/  IMAD.WIDE R18, R4.reuse, 0x4, R26 ;  /* 0x0000000404127825 */ /* 0x040fe200078e021a */
[----:B------:R1:W-:Y:S03]  /*20290*/  STL.64 [R1+0x2da0], R16 ;  /* 0x002da01001007387 */ /* 0x0003e60000100a00 */
[C---:B--2---:R-:W-:Y:S01]  /*202a0*/  IMAD.WIDE R8, R4.reuse, 0x4, R34 ;  /* 0x0000000404087825 */ /* 0x044fe200078e0222 */
        /* <DEDUP_REMOVED lines=49> */
[----:B------:R2:W-:Y:S01]  /*205c0*/  STL.64 [R1+0x2e28], R18 ;  /* 0x002e281201007387 */ /* 0x0005e20000100a00 */
[----:B------:R-:W-:-:S03]  /*205d0*/  IMAD.WIDE R24, R4, 0x4, R186 ;  /* 0x0000000404187825 */ /* 0x000fc600078e02ba */
[----:B------:R2:W-:Y:S01]  /*205e0*/  LDGSTS.E [R0+-0x6aa00], desc[UR4][R18.64], P4 ;  /* 0x9560000012007fae */ /* 0x0005e2000a121844 */
[----:B-1----:R-:W-:-:S03]  /*205f0*/  IMAD.WIDE R16, R4, 0x4, R170 ;  /* 0x0000000404107825 */ /* 0x002fc600078e02aa */
[----:B------:R1:W-:Y:S04]  /*20600*/  STL.64 [R1+0x2e30], R8 ;  /* 0x002e300801007387 */ /* 0x0003e80000100a00 */
[----:B------:R-:W-:Y:S01]  /*20610*/  LDGSTS.E [R5+-0x6a600], desc[UR4][R8.64], P4 ;  /* 0x95a0000008057fae */ /* 0x000fe2000a121844 */
[----:B--2---:R-:W-:-:S03]  /*20620*/  IMAD.WIDE R18, R4, 0x4, R178 ;  /* 0x0000000404127825 */ /* 0x004fc600078e02b2 */
[----:B------:R2:W-:Y:S04]  /*20630*/  LDGSTS.E [R3+-0x6a200], desc[UR4][R16.64], P4 ;  /* 0x95e0000010037fae */ /* 0x0005e8000a121844 */
[----:B------:R3:W-:Y:S04]  /*20640*/  LDGSTS.E [R0+-0x69e00], desc[UR4][R18.64], P4 ;  /* 0x9620000012007fae */ /* 0x0007e8000a121844 */
[----:B-1----:R-:W4:Y:S04]  /*20650*/  LDL.LU.64 R8, [R1+0xc58] ;  /* 0x000c580001087983 */ /* 0x002f280000300a00 */
[----:B------:R2:W-:Y:S04]  /*20660*/  STL.64 [R1+0x2e38], R16 ;  /* 0x002e381001007387 */ /* 0x0005e80000100a00 */
[----:B------:R-:W4:Y:S04]  /*20670*/  LDL.LU.64 R62, [R1+0xc50] ;  /* 0x000c5000013e7983 */ /* 0x000f280000300a00 */
[----:B------:R-:W4:Y:S01]  /*20680*/  LDL.LU.64 R54, [R1+0x420] ;  /* 0x0004200001367983 */ /* 0x000f220000300a00 */
[----:B--2---:R-:W-:-:S03]  /*20690*/  IMAD.WIDE R16, R4, 0x4, R194 ;  /* 0x0000000404107825 */ /* 0x004fc600078e02c2 */
[----:B------:R3:W-:Y:S04]  /*206a0*/  STL.64 [R1+0x2e40], R18 ;  /* 0x002e401201007387 */ /* 0x0007e80000100a00 */
[----:B------:R-:W2:Y:S04]  /*206b0*/  LDL.LU.64 R22, [R1+0x400] ;  /* 0x0004000001167983 */ /* 0x000ea80000300a00 */
[----:B------:R1:W-:Y:S01]  /*206c0*/  STL.64 [R1+0x2e48], R24 ;  /* 0x002e481801007387 */ /* 0x0003e20000100a00 */
[----:B---3--:R-:W-:-:S03]  /*206d0*/  IMAD.WIDE R18, R4, 0x4, R202 ;  /* 0x0000000404127825 */ /* 0x008fc600078e02ca */
[----:B------:R1:W-:Y:S04]  /*206e0*/  LDGSTS.E [R3+-0x69a00], desc[UR4][R24.64], P4 ;  /* 0x9660000018037fae */ /* 0x0003e8000a121844 */
[----:B------:R3:W-:Y:S04]  /*206f0*/  STL.64 [R1+0x2e50], R16 ;  /* 0x002e501001007387 */ /* 0x0007e80000100a00 */
[----:B------:R3:W-:Y:S04]  /*20700*/  LDGSTS.E [R5+-0x69600], desc[UR4][R16.64], P4 ;  /* 0x96a0000010057fae */ /* 0x0007e8000a121844 */
[----:B------:R-:W2:Y:S01]  /*20710*/  LDL.LU.64 R46, [R1+0x3e0] ;  /* 0x0003e000012e7983 */ /* 0x000ea20000300a00 */
[----:B-1----:R-:W-:-:S03]  /*20720*/  IMAD.WIDE R24, R4, 0x4, R218 ;  /* 0x0000000404187825 */ /* 0x002fc600078e02da */
[----:B------:R1:W-:Y:S01]  /*20730*/  STL.64 [R1+0x2e58], R18 ;  /* 0x002e581201007387 */ /* 0x0003e20000100a00 */
[----:B---3--:R-:W-:-:S03]  /*20740*/  IMAD.WIDE R16, R4, 0x4, R210 ;  /* 0x0000000404107825 */ /* 0x008fc600078e02d2 */
[----:B------:R-:W3:Y:S04]  /*20750*/  LDL.LU.64 R38, [R1+0x3c0] ;  /* 0x0003c00001267983 */ /* 0x000ee80000300a00 */
[----:B------:R1:W-:Y:S04]  /*20760*/  STL.64 [R1+0x2e60], R16 ;  /* 0x002e601001007387 */ /* 0x0003e80000100a00 */
[----:B------:R-:W3:Y:S04]  /*20770*/  LDL.LU.64 R78, [R1+0x3a0] ;  /* 0x0003a000014e7983 */ /* 0x000ee80000300a00 */
[----:B------:R-:W-:Y:S04]  /*20780*/  STL.64 [R1+0x2e68], R24 ;  /* 0x002e681801007387 */ /* 0x000fe80000100a00 */
[----:B------:R-:W3:Y:S01]  /*20790*/  LDL.LU.64 R30, [R1+0x380] ;  /* 0x00038000011e7983 */ /* 0x000ee20000300a00 */
[----:B------:R-:W-:-:S03]  /*207a0*/  VIADD R249, R249, 0x100000 ;  /* 0x00100000f9f97836 */ /* 0x000fc60000000000 */
[----:B------:R1:W-:Y:S04]  /*207b0*/  LDGSTS.E [R0+-0x69200], desc[UR4][R18.64], P4 ;  /* 0x96e0000012007fae */ /* 0x0003e8000a121844 */
[----:B------:R1:W-:Y:S04]  /*207c0*/  LDGSTS.E [R3+-0x68e00], desc[UR4][R16.64], P4 ;  /* 0x9720000010037fae */ /* 0x0003e8000a121844 */
[----:B------:R-:W-:Y:S01]  /*207d0*/  LDGSTS.E [R0+-0x68a00], desc[UR4][R24.64], P4 ;  /* 0x9760000018007fae */ /* 0x000fe2000a121844 */
[----:B-1----:R-:W-:-:S04]  /*207e0*/  IMAD.WIDE R18, R4, 0x4, R226 ;  /* 0x0000000404127825 */ /* 0x002fc800078e02e2 */
[C---:B------:R-:W-:Y:S01]  /*207f0*/  IMAD.WIDE R16, R4.reuse, 0x4, R234 ;  /* 0x0000000404107825 */ /* 0x040fe200078e02ea */
[----:B------:R-:W-:Y:S04]  /*20800*/  STL.64 [R1+0x2e70], R18 ;  /* 0x002e701201007387 */ /* 0x000fe80000100a00 */
[----:B------:R-:W-:Y:S04]  /*20810*/  LDGSTS.E [R5+-0x68600], desc[UR4][R18.64], P4 ;  /* 0x97a0000012057fae */ /* 0x000fe8000a121844 */
[----:B------:R4:W-:Y:S04]  /*20820*/  STL.64 [R1+0x2e78], R16 ;  /* 0x002e781001007387 */ /* 0x0009e80000100a00 */
[----:B------:R4:W-:Y:S04]  /*20830*/  LDGSTS.E [R249+-0x68200], desc[UR4][R16.64], P4 ;  /* 0x97e0000010f97fae */ /* 0x0009e8000a121844 */
[----:B------:R-:W3:Y:S01]  /*20840*/  LDL.LU.64 R70, [R1+0x360] ;  /* 0x0003600001467983 */ /* 0x000ee20000300a00 */
[----:B----4-:R-:W-:-:S03]  /*20850*/  IMAD.WIDE R16, R4, 0x4, R62 ;  /* 0x0000000404107825 */ /* 0x010fc600078e023e */
[----:B------:R-:W4:Y:S01]  /*20860*/  LDL.LU.64 R62, [R1+0x340] ;  /* 0x00034000013e7983 */ /* 0x000f220000300a00 */
[----:B------:R-:W-:-:S03]  /*20870*/  IMAD.WIDE R18, R4, 0x4, R54 ;  /* 0x0000000404127825 */ /* 0x000fc600078e0236 */
[----:B------:R-:W4:Y:S04]  /*20880*/  LDL.LU.64 R94, [R1+0x320] ;  /* 0x00032000015e7983 */ /* 0x000f280000300a00 */
[----:B------:R-:W4:Y:S01]  /*20890*/  LDL.LU.64 R54, [R1+0x300] ;  /* 0x0003000001367983 */ /* 0x000f220000300a00 */
[----:B--2---:R-:W-:-:S03]  /*208a0*/  IMAD.WIDE R152, R4, 0x4, R46 ;  /* 0x0000000404987825 */ /* 0x004fc600078e022e */
[----:B------:R-:W2:Y:S04]  /*208b0*/  LDL.LU.64 R46, [R1+0x2e0] ;  /* 0x0002e000012e7983 */ /* 0x000ea80000300a00 */
[----:B------:R-:W2:Y:S01]  /*208c0*/  LDL.LU.64 R86, [R1+0x2c0] ;  /* 0x0002c00001567983 */ /* 0x000ea20000300a00 */
[----:B---3--:R-:W-:-:S03]  /*208d0*/  IMAD.WIDE R154, R4, 0x4, R38 ;  /* 0x00000004049a7825 */ /* 0x008fc600078e0226 */
[----:B------:R-:W3:Y:S01]  /*208e0*/  LDL.LU.64 R38, [R1+0x2a0] ;  /* 0x0002a00001267983 */ /* 0x000ee20000300a00 */
[----:B------:R-:W-:-:S03]  /*208f0*/  IMAD.WIDE R160, R4, 0x4, R30 ;  /* 0x0000000404a07825 */ /* 0x000fc600078e021e */
[----:B------:R-:W3:Y:S01]  /*20900*/  LDL.LU.64 R30, [R1+0x280] ;  /* 0x00028000011e7983 */ /* 0x000ee20000300a00 */
[----:B------:R-:W-:-:S03]  /*20910*/  IMAD.WIDE R158, R4, 0x4, R78 ;  /* 0x00000004049e7825 */ /* 0x000fc600078e024e */
[----:B------:R-:W3:Y:S01]  /*20920*/  LDL.LU.64 R78, [R1+0x260] ;  /* 0x00026000014e7983 */ /* 0x000ee20000300a00 */
[----:B------:R-:W-:-:S03]  /*20930*/  IMAD.WIDE R162, R4, 0x4, R70 ;  /* 0x0000000404a27825 */ /* 0x000fc600078e0246 */
[----:B------:R-:W3:Y:S01]  /*20940*/  LDL.LU.64 R70, [R1+0x240] ;  /* 0x0002400001467983 */ /* 0x000ee20000300a00 */
[----:B----4-:R-:W-:-:S03]  /*20950*/  IMAD.WIDE R166, R4, 0x4, R62 ;  /* 0x0000000404a67825 */ /* 0x010fc600078e023e */
[----:B------:R-:W4:Y:S01]  /*20960*/  LDL.LU.64 R62, [R1+0x220] ;  /* 0x00022000013e7983 */ /* 0x000f220000300a00 */
[----:B------:R-:W-:-:S03]  /*20970*/  IMAD.WIDE R170, R4, 0x4, R54 ;  /* 0x0000000404aa7825 */ /* 0x000fc600078e0236 */
        /* <DEDUP_REMOVED lines=12> */
[----:B------:R-:W-:-:S03]  /*20a40*/  IMAD.WIDE R184, R4, 0x4, R78 ;  /* 0x0000000404b87825 */ /* 0x000fc600078e024e */
[----:B------:R-:W3:Y:S04]  /*20a50*/  LDL.LU.64 R86, [R1+0x120] ;  /* 0x0001200001567983 */ /* 0x000ee80000300a00 */
        /* <DEDUP_REMOVED lines=8> */
[----:B------:R-:W2:Y:S01]  /*20ae0*/  LDL.LU.64 R46, [R1+0x80] ;  /* 0x00008000012e7983 */ /* 0x000ea20000300a00 */
[----:B---3--:R-:W-:-:S03]  /*20af0*/  IMAD.WIDE R200, R4, 0x4, R38 ;  /* 0x0000000404c87825 */ /* 0x008fc600078e0226 */
[----:B------:R-:W3:Y:S01]  /*20b00*/  LDL.LU.64 R38, [R1+0x60] ;  /* 0x0000600001267983 */ /* 0x000ee20000300a00 */
[----:B------:R-:W-:-:S03]  /*20b10*/  IMAD.WIDE R202, R4, 0x4, R30 ;  /* 0x0000000404ca7825 */ /* 0x000fc600078e021e */
[----:B------:R-:W3:Y:S01]  /*20b20*/  LDL.LU.64 R30, [R1+0x40] ;  /* 0x00004000011e7983 */ /* 0x000ee20000300a00 */
[----:B------:R-:W-:-:S04]  /*20b30*/  IMAD.WIDE R8, R4, 0x4, R8 ;  /* 0x0000000404087825 */ /* 0x000fc800078e0208 */
[C---:B------:R-:W-:Y:S02]  /*20b40*/  VIADD R0, R250.reuse, 0x100000 ;  /* 0x00100000fa007836 */ /* 0x040fe40000000000 */
[C---:B------:R-:W-:Y:S02]  /*20b50*/  VIADD R3, R250.reuse, 0x100000 ;  /* 0x00100000fa037836 */ /* 0x040fe40000000000 */
[----:B------:R-:W-:Y:S01]  /*20b60*/  VIADD R5, R250, 0x100000 ;  /* 0x00100000fa057836 */ /* 0x000fe20000000000 */
[----:B------:R-:W-:Y:S01]  /*20b70*/  LDGSTS.E [R0+-0x7fd00], desc[UR4][R8.64], P4 ;  /* 0x8030000008007fae */ /* 0x000fe2000a121844 */
[----:B------:R-:W-:-:S03]  /*20b80*/  IMAD.WIDE R22, R4, 0x4, R22 ;  /* 0x0000000404167825 */ /* 0x000fc600078e0216 */
[----:B------:R-:W-:Y:S04]  /*20b90*/  LDGSTS.E [R3+-0x7f900], desc[UR4][R16.64], P4 ;  /* 0x8070000010037fae */ /* 0x000fe8000a121844 */
        /* <DEDUP_REMOVED lines=10> */
[----:B------:R-:W-:Y:S01]  /*20c40*/  LDGSTS.E [R3+-0x7cd00], desc[UR4][R174.64], P4 ;  /* 0x83300000ae037fae */ /* 0x000fe2000a121844 */
[----:B------:R-:W-:-:S03]  /*20c50*/  IMAD.WIDE R198, R4, 0x4, R110 ;  /* 0x0000000404c67825 */ /* 0x000fc600078e026e */
[----:B------:R-:W-:Y:S04]  /*20c60*/  LDGSTS.E [R0+-0x7c900], desc[UR4][R176.64], P4 ;  /* 0x83700000b0007fae */ /* 0x000fe8000a121844 */
[----:B------:R-:W-:Y:S04]  /*20c70*/  LDGSTS.E [R5+-0x7c500], desc[UR4][R178.64], P4 ;  /* 0x83b00000b2057fae */ /* 0x000fe8000a121844 */
[----:B------:R-:W-:Y:S01]  /*20c80*/  LDGSTS.E [R3+-0x7c100], desc[UR4][R182.64], P4 ;  /* 0x83f00000b6037fae */ /* 0x000fe2000a121844 */
[----:B------:R-:W-:-:S03]  /*20c90*/  IMAD.WIDE R206, R4, 0x4, R102 ;  /* 0x0000000404ce7825 */ /* 0x000fc600078e0266 */
        /* <DEDUP_REMOVED lines=8> */
[----:B------:R-:W-:Y:S04]  /*20d20*/  LDGSTS.E [R3+-0x7ad00], desc[UR4][R194.64], P4 ;  /* 0x85300000c2037fae */ /* 0x000fe8000a121844 */
[----:B------:R-:W-:Y:S04]  /*20d30*/  LDGSTS.E [R0+-0x7a900], desc[UR4][R198.64], P4 ;  /* 0x85700000c6007fae */ /* 0x000fe8000a121844 */
[----:B------:R-:W-:Y:S04]  /*20d40*/  LDGSTS.E [R5+-0x7a500], desc[UR4][R200.64], P4 ;  /* 0x85b00000c8057fae */ /* 0x000fe8000a121844 */
        /* <DEDUP_REMOVED lines=10> */
[----:B------:R-:W5:Y:S01]  /*20df0*/  LDL.LU.64 R12, [R1+0x31a8] ;  /* 0x0031a800010c7983 */ /* 0x000f620000300a00 */
[----:B------:R-:W-:-:S03]  /*20e00*/  IMAD.WIDE R26, R4, 0x4, R36 ;  /* 0x00000004041a7825 */ /* 0x000fc600078e0224 */
[----:B------:R-:W5:Y:S01]  /*20e10*/  LDL.LU.64 R10, [R1+0x31a0] ;  /* 0x0031a000010a7983 */ /* 0x000f620000300a00 */
[----:B------:R-:W-:-:S03]  /*20e20*/  IMAD.WIDE R24, R4, 0x4, R44 ;  /* 0x0000000404187825 */ /* 0x000fc600078e022c */
[----:B------:R1:W-:Y:S01]  /*20e30*/  STL.64 [R1+0x2c50], R26 ;  /* 0x002c501a01007387 */ /* 0x0003e20000100a00 */
[----:B------:R-:W-:-:S03]  /*20e40*/  IMAD.WIDE R28, R4, 0x4, R60 ;  /* 0x00000004041c7825 */ /* 0x000fc600078e023c */
[----:B------:R1:W-:Y:S01]  /*20e50*/  STL.64 [R1+0x2c58], R24 ;  /* 0x002c581801007387 */ /* 0x0003e20000100a00 */
[----:B------:R-:W-:-:S04]  /*20e60*/  IMAD.WIDE R156, R4, 0x4, R156 ;  /* 0x00000004049c7825 */ /* 0x000fc800078e029c */
[----:B------:R-:W-:-:S04]  /*20e70*/  IMAD.WIDE R164, R4, 0x4, R164 ;  /* 0x0000000404a47825 */ /* 0x000fc800078e02a4 */
[----:B------:R-:W-:-:S04]  /*20e80*/  IMAD.WIDE R172, R4, 0x4, R172 ;  /* 0x0000000404ac7825 */ /* 0x000fc800078e02ac */
[----:B------:R-:W-:-:S04]  /*20e90*/  IMAD.WIDE R180, R4, 0x4, R180 ;  /* 0x0000000404b47825 */ /* 0x000fc800078e02b4 */
[----:B------:R-:W-:-:S04]  /*20ea0*/  IMAD.WIDE R188, R4, 0x4, R188 ;  /* 0x0000000404bc7825 */ /* 0x000fc800078e02bc */
[----:B----4-:R-:W-:-:S05]  /*20eb0*/  IMAD.WIDE R218, R4, 0x4, R62 ;  /* 0x0000000404da7825 */ /* 0x010fca00078e023e */
[----:B------:R-:W-:Y:S01]  /*20ec0*/  LDGSTS.E [R0+-0x78900], desc[UR4][R218.64], P4 ;  /* 0x87700000da007fae */ /* 0x000fe2000a121844 */
[----:B------:R-:W-:-:S05]  /*20ed0*/  IMAD.WIDE R222, R4, 0x4, R54 ;  /* 0x0000000404de7825 */ /* 0x000fca00078e0236 */
[----:B------:R-:W-:Y:S01]  /*20ee0*/  LDGSTS.E [R5+-0x78500], desc[UR4][R222.64], P4 ;  /* 0x87b00000de057fae */ /* 0x000fe2000a121844 */
[----:B--2---:R-:W-:-:S05]  /*20ef0*/  IMAD.WIDE R224, R4, 0x4, R46 ;  /* 0x0000000404e07825 */ /* 0x004fca00078e022e */
[----:B------:R-:W-:Y:S01]  /*20f00*/  LDGSTS.E [R3+-0x78100], desc[UR4][R224.64], P4 ;  /* 0x87f00000e0037fae */ /* 0x000fe2000a121844 */
[----:B---3--:R-:W-:-:S05]  /*20f10*/  IMAD.WIDE R226, R4, 0x4, R38 ;  /* 0x0000000404e27825 */ /* 0x008fca00078e0226 */
[----:B------:R-:W-:Y:S01]  /*20f20*/  LDGSTS.E [R0+-0x6fd00], desc[UR4][R226.64], P4 ;  /* 0x90300000e2007fae */ /* 0x000fe2000a121844 */
[----:B------:R-:W-:-:S05]  /*20f30*/  IMAD.WIDE R232, R4, 0x4, R30 ;  /* 0x0000000404e87825 */ /* 0x000fca00078e021e */
[----:B------:R-:W-:Y:S04]  /*20f40*/  LDGSTS.E [R3+-0x6f900], desc[UR4][R232.64], P4 ;  /* 0x90700000e8037fae */ /* 0x000fe8000a121844 */
[----:B------:R-:W-:Y:S04]  /*20f50*/  LDGSTS.E [R5+-0x6f500], desc[UR4][R234.64], P4 ;  /* 0x90b00000ea057fae */ /* 0x000fe8000a121844 */
[----:B------:R-:W-:Y:S04]  /*20f60*/  LDGSTS.E [R0+-0x6f100], desc[UR4][R246.64], P4 ;  /* 0x90f00000f6007fae */ /* 0x000fe8000a121844 */
[----:B------:R-:W-:Y:S04]  /*20f70*/  LDGSTS.E [R3+-0x6ed00], desc[UR4][R20.64], P4 ;  /* 0x9130000014037fae */ /* 0x000fe8000a121844 */
[----:B------:R-:W-:Y:S04]  /*20f80*/  LDGSTS.E [R0+-0x6e900], desc[UR4][R248.64], P4 ;  /* 0x91700000f8007fae */ /* 0x000fe8000a121844 */
[----:B------:R1:W-:Y:S04]  /*20f90*/  LDGSTS.E [R5+-0x6e500], desc[UR4][R26.64], P4 ;  /* 0x91b000001a057fae */ /* 0x0003e8000a121844 */
[----:B------:R2:W-:Y:S01]  /*20fa0*/  LDGSTS.E [R3+-0x6e100], desc[UR4][R24.64], P4 ;  /* 0x91f0000018037fae */ /* 0x0005e2000a121844 */
[----:B-1----:R-:W-:-:S04]  /*20fb0*/  IMAD.WIDE R26, R4, 0x4, R52 ;  /* 0x00000004041a7825 */ /* 0x002fc800078e0234 */
[C---:B--2---:R-:W-:Y:S01]  /*20fc0*/  IMAD.WIDE R24, R4.reuse, 0x4, R68 ;  /* 0x0000000404187825 */ /* 0x044fe200078e0244 */
        /* <DEDUP_REMOVED lines=26> */
[----:B------:R-:W-:Y:S04]  /*21170*/  STL.64 [R1+0x2ca8], R28 ;  /* 0x002ca81c01007387 */ /* 0x000fe80000100a00 */
[----:B------:R-:W-:Y:S01]  /*21180*/  LDGSTS.E [R3+-0x6b900], desc[UR4][R28.64], P4 ;  /* 0x947000001c037fae */ /* 0x000fe2000a121844 */
[----:B-1----:R-:W-:-:S03]  /*21190*/  IMAD.WIDE R26, R4, 0x4, R140 ;  /* 0x00000004041a7825 */ /* 0x002fc600078e028c */
[----:B------:R1:W-:Y:S04]  /*211a0*/  STL.64 [R1+0x2cb0], R24 ;  /* 0x002cb01801007387 */ /* 0x0003e80000100a00 */
[----:B------:R1:W-:Y:S04]  /*211b0*/  LDGSTS.E [R5+-0x6b500], desc[UR4][R24.64], P4 ;  /* 0x94b0000018057fae */ /* 0x0003e8000a121844 */
[----:B------:R2:W-:Y:S01]  /*211c0*/  LDGSTS.E [R0+-0x6b100], desc[UR4][R26.64], P4 ;  /* 0x94f000001a007fae */ /* 0x0005e2000a121844 */
[----:B-1----:R-:W-:-:S03]  /*211d0*/  IMAD.WIDE R24, R4, 0x4, R148 ;  /* 0x0000000404187825 */ /* 0x002fc600078e0294 */
[----:B------:R2:W-:Y:S04]  /*211e0*/  STL.64 [R1+0x2cb8], R26 ;  /* 0x002cb81a01007387 */ /* 0x0005e80000100a00 */
[----:B------:R1:W-:Y:S04]  /*211f0*/  LDGSTS.E [R3+-0x6ad00], desc[UR4][R24.64], P4 ;  /* 0x9530000018037fae */ /* 0x0003e8000a121844 */
[----:B------:R1:W-:Y:S04]  /*21200*/  STL.64 [R1+0x2cc0], R24 ;  /* 0x002cc01801007387 */ /* 0x0003e80000100a00 */
[----:B------:R-:W-:Y:S01]  /*21210*/  LDGSTS.E [R0+-0x6a900], desc[UR4][R156.64], P4 ;  /* 0x957000009c007fae */ /* 0x000fe2000a121844 */
[----:B--2---:R-:W-:-:S03]  /*21220*/  IMAD.WIDE R26, R4, 0x4, R196 ;  /* 0x00000004041a7825 */ /* 0x004fc600078e02c4 */
[----:B------:R-:W-:Y:S01]  /*21230*/  LDGSTS.E [R5+-0x6a500], desc[UR4][R164.64], P4 ;  /* 0x95b00000a4057fae */ /* 0x000fe2000a121844 */
[----:B-1----:R-:W-:-:S03]  /*21240*/  IMAD.WIDE R24, R4, 0x4, R204 ;  /* 0x0000000404187825 */ /* 0x002fc600078e02cc */
[----:B------:R-:W-:Y:S04]  /*21250*/  LDGSTS.E [R3+-0x6a100], desc[UR4][R172.64], P4 ;  /* 0x95f00000ac037fae */ /* 0x000fe8000a121844 */
[----:B------:R-:W-:Y:S01]  /*21260*/  LDGSTS.E [R0+-0x69d00], desc[UR4][R180.64], P4 ;  /* 0x96300000b4007fae */ /* 0x000fe2000a121844 */
[----:B------:R-:W-:-:S03]  /*21270*/  IMAD.WIDE R28, R4, 0x4, R212 ;  /* 0x00000004041c7825 */ /* 0x000fc600078e02d4 */
[----:B------:R-:W-:Y:S04]  /*21280*/  LDGSTS.E [R3+-0x69900], desc[UR4][R188.64], P4 ;  /* 0x96700000bc037fae */ /* 0x000fe8000a121844 */
[----:B------:R1:W-:Y:S04]  /*21290*/  STL.64 [R1+0x2cc8], R26 ;  /* 0x002cc81a01007387 */ /* 0x0003e80000100a00 */
[----:B------:R1:W-:Y:S04]  /*212a0*/  LDGSTS.E [R5+-0x69500], desc[UR4][R26.64], P4 ;  /* 0x96b000001a057fae */ /* 0x0003e8000a121844 */
[----:B------:R2:W-:Y:S04]  /*212b0*/  STL.64 [R1+0x2cd0], R24 ;  /* 0x002cd01801007387 */ /* 0x0005e80000100a00 */
[----:B------:R2:W-:Y:S01]  /*212c0*/  LDGSTS.E [R0+-0x69100], desc[UR4][R24.64], P4 ;  /* 0x96f0000018007fae */ /* 0x0005e2000a121844 */
[----:B-1----:R-:W-:-:S03]  /*212d0*/  IMAD.WIDE R26, R4, 0x4, R220 ;  /* 0x00000004041a7825 */ /* 0x002fc600078e02dc */
[----:B------:R-:W-:Y:S01]  /*212e0*/  STL.64 [R1+0x2cd8], R28 ;  /* 0x002cd81c01007387 */ /* 0x000fe20000100a00 */
[----:B--2---:R-:W-:-:S03]  /*212f0*/  IMAD.WIDE R24, R4, 0x4, R228 ;  /* 0x0000000404187825 */ /* 0x004fc600078e02e4 */
[----:B------:R-:W-:Y:S04]  /*21300*/  STL.64 [R1+0x2ce0], R26 ;  /* 0x002ce01a01007387 */ /* 0x000fe80000100a00 */
[----:B------:R1:W-:Y:S04]  /*21310*/  STL.64 [R1+0x2ce8], R24 ;  /* 0x002ce81801007387 */ /* 0x0003e80000100a00 */
[----:B------:R2:W-:Y:S04]  /*21320*/  STL [R1+0x1c00], RZ ;  /* 0x001c00ff01007387 */ /* 0x0005e80000100800 */
        /* <DEDUP_REMOVED lines=1791> */
[----:B------:R2:W-:Y:S04]  /*28320*/  STL [R1], RZ ;  /* 0x000000ff01007387 */ /* 0x0005e80000100800 */
        /* <DEDUP_REMOVED lines=116> */
[----:B------:R2:W-:Y:S01]  /*28a70*/  STL [R1+0x1d4], RZ ;  /* 0x0001d4ff01007387 */ /* 0x0005e20000100800 */
[----:B------:R-:W-:-:S03]  /*28a80*/  VIADD R250, R250, 0x100000 ;  /* 0x00100000fafa7836 */ /* 0x000fc60000000000 */
[----:B------:R2:W-:Y:S01]  /*28a90*/  STL [R1+0x1d8], RZ ;  /* 0x0001d8ff01007387 */ /* 0x0005e20000100800 */
[----:B------:R-:W-:-:S03]  /*28aa0*/  IMAD.WIDE R6, R4, 0x4, R6 ;  /* 0x0000000404067825 */ /* 0x000fc600078e0206 */
[----:B------:R2:W-:Y:S04]  /*28ab0*/  STL [R1+0x1dc], RZ ;  /* 0x0001dcff01007387 */ /* 0x0005e80000100800 */
[----:B------:R2:W-:Y:S04]  /*28ac0*/  STL [R1+0x1e0], RZ ;  /* 0x0001e0ff01007387 */ /* 0x0005e80000100800 */
[----:B------:R2:W-:Y:S04]  /*28ad0*/  STL [R1+0x1e4], RZ ;  /* 0x0001e4ff01007387 */ /* 0x0005e80000100800 */
[----:B------:R2:W-:Y:S04]  /*28ae0*/  STL [R1+0x1e8], RZ ;  /* 0x0001e8ff01007387 */ /* 0x0005e80000100800 */
[----:B------:R-:W-:Y:S04]  /*28af0*/  LDGSTS.E [R3+-0x68d00], desc[UR4][R28.64], P4 ;  /* 0x973000001c037fae */ /* 0x000fe8000a121844 */
[----:B------:R2:W-:Y:S04]  /*28b00*/  STL [R1+0x1ec], RZ ;  /* 0x0001ecff01007387 */ /* 0x0005e80000100800 */
[----:B------:R-:W-:Y:S04]  /*28b10*/  LDGSTS.E [R0+-0x68900], desc[UR4][R26.64], P4 ;  /* 0x977000001a007fae */ /* 0x000fe8000a121844 */
[----:B------:R2:W-:Y:S04]  /*28b20*/  STL [R1+0x1f0], RZ ;  /* 0x0001f0ff01007387 */ /* 0x0005e80000100800 */
[----:B------:R1:W-:Y:S04]  /*28b30*/  LDGSTS.E [R5+-0x68500], desc[UR4][R24.64], P4 ;  /* 0x97b0000018057fae */ /* 0x0003e8000a121844 */
[----:B------:R2:W-:Y:S04]  /*28b40*/  STL [R1+0x1f4], RZ ;  /* 0x0001f4ff01007387 */ /* 0x0005e80000100800 */
[----:B------:R2:W-:Y:S04]  /*28b50*/  LDGSTS.E [R250+-0x68100], desc[UR4][R6.64], P4 ;  /* 0x97f0000006fa7fae */ /* 0x0005e8000a121844 */
[----:B------:R2:W-:Y:S04]  /*28b60*/  STL [R1+0x1f8], RZ ;  /* 0x0001f8ff01007387 */ /* 0x0005e80000100800 */
[----:B------:R2:W-:Y:S04]  /*28b70*/  STL [R1+0x1fc], RZ ;  /* 0x0001fcff01007387 */ /* 0x0005e80000100800 */
[----:B------:R-:W0:Y:S01]  /*28b80*/  LDGDEPBAR ;  /* 0x00000000000079af */ /* 0x000e220000000000 */
[----:B-1----:R-:W-:-:S02]  /*28b90*/  CS2R R24, SRZ ;  /* 0x0000000000187805 */ /* 0x002fc4000001ff00 */
[----:B------:R-:W-:Y:S02]  /*28ba0*/  CS2R R26, SRZ ;  /* 0x00000000001a7805 */ /* 0x000fe4000001ff00 */
[----:B------:R-:W-:Y:S02]  /*28bb0*/  CS2R R28, SRZ ;  /* 0x00000000001c7805 */ /* 0x000fe4000001ff00 */
[----:B------:R-:W-:Y:S02]  /*28bc0*/  CS2R R30, SRZ ;  /* 0x00000000001e7805 */ /* 0x000fe4000001ff00 */
[----:B------:R-:W-:Y:S02]  /*28bd0*/  CS2R R32, SRZ ;  /* 0x0000000000207805 */ /* 0x000fe4000001ff00 */
[----:B------:R-:W-:Y:S02]  /*28be0*/  CS2R R34, SRZ ;  /* 0x0000000000227805 */ /* 0x000fe4000001ff00 */
[----:B------:R-:W-:-:S02]  /*28bf0*/  CS2R R36, SRZ ;  /* 0x0000000000247805 */ /* 0x000fc4000001ff00 */
        /* <DEDUP_REMOVED lines=54> */
[----:B------:R-:W-:Y:S01]  /*28f60*/  CS2R R146, SRZ ;  /* 0x0000000000927805 */ /* 0x000fe2000001ff00 */
[----:B------:R-:W-:-:S06]  /*28f70*/  UISETP.GE.AND UP0, UPT, UR6, 0x40, UPT ;  /* 0x000000400600788c */ /* 0x000fcc000bf06270 */
[----:B------:R-:W-:Y:S02]  /*28f80*/  PLOP3.LUT P0, PT, PT, PT, UP0, 0x40, 0x0 ;  /* 0x000000000000781c */ /* 0x000fe40003f0e808 */
[----:B------:R-:W-:Y:S02]  /*28f90*/  CS2R R148, SRZ ;  /* 0x0000000000947805 */ /* 0x000fe4000001ff00 */
[----:B------:R-:W-:-:S09]  /*28fa0*/  CS2R R150, SRZ ;  /* 0x0000000000967805 */ /* 0x000fd2000001ff00 */
[----:B--2---:R-:W-:Y:S05]  /*28fb0*/  @P0 BRA `(.L_x_0) ;  /* 0x000002d400900947 */ /* 0x004fea0003800000 */
[----:B------:R-:W2:Y:S04]  /*28fc0*/  LDL.LU.64 R250, [R1+0x2240] ;  /* 0x0022400001fa7983 */ /* 0x000ea80000300a00 */
[----:B------:R-:W3:Y:S04]  /*28fd0*/  LDL.LU.64 R228, [R1+0x2248] ;  /* 0x0022480001e47983 */ /* 0x000ee80000300a00 */
[----:B------:R-:W4:Y:S04]  /*28fe0*/  LDL.LU.64 R142, [R1+0x2250] ;  /* 0x00225000018e7983 */ /* 0x000f280000300a00 */
        /* <DEDUP_REMOVED lines=8> */
[----:B--2---:R1:W-:Y:S01]  /*29070*/  STL [R1+0x2240], R250 ;  /* 0x002240fa01007387 */ /* 0x0043e20000100800 */
[----:B------:R-:W-:-:S02]  /*29080*/  IMAD.MOV.U32 R15, RZ, RZ, R251 ;  /* 0x000000ffff0f7224 */ /* 0x000fc400078e00fb */
[----:B---3--:R-:W-:Y:S01]  /*29090*/  IMAD.MOV.U32 R0, RZ, RZ, R229 ;  /* 0x000000ffff007224 */ /* 0x008fe200078e00e5 */
[----:B-1----:R-:W2:Y:S04]  /*290a0*/  LDL.LU.64 R250, [R1+0x20f0] ;  /* 0x0020f00001fa7983 */ /* 0x002ea80000300a00 */
[----:B------:R1:W-:Y:S04]  /*290b0*/  STL [R1+0x2248], R228 ;  /* 0x002248e401007387 */ /* 0x0003e80000100800 */
[----:B-1----:R-:W3:Y:S04]  /*290c0*/  LDL.LU.64 R228, [R1+0x21b0] ;  /* 0x0021b00001e47983 */ /* 0x002ee80000300a00 */
[----:B------:R1:W-:Y:S04]  /*290d0*/  STL [R1+0x2244], R0 ;  /* 0x0022440001007387 */ /* 0x0003e80000100800 */
[----:B----4-:R4:W-:Y:S01]  /*290e0*/  STL [R1+0x2250], R142 ;  /* 0x0022508e01007387 */ /* 0x0109e20000100800 */
[----:B-1----:R-:W-:-:S03]  /*290f0*/  IMAD.MOV.U32 R0, RZ, RZ, R143 ;  /* 0x000000ffff007224 */ /* 0x002fc600078e008f */
[----:B----4-:R-:W4:Y:S04]  /*29100*/  LDL.LU.64 R142, [R1+0x2168] ;  /* 0x00216800018e7983 */ /* 0x010f280000300a00 */
[----:B------:R1:W-:Y:S04]  /*29110*/  STL [R1+0x224c], R0 ;  /* 0x00224c0001007387 */ /* 0x0003e80000100800 */
[----:B------:R1:W-:Y:S02]  /*29120*/  STL [R1+0x2258], R220 ;  /* 0x002258dc01007387 */ /* 0x0003e40000100800 */
[----:B-1----:R-:W-:-:S02]  /*29130*/  IMAD.MOV.U32 R0, RZ, RZ, R221 ;  /* 0x000000ffff007224 */ /* 0x002fc400078e00dd */
[----:B------:R-:W4:Y:S04]  /*29140*/  LDL.LU.64 R220, [R1+0x2180] ;  /* 0x0021800001dc7983 */ /* 0x000f280000300a00 */
        /* <DEDUP_REMOVED lines=29> */
[----:B--2---:R2:W-:Y:S01]  /*29320*/  STL [R1+0x2298], R250 ;  /* 0x002298fa01007387 */ /* 0x0045e20000100800 */
[----:B-1----:R-:W-:-:S03]  /*29330*/  IMAD.MOV.U32 R0, RZ, RZ, R251 ;  /* 0x000000ffff007224 */ /* 0x002fc600078e00fb */
[----:B--2---:R-:W2:Y:S04]  /*29340*/  LDL.LU.64 R250, [R1+0x20b0] ;  /* 0x0020b00001fa7983 */ /* 0x004ea80000300a00 */
[----:B------:R1:W-:Y:S04]  /*29350*/  STL [R1+0x2294], R0 ;  /* 0x0022940001007387 */ /* 0x0003e80000100800 */
[----:B---3--:R3:W-:Y:S01]  /*29360*/  STL [R1+0x22a0], R228 ;  /* 0x0022a0e401007387 */ /* 0x0087e20000100800 */
[----:B-1----:R-:W-:-:S03]  /*29370*/  IMAD.MOV.U32 R0, RZ, RZ, R229 ;  /* 0x000000ffff007224 */ /* 0x002fc600078e00e5 */
[----:B---3--:R-:W3:Y:S04]  /*29380*/  LDL.LU.64 R228, [R1+0x20e8] ;  /* 0x0020e80001e47983 */ /* 0x008ee80000300a00 */
        /* <DEDUP_REMOVED lines=221> */
[----:B----4-:R-:W-:Y:S04]  /*2a160*/  STL [R1+0x2460], R142 ;  /* 0x0024608e01007387 */ /* 0x010fe80000100800 */
[----:B------:R-:W4:Y:S01]  /*2a170*/  LDL.LU.64 R140, [R1+0x2100] ;  /* 0x00210000018c7983 */ /* 0x000f220000300a00 */
[----:B-1----:R-:W-:-:S05]  /*2a180*/  IMAD.MOV.U32 R0, RZ, RZ, R143 ;  /* 0x000000ffff007224 */ /* 0x002fca00078e008f */
[----:B------:R1:W-:Y:S04]  /*2a190*/  STL [R1+0x245c], R0 ;  /* 0x00245c0001007387 */ /* 0x0003e80000100800 */
[----:B------:R1:W-:Y:S02]  /*2a1a0*/  STL [R1+0x2468], R220 ;  /* 0x002468dc01007387 */ /* 0x0003e40000100800 */
[----:B-1----:R-:W-:Y:S02]  /*2a1b0*/  IMAD.MOV.U32 R0, RZ, RZ, R221 ;  /* 0x000000ffff007224 */ /* 0x002fe400078e00dd */
        /* <DEDUP_REMOVED lines=18> */
[----:B------:R1:W-:Y:S04]  /*2a2e0*/  STL [R1+0x2490], R204 ;  /* 0x002490cc01007387 */ /* 0x0003e80000100800 */
[----:B------:R-:W4:Y:S01]  /*2a2f0*/  LDL.LU.64 R142, [R1+0x1f10] ;  /* 0x001f1000018e7983 */ /* 0x000f220000300a00 */
[----:B-1----:R-:W-:-:S03]  /*2a300*/  IMAD.MOV.U32 R0, RZ, RZ, R205 ;  /* 0x000000ffff007224 */ /* 0x002fc600078e00cd */
[----:B------:R-:W-:Y:S04]  /*2a310*/  STL [R1+0x2498], R196 ;  /* 0x002498c401007387 */ /* 0x000fe80000100800 */
[----:B------:R1:W-:Y:S04]  /*2a320*/  STL [R1+0x248c], R0 ;  /* 0x00248c0001007387 */ /* 0x0003e80000100800 */
[----:B------:R-:W4:Y:S01]  /*2a330*/  LDL.LU.64 R204, [R1+0x1f58] ;  /* 0x001f580001cc7983 */ /* 0x000f220000300a00 */
[----:B-1----:R-:W-:-:S03]  /*2a340*/  IMAD.MOV.U32 R0, RZ, RZ, R197 ;  /* 0x000000ffff007224 */ /* 0x002fc600078e00c5 */
[----:B------:R-:W-:Y:S04]  /*2a350*/  STL [R1+0x24a0], R144 ;  /* 0x0024a09001007387 */ /* 0x000fe80000100800 */
[----:B------:R1:W-:Y:S04]  /*2a360*/  STL [R1+0x2494], R0 ;  /* 0x0024940001007387 */ /* 0x0003e80000100800 */
[----:B------:R-:W4:Y:S01]  /*2a370*/  LDL.LU.64 R196, [R1+0x1fa8] ;  /* 0x001fa80001c47983 */ /* 0x000f220000300a00 */
[----:B-1----:R-:W-:-:S03]  /*2a380*/  IMAD.MOV.U32 R0, RZ, RZ, R145 ;  /* 0x000000ffff007224 */ /* 0x002fc600078e0091 */
[----:B--2---:R-:W-:Y:S04]  /*2a390*/  STL [R1+0x24a8], R250 ;  /* 0x0024a8fa01007387 */ /* 0x004fe80000100800 */
[----:B------:R1:W-:Y:S04]  /*2a3a0*/  STL [R1+0x249c], R0 ;  /* 0x00249c0001007387 */ /* 0x0003e80000100800 */
[----:B------:R-:W2:Y:S01]  /*2a3b0*/  LDL.LU.64 R144, [R1+0x1ff0] ;  /* 0x001ff00001907983 */ /* 0x000ea20000300a00 */
[----:B-1----:R-:W-:-:S03]  /*2a3c0*/  IMAD.MOV.U32 R0, RZ, RZ, R251 ;  /* 0x000000ffff007224 */ /* 0x002fc600078e00fb */
[----:B---3--:R-:W-:Y:S04]  /*2a3d0*/  STL [R1+0x24b0], R228 ;  /* 0x0024b0e401007387 */ /* 0x008fe80000100800 */
[----:B------:R1:W-:Y:S04]  /*2a3e0*/  STL [R1+0x24a4], R0 ;  /* 0x0024a40001007387 */ /* 0x0003e80000100800 */
[----:B------:R-:W3:Y:S01]  /*2a3f0*/  LDL.LU.64 R250, [R1+0x1ec0] ;  /* 0x001ec00001fa7983 */ /* 0x000ee20000300a00 */
[----:B-1----:R-:W-:-:S03]  /*2a400*/  IMAD.MOV.U32 R0, RZ, RZ, R229 ;  /* 0x000000ffff007224 */ /* 0x002fc600078e00e5 */
[----:B----4-:R-:W-:Y:S04]  /*2a410*/  STL [R1+0x24b8], R140 ;  /* 0x0024b88c01007387 */ /* 0x010fe80000100800 */
[----:B------:R1:W-:Y:S04]  /*2a420*/  STL [R1+0x24ac], R0 ;  /* 0x0024ac0001007387 */ /* 0x0003e80000100800 */
[----:B------:R-:W4:Y:S01]  /*2a430*/  LDL.LU.64 R228, [R1+0x1f08] ;  /* 0x001f080001e47983 */ /* 0x000f220000300a00 */
[----:B-1----:R-:W-:-:S03]  /*2a440*/  IMAD.MOV.U32 R0, RZ, RZ, R141 ;  /* 0x000000ffff007224 */ /* 0x002fc600078e008d */
[----:B------:R-:W-:Y:S04]  /*2a450*/  STL [R1+0x24c0], R220 ;  /* 0x0024c0dc01007387 */ /* 0x000fe80000100800 */
        /* <DEDUP_REMOVED lines=18> */
[----:B------:R-:W-:Y:S04]  /*2a580*/  STL [R1+0x24e8], R142 ;  /* 0x0024e88e01007387 */ /* 0x000fe80000100800 */
        /* <DEDUP_REMOVED lines=12> */
[----:B--2---:R-:W-:Y:S01]  /*2a650*/  STL [R1+0x2500], R144 ;  /* 0x0025009001007387 */ /* 0x004fe20000100800 */
[----:B-1----:R-:W-:-:S03]  /*2a660*/  IMAD.MOV.U32 R0, RZ, RZ, R145 ;  /* 0x000000ffff007224 */ /* 0x002fc600078e0091 */
[----:B------:R-:W2:Y:S04]  /*2a670*/  LDL.LU.64 R136, [R1+0x1e40] ;  /* 0x001e400001887983 */ /* 0x000ea80000300a00 */
[----:B------:R1:W-:Y:S04]  /*2a680*/  STL [R1+0x24fc], R0 ;  /* 0x0024fc0001007387 */ /* 0x0003e80000100800 */
[----:B---3--:R-:W-:Y:S01]  /*2a690*/  STL [R1+0x2508], R250 ;  /* 0x002508fa01007387 */ /* 0x008fe20000100800 */
[----:B-1----:R-:W-:-:S03]  /*2a6a0*/  IMAD.MOV.U32 R0, RZ, RZ, R251 ;  /* 0x000000ffff007224 */ /* 0x002fc600078e00fb */
[----:B------:R-:W3:Y:S04]  /*2a6b0*/  LDL.LU.64 R138, [R1+0x1e60] ;  /* 0x001e6000018a7983 */ /* 0x000ee80000300a00 */
[----:B------:R1:W-:Y:S04]  /*2a6c0*/  STL [R1+0x2504], R0 ;  /* 0x0025040001007387 */ /* 0x0003e80000100800 */
[----:B----4-:R4:W-:Y:S04]  /*2a6d0*/  STL [R1+0x2510], R228 ;  /* 0x002510e401007387 */ /* 0x0109e80000100800 */
[----:B------:R-:W3:Y:S01]  /*2a6e0*/  LDL.LU.64 R140, [R1+0x1e88] ;  /* 0x001e8800018c7983 */ /* 0x000ee20000300a00 */
[----:B-1----:R-:W-:-:S03]  /*2a6f0*/  IMAD.MOV.U32 R0, RZ, RZ, R229 ;  /* 0x000000ffff007224 */ /* 0x002fc600078e00e5 */
[----:B------:R-:W3:Y:S04]  /*2a700*/  LDL.LU.64 R250, [R1+0x1eb8] ;  /* 0x001eb80001fa7983 */ /* 0x000ee80000300a00 */
[----:B------:R1:W-:Y:S04]  /*2a710*/  STL [R1+0x250c], R0 ;  /* 0x00250c0001007387 */ /* 0x0003e80000100800 */
[----:B------:R1:W-:Y:S04]  /*2a720*/  STL [R1+0x2518], R220 ;  /* 0x002518dc01007387 */ /* 0x0003e80000100800 */
[----:B----4-:R-:W4:Y:S01]  /*2a730*/  LDL.LU.64 R228, [R1+0x1f00] ;  /* 0x001f000001e47983 */ /* 0x010f220000300a00 */
        /* <DEDUP_REMOVED lines=11> */
[----:B------:R-:W4:Y:S04]  /*2a7f0*/  LDL.LU.64 R144, [R1+0x1e80] ;  /* 0x001e800001907983 */ /* 0x000f280000300a00 */
[----:B------:R-:W4:Y:S01]  /*2a800*/  LDL.LU.64 R146, [R1+0x1eb0] ;  /* 0x001eb00001927983 */ /* 0x000f220000300a00 */
[----:B-1----:R-:W-:-:S05]  /*2a810*/  IMAD.MOV.U32 R0, RZ, RZ, R151 ;  /* 0x000000ffff007224 */ /* 0x002fca00078e0097 */
[----:B------:R1:W-:Y:S04]  /*2a820*/  STL [R1+0x252c], R0 ;  /* 0x00252c0001007387 */ /* 0x0003e80000100800 */
[----:B------:R-:W-:Y:S04]  /*2a830*/  STL [R1+0x2538], R212 ;  /* 0x002538d401007387 */ /* 0x000fe80000100800 */
[----:B------:R-:W4:Y:S01]  /*2a840*/  LDL.LU.64 R148, [R1+0x1ef8] ;  /* 0x001ef80001947983 */ /* 0x000f220000300a00 */
[----:B-1----:R-:W-:-:S03]  /*2a850*/  IMAD.MOV.U32 R0, RZ, RZ, R213 ;  /* 0x000000ffff007224 */ /* 0x002fc600078e00d5 */
[----:B------:R-:W4:Y:S04]  /*2a860*/  LDL.LU.64 R150, [R1+0x2150] ;  /* 0x0021500001967983 */ /* 0x000f280000300a00 */
[----:B------:R1:W-:Y:S02]  /*2a870*/  STL [R1+0x2534], R0 ;  /* 0x0025340001007387 */ /* 0x0003e40000100800 */
[----:B-1----:R-:W-:Y:S02]  /*2a880*/  IMAD.MOV.U32 R0, RZ, RZ, R205 ;  /* 0x000000ffff007224 */ /* 0x002fe400078e00cd */
[----:B------:R1:W-:Y:S04]  /*2a890*/  STL [R1+0x2540], R204 ;  /* 0x002540cc01007387 */ /* 0x0003e80000100800 */
[----:B------:R-:W4:Y:S04]  /*2a8a0*/  LDL.LU.64 R212, [R1+0x1fe8] ;  /* 0x001fe80001d47983 */ /* 0x000f280000300a00 */
[----:B------:R-:W-:Y:S04]  /*2a8b0*/  STL [R1+0x2548], R196 ;  /* 0x002548c401007387 */ /* 0x000fe80000100800 */
[----:B------:R1:W-:Y:S04]  /*2a8c0*/  STL [R1+0x253c], R0 ;  /* 0x00253c0001007387 */ /* 0x0003e80000100800 */
[----:B-1----:R-:W4:Y:S01]  /*2a8d0*/  LDL.LU.64 R204, [R1+0x2030] ;  /* 0x0020300001cc7983 */ /* 0x002f220000300a00 */
[----:B------:R-:W-:-:S03]  /*2a8e0*/  IMAD.MOV.U32 R0, RZ, RZ, R197 ;  /* 0x000000ffff007224 */ /* 0x000fc600078e00c5 */
[----:B--2---:R-:W-:Y:S04]  /*2a8f0*/  STL [R1+0x2550], R136 ;  /* 0x0025508801007387 */ /* 0x004fe80000100800 */
[----:B------:R1:W-:Y:S04]  /*2a900*/  STL [R1+0x2544], R0 ;  /* 0x0025440001007387 */ /* 0x0003e80000100800 */
[----:B------:R-:W2:Y:S01]  /*2a910*/  LDL.LU.64 R196, [R1+0x2080] ;  /* 0x0020800001c47983 */ /* 0x000ea20000300a00 */
[----:B-1----:R-:W-:-:S03]  /*2a920*/  IMAD.MOV.U32 R0, RZ, RZ, R137 ;  /* 0x000000ffff007224 */ /* 0x002fc600078e0089 */
[----:B---3--:R-:W-:Y:S04]  /*2a930*/  STL [R1+0x2558], R138 ;  /* 0x0025588a01007387 */ /* 0x008fe80000100800 */
[----:B------:R1:W-:Y:S02]  /*2a940*/  STL [R1+0x254c], R0 ;  /* 0x00254c0001007387 */ /* 0x0003e40000100800 */
[----:B-1----:R-:W-:Y:S02]  /*2a950*/  IMAD.MOV.U32 R0, RZ, RZ, R139 ;  /* 0x000000ffff007224 */ /* 0x002fe400078e008b */
[----:B------:R-:W-:Y:S04]  /*2a960*/  STL [R1+0x2560], R140 ;  /* 0x0025608c01007387 */ /* 0x000fe80000100800 */
[----:B------:R1:W-:Y:S04]  /*2a970*/  STL [R1+0x2554], R0 ;  /* 0x0025540001007387 */ /* 0x0003e80000100800 */
[----:B------:R-:W-:Y:S01]  /*2a980*/  STL [R1+0x2568], R250 ;  /* 0x002568fa01007387 */ /* 0x000fe20000100800 */
[----:B-1----:R-:W-:-:S05]  /*2a990*/  IMAD.MOV.U32 R0, RZ, RZ, R141 ;  /* 0x000000ffff007224 */ /* 0x002fca00078e008d */
[----:B------:R1:W-:Y:S02]  /*2a9a0*/  STL [R1+0x255c], R0 ;  /* 0x00255c0001007387 */ /* 0x0003e40000100800 */
[----:B-1----:R-:W-:Y:S02]  /*2a9b0*/  IMAD.MOV.U32 R0, RZ, RZ, R251 ;  /* 0x000000ffff007224 */ /* 0x002fe400078e00fb */
[----:B----4-:R-:W-:Y:S04]  /*2a9c0*/  STL [R1+0x2570], R228 ;  /* 0x002570e401007387 */ /* 0x010fe80000100800 */
[----:B------:R1:W-:Y:S04]  /*2a9d0*/  STL [R1+0x2564], R0 ;  /* 0x0025640001007387 */ /* 0x0003e80000100800 */
[----:B------:R-:W3:Y:S01]  /*2a9e0*/  LDL.LU.64 R250, [R1+0x1e00] ;  /* 0x001e000001fa7983 */ /* 0x000ee20000300a00 */
        /* <DEDUP_REMOVED lines=11> */
[----:B------:R-:W-:Y:S01]  /*2aaa0*/  STL [R1+0x2590], R146 ;  /* 0x0025909201007387 */ /* 0x000fe20000100800 */
[----:B-1----:R-:W-:-:S05]  /*2aab0*/  IMAD.MOV.U32 R0, RZ, RZ, R145 ;  /* 0x000000ffff007224 */ /* 0x002fca00078e0091 */
        /* <DEDUP_REMOVED lines=9> */
[----:B------:R1:W-:Y:S02]  /*2ab50*/  STL [R1+0x259c], R0 ;  /* 0x00259c0001007387 */ /* 0x0003e40000100800 */
[----:B-1----:R-:W-:Y:S02]  /*2ab60*/  IMAD.MOV.U32 R0, RZ, RZ, R213 ;  /* 0x000000ffff007224 */ /* 0x002fe400078e00d5 */
[----:B------:R-:W4:Y:S04]  /*2ab70*/  LDL.LU.64 R212, [R1+0x1f98] ;  /* 0x001f980001d47983 */ /* 0x000f280000300a00 */
[----:B------:R1:W-:Y:S04]  /*2ab80*/  STL [R1+0x25a4], R0 ;  /* 0x0025a40001007387 */ /* 0x0003e80000100800 */
[----:B------:R1:W-:Y:S02]  /*2ab90*/  STL [R1+0x25b0], R204 ;  /* 0x0025b0cc01007387 */ /* 0x0003e40000100800 */
[----:B-1----:R-:W-:-:S02]  /*2aba0*/  IMAD.MOV.U32 R0, RZ, RZ, R205 ;  /* 0x000000ffff007224 */ /* 0x002fc400078e00cd */
[----:B------:R-:W4:Y:S04]  /*2abb0*/  LDL.LU.64 R204, [R1+0x1e10] ;  /* 0x001e100001cc7983 */ /* 0x000f280000300a00 */
[----:B------:R2:W-:Y:S02]  /*2abc0*/  STL [R1+0x25ac], R0 ;  /* 0x0025ac0001007387 */ /* 0x0005e40000100800 */
[----:B--2---:R-:W-:Y:S02]  /*2abd0*/  IMAD.MOV.U32 R0, RZ, RZ, R197 ;  /* 0x000000ffff007224 */ /* 0x004fe400078e00c5 */
[----:B------:R1:W-:Y:S04]  /*2abe0*/  STL [R1+0x25b8], R196 ;  /* 0x0025b8c401007387 */ /* 0x0003e80000100800 */
[----:B-1----:R-:W2:Y:S04]  /*2abf0*/  LDL.LU.64 R196, [R1+0x1e38] ;  /* 0x001e380001c47983 */ /* 0x002ea80000300a00 */
[----:B------:R1:W-:Y:S04]  /*2ac00*/  STL [R1+0x25b4], R0 ;  /* 0x0025b40001007387 */ /* 0x0003e80000100800 */
[----:B------:R-:W-:Y:S04]  /*2ac10*/  STL [R1+0x25c0], R242 ;  /* 0x0025c0f201007387 */ /* 0x000fe80000100800 */
[----:B------:R-:W-:Y:S04]  /*2ac20*/  STL [R1+0x25bc], R243 ;  /* 0x0025bcf301007387 */ /* 0x000fe80000100800 */
[----:B------:R-:W2:Y:S04]  /*2ac30*/  LDL.LU.64 R142, [R1+0x1e58] ;  /* 0x001e5800018e7983 */ /* 0x000ea80000300a00 */
[----:B------:R-:W-:Y:S04]  /*2ac40*/  STL [R1+0x25c8], R244 ;  /* 0x0025c8f401007387 */ /* 0x000fe80000100800 */
[----:B------:R-:W-:Y:S04]  /*2ac50*/  STL [R1+0x25c4], R245 ;  /* 0x0025c4f501007387 */ /* 0x000fe80000100800 */
[----:B------:R-:W2:Y:S04]  /*2ac60*/  LDL.LU.64 R144, [R1+0x2148] ;  /* 0x0021480001907983 */ /* 0x000ea80000300a00 */
[----:B---3--:R-:W-:Y:S04]  /*2ac70*/  STL [R1+0x25d0], R250 ;  /* 0x0025d0fa01007387 */ /* 0x008fe80000100800 */
[----:B------:R-:W3:Y:S01]  /*2ac80*/  LDL.LU.64 R150, [R1+0x1ef0] ;  /* 0x001ef00001967983 */ /* 0x000ee20000300a00 */
[----:B-1----:R-:W-:-:S05]  /*2ac90*/  IMAD.MOV.U32 R0, RZ, RZ, R251 ;  /* 0x000000ffff007224 */ /* 0x002fca00078e00fb */
[----:B------:R1:W-:Y:S04]  /*2aca0*/  STL [R1+0x25cc], R0 ;  /* 0x0025cc0001007387 */ /* 0x0003e80000100800 */
[----:B----4-:R-:W-:Y:S04]  /*2acb0*/  STL [R1+0x25d8], R228 ;  /* 0x0025d8e401007387 */ /* 0x010fe80000100800 */
[----:B------:R-:W4:Y:S01]  /*2acc0*/  LDL.LU.64 R146, [R1+0x1f40] ;  /* 0x001f400001927983 */ /* 0x000f220000300a00 */
[----:B-1----:R-:W-:-:S05]  /*2acd0*/  IMAD.MOV.U32 R0, RZ, RZ, R229 ;  /* 0x000000ffff007224 */ /* 0x002fca00078e00e5 */
[----:B------:R1:W-:Y:S02]  /*2ace0*/  STL [R1+0x25d4], R0 ;  /* 0x0025d40001007387 */ /* 0x0003e40000100800 */
[----:B-1----:R-:W-:Y:S02]  /*2acf0*/  IMAD.MOV.U32 R0, RZ, RZ, R221 ;  /* 0x000000ffff007224 */ /* 0x002fe400078e00dd */
[----:B------:R1:W-:Y:S04]  /*2ad00*/  STL [R1+0x25e0], R220 ;  /* 0x0025e0dc01007387 */ /* 0x0003e80000100800 */
[----:B------:R-:W4:Y:S04]  /*2ad10*/  LDL.LU.64 R250, [R1+0x1f90] ;  /* 0x001f900001fa7983 */ /* 0x000f280000300a00 */
[----:B------:R1:W-:Y:S04]  /*2ad20*/  STL [R1+0x25dc], R0 ;  /* 0x0025dc0001007387 */ /* 0x0003e80000100800 */
[----:B------:R-:W-:Y:S04]  /*2ad30*/  STL [R1+0x25e8], R236 ;  /* 0x0025e8ec01007387 */ /* 0x000fe80000100800 */
[----:B------:R-:W-:Y:S04]  /*2ad40*/  STL [R1+0x25e4], R237 ;  /* 0x0025e4ed01007387 */ /* 0x000fe80000100800 */
[----:B------:R-:W4:Y:S04]  /*2ad50*/  LDL.LU.64 R228, [R1+0x2640] ;  /* 0x0026400001e47983 */ /* 0x000f280000300a00 */
[----:B------:R-:W-:Y:S04]  /*2ad60*/  STL [R1+0x25f0], R238 ;  /* 0x0025f0ee01007387 */ /* 0x000fe80000100800 */
[----:B------:R-:W-:Y:S04]  /*2ad70*/  STL [R1+0x25ec], R239 ;  /* 0x0025ecef01007387 */ /* 0x000fe80000100800 */
[----:B------:R-:W4:Y:S04]  /*2ad80*/  LDL.LU.64 R148, [R1+0x2648] ;  /* 0x0026480001947983 */ /* 0x000f280000300a00 */
[----:B------:R-:W-:Y:S04]  /*2ad90*/  STL [R1+0x25f8], R240 ;  /* 0x0025f8f001007387 */ /* 0x000fe80000100800 */
[----:B------:R-:W-:Y:S04]  /*2ada0*/  STL [R1+0x25f4], R241 ;  /* 0x0025f4f101007387 */ /* 0x000fe80000100800 */
[----:B-1----:R-:W4:Y:S04]  /*2adb0*/  LDL.LU.64 R220, [R1+0x2650] ;  /* 0x0026500001dc7983 */ /* 0x002f280000300a00 */
[----:B------:R1:W-:Y:S01]  /*2adc0*/  STL [R1+0x2600], R212 ;  /* 0x002600d401007387 */ /* 0x0003e20000100800 */
[----:B------:R-:W-:-:S03]  /*2add0*/  IMAD.MOV.U32 R0, RZ, RZ, R213 ;  /* 0x000000ffff007224 */ /* 0x000fc600078e00d5 */
[----:B-1----:R-:W4:Y:S04]  /*2ade0*/  LDL.LU.64 R212, [R1+0x2658] ;  /* 0x0026580001d47983 */ /* 0x002f280000300a00 */
        /* <DEDUP_REMOVED lines=9> */
[----:B------:R1:W-:Y:S02]  /*2ae80*/  STL [R1+0x2618], R142 ;  /* 0x0026188e01007387 */ /* 0x0003e40000100800 */
[----:B-1----:R-:W-:-:S02]  /*2ae90*/  IMAD.MOV.U32 R0, RZ, RZ, R143 ;  /* 0x000000ffff007224 */ /* 0x002fc400078e008f */
[----:B------:R-:W2:Y:S04]  /*2aea0*/  LDL.LU.64 R142, [R1+0x2670] ;  /* 0x00267000018e7983 */ /* 0x000ea80000300a00 */
[----:B------:R1:W-:Y:S04]  /*2aeb0*/  STL [R1+0x2614], R0 ;  /* 0x0026140001007387 */ /* 0x0003e80000100800 */
[----:B------:R1:W-:Y:S02]  /*2aec0*/  STL [R1+0x2620], R144 ;  /* 0x0026209001007387 */ /* 0x0003e40000100800 */
[----:B-1----:R-:W-:-:S02]  /*2aed0*/  IMAD.MOV.U32 R0, RZ, RZ, R145 ;  /* 0x000000ffff007224 */ /* 0x002fc400078e0091 */
[----:B------:R-:W2:Y:S04]  /*2aee0*/  LDL.LU.64 R144, [R1+0x2678] ;  /* 0x0026780001907983 */ /* 0x000ea80000300a00 */
        /* <DEDUP_REMOVED lines=332> */
[----:B------:R1:W-:Y:S02]  /*2c3b0*/  STL [R1+0x28b4], R0 ;  /* 0x0028b40001007387 */ /* 0x0003e40000100800 */
[----:B-1----:R-:W-:Y:S02]  /*2c3c0*/  IMAD.MOV.U32 R0, RZ, RZ, R213 ;  /* 0x000000ffff007224 */ /* 0x002fe400078e00d5 */
[----:B------:R1:W-:Y:S04]  /*2c3d0*/  STL [R1+0x28c0], R212 ;  /* 0x0028c0d401007387 */ /* 0x0003e80000100800 */
        /* <DEDUP_REMOVED lines=34> */
[----:B------:R-:W-:Y:S04]  /*2c600*/  STL [R1+0x2908], R148 ;  /* 0x0029089401007387 */ /* 0x000fe80000100800 */
[----:B------:R-:W4:Y:S01]  /*2c610*/  LDL.LU.64 R146, [R1+0x2960] ;  /* 0x0029600001927983 */ /* 0x000f220000300a00 */
[----:B-1----:R-:W-:-:S05]  /*2c620*/  IMAD.MOV.U32 R0, RZ, RZ, R149 ;  /* 0x000000ffff007224 */ /* 0x002fca00078e0095 */
[----:B------:R1:W-:Y:S02]  /*2c630*/  STL [R1+0x2904], R0 ;  /* 0x0029040001007387 */ /* 0x0003e40000100800 */
[----:B-1----:R-:W-:Y:S02]  /*2c640*/  IMAD.MOV.U32 R0, RZ, RZ, R221 ;  /* 0x000000ffff007224 */ /* 0x002fe400078e00dd */
[----:B------:R1:W-:Y:S04]  /*2c650*/  STL [R1+0x2910], R220 ;  /* 0x002910dc01007387 */ /* 0x0003e80000100800 */
[----:B-1----:R-:W4:Y:S04]  /*2c660*/  LDL.LU.64 R220, [R1+0x2968] ;  /* 0x0029680001dc7983 */ /* 0x002f280000300a00 */
[----:B------:R1:W-:Y:S02]  /*2c670*/  STL [R1+0x290c], R0 ;  /* 0x00290c0001007387 */ /* 0x0003e40000100800 */
[----:B-1----:R-:W-:-:S02]  /*2c680*/  IMAD.MOV.U32 R0, RZ, RZ, R213 ;  /* 0x000000ffff007224 */ /* 0x002fc400078e00d5 */
[----:B------:R1:W-:Y:S04]  /*2c690*/  STL [R1+0x2918], R212 ;  /* 0x002918d401007387 */ /* 0x0003e80000100800 */
[----:B-1----:R-:W4:Y:S04]  /*2c6a0*/  LDL.LU.64 R212, [R1+0x2970] ;  /* 0x0029700001d47983 */ /* 0x002f280000300a00 */
[----:B------:R1:W-:Y:S04]  /*2c6b0*/  STL [R1+0x2914], R0 ;  /* 0x0029140001007387 */ /* 0x0003e80000100800 */
[----:B------:R2:W-:Y:S04]  /*2c6c0*/  STL [R1+0x2920], R204 ;  /* 0x002920cc01007387 */ /* 0x0005e80000100800 */
[----:B------:R-:W4:Y:S01]  /*2c6d0*/  LDL.LU.64 R148, [R1+0x2978] ;  /* 0x0029780001947983 */ /* 0x000f220000300a00 */
[----:B-1----:R-:W-:-:S03]  /*2c6e0*/  IMAD.MOV.U32 R0, RZ, RZ, R205 ;  /* 0x000000ffff007224 */ /* 0x002fc600078e00cd */
[----:B--2---:R-:W-:Y:S04]  /*2c6f0*/  STL [R1+0x2928], R196 ;  /* 0x002928c401007387 */ /* 0x004fe80000100800 */
[----:B------:R1:W-:Y:S04]  /*2c700*/  STL [R1+0x291c], R0 ;  /* 0x00291c0001007387 */ /* 0x0003e80000100800 */
[----:B------:R-:W2:Y:S01]  /*2c710*/  LDL.LU.64 R204, [R1+0x2980] ;  /* 0x0029800001cc7983 */ /* 0x000ea20000300a00 */
[----:B-1----:R-:W-:-:S03]  /*2c720*/  IMAD.MOV.U32 R0, RZ, RZ, R197 ;  /* 0x000000ffff007224 */ /* 0x002fc600078e00c5 */
[----:B------:R-:W-:Y:S04]  /*2c730*/  STL [R1+0x2930], R142 ;  /* 0x0029308e01007387 */ /* 0x000fe80000100800 */
[----:B------:R1:W-:Y:S04]  /*2c740*/  STL [R1+0x2924], R0 ;  /* 0x0029240001007387 */ /* 0x0003e80000100800 */
[----:B------:R-:W2:Y:S01]  /*2c750*/  LDL.LU.64 R196, [R1+0x2988] ;  /* 0x0029880001c47983 */ /* 0x000ea20000300a00 */
[----:B-1----:R-:W-:-:S03]  /*2c760*/  IMAD.MOV.U32 R0, RZ, RZ, R143 ;  /* 0x000000ffff007224 */ /* 0x002fc600078e008f */
[----:B------:R-:W-:Y:S04]  /*2c770*/  STL [R1+0x2938], R144 ;  /* 0x0029389001007387 */ /* 0x000fe80000100800 */
        /* <DEDUP_REMOVED lines=52> */
[----:B------:R-:W4:Y:S04]  /*2cac0*/  LDL.LU.64 R140, [R1+0x2208] ;  /* 0x00220800018c7983 */ /* 0x000f280000300a00 */
[----:B------:R-:W4:Y:S01]  /*2cad0*/  LDL.LU.64 R142, [R1+0x2228] ;  /* 0x00222800018e7983 */ /* 0x000f220000300a00 */
[----:B-1----:R-:W-:-:S05]  /*2cae0*/  IMAD.MOV.U32 R0, RZ, RZ, R151 ;  /* 0x000000ffff007224 */ /* 0x002fca00078e0097 */
[----:B------:R1:W-:Y:S04]  /*2caf0*/  STL [R1+0x299c], R0 ;  /* 0x00299c0001007387 */ /* 0x0003e80000100800 */
[----:B------:R1:W-:Y:S02]  /*2cb00*/  STL [R1+0x29a8], R250 ;  /* 0x0029a8fa01007387 */ /* 0x0003e40000100800 */
[----:B-1----:R-:W-:Y:S02]  /*2cb10*/  IMAD.MOV.U32 R0, RZ, RZ, R251 ;  /* 0x000000ffff007224 */ /* 0x002fe400078e00fb */
[----:B------:R-:W4:Y:S04]  /*2cb20*/  LDL.LU.64 R150, [R1+0x2a00] ;  /* 0x002a000001967983 */ /* 0x000f280000300a00 */
        /* <DEDUP_REMOVED lines=12> */
[----:B------:R-:W4:Y:S04]  /*2cbf0*/  LDL.LU.64 R220, [R1+0x2a20] ;  /* 0x002a200001dc7983 */ /* 0x000f280000300a00 */
[----:B------:R1:W-:Y:S02]  /*2cc00*/  STL [R1+0x29bc], R0 ;  /* 0x0029bc0001007387 */ /* 0x0003e40000100800 */
[----:B-1----:R-:W-:Y:S02]  /*2cc10*/  IMAD.MOV.U32 R0, RZ, RZ, R213 ;  /* 0x000000ffff007224 */ /* 0x002fe400078e00d5 */
[----:B------:R1:W-:Y:S04]  /*2cc20*/  STL [R1+0x29c8], R212 ;  /* 0x0029c8d401007387 */ /* 0x0003e80000100800 */
[----:B-1----:R-:W4:Y:S04]  /*2cc30*/  LDL.LU.64 R212, [R1+0x2a28] ;  /* 0x002a280001d47983 */ /* 0x002f280000300a00 */
[----:B------:R2:W-:Y:S02]  /*2cc40*/  STL [R1+0x29c4], R0 ;  /* 0x0029c40001007387 */ /* 0x0005e40000100800 */
[----:B--2---:R-:W-:-:S02]  /*2cc50*/  IMAD.MOV.U32 R0, RZ, RZ, R149 ;  /* 0x000000ffff007224 */ /* 0x004fc400078e0095 */
[----:B------:R-:W-:Y:S04]  /*2cc60*/  STL [R1+0x29d0], R148 ;  /* 0x0029d09401007387 */ /* 0x000fe80000100800 */
[----:B------:R-:W2:Y:S04]  /*2cc70*/  LDL.LU.64 R146, [R1+0x2a30] ;  /* 0x002a300001927983 */ /* 0x000ea80000300a00 */
[----:B------:R1:W-:Y:S02]  /*2cc80*/  STL [R1+0x29cc], R0 ;  /* 0x0029cc0001007387 */ /* 0x0003e40000100800 */
[----:B-1----:R-:W-:-:S02]  /*2cc90*/  IMAD.MOV.U32 R0, RZ, RZ, R205 ;  /* 0x000000ffff007224 */ /* 0x002fc400078e00cd */
[----:B------:R-:W-:Y:S04]  /*2cca0*/  STL [R1+0x29d8], R204 ;  /* 0x0029d8cc01007387 */ /* 0x000fe80000100800 */
[----:B------:R-:W2:Y:S04]  /*2ccb0*/  LDL.LU.64 R148, [R1+0x2a38] ;  /* 0x002a380001947983 */ /* 0x000ea80000300a00 */
[----:B------:R1:W-:Y:S04]  /*2ccc0*/  STL [R1+0x29d4], R0 ;  /* 0x0029d40001007387 */ /* 0x0003e80000100800 */
[----:B------:R3:W-:Y:S01]  /*2ccd0*/  STL [R1+0x29e0], R196 ;  /* 0x0029e0c401007387 */ /* 0x0007e20000100800 */
[----:B-1----:R-:W-:-:S03]  /*2cce0*/  IMAD.MOV.U32 R0, RZ, RZ, R197 ;  /* 0x000000ffff007224 */ /* 0x002fc600078e00c5 */
[----:B------:R-:W2:Y:S04]  /*2ccf0*/  LDL.LU.64 R204, [R1+0x2a40] ;  /* 0x002a400001cc7983 */ /* 0x000ea80000300a00 */
[----:B---3--:R-:W-:Y:S04]  /*2cd00*/  STL [R1+0x29e8], R138 ;  /* 0x0029e88a01007387 */ /* 0x008fe80000100800 */
[----:B------:R1:W-:Y:S04]  /*2cd10*/  STL [R1+0x29dc], R0 ;  /* 0x0029dc0001007387 */ /* 0x0003e80000100800 */
[----:B------:R-:W3:Y:S01]  /*2cd20*/  LDL.LU.64 R196, [R1+0x2a48] ;  /* 0x002a480001c47983 */ /* 0x000ee20000300a00 */
[----:B-1----:R-:W-:-:S03]  /*2cd30*/  IMAD.MOV.U32 R0, RZ, RZ, R139 ;  /* 0x000000ffff007224 */ /* 0x002fc600078e008b */
[----:B----4-:R-:W-:Y:S04]  /*2cd40*/  STL [R1+0x29f0], R140 ;  /* 0x0029f08c01007387 */ /* 0x010fe80000100800 */
[----:B------:R1:W-:Y:S04]  /*2cd50*/  STL [R1+0x29e4], R0 ;  /* 0x0029e40001007387 */ /* 0x0003e80000100800 */
[----:B------:R-:W-:Y:S01]  /*2cd60*/  STL [R1+0x29f8], R142 ;  /* 0x0029f88e01007387 */ /* 0x000fe20000100800 */
[----:B-1----:R-:W-:-:S05]  /*2cd70*/  IMAD.MOV.U32 R0, RZ, RZ, R141 ;  /* 0x000000ffff007224 */ /* 0x002fca00078e008d */
[----:B------:R1:W-:Y:S02]  /*2cd80*/  STL [R1+0x29ec], R0 ;  /* 0x0029ec0001007387 */ /* 0x0003e40000100800 */
[----:B-1----:R-:W-:Y:S02]  /*2cd90*/  IMAD.MOV.U32 R0, RZ, RZ, R143 ;  /* 0x000000ffff007224 */ /* 0x002fe400078e008f */
[----:B------:R-:W-:Y:S04]  /*2cda0*/  STL [R1+0x2a00], R150 ;  /* 0x002a009601007387 */ /* 0x000fe80000100800 */
        /* <DEDUP_REMOVED lines=12> */
[----:B------:R-:W-:Y:S01]  /*2ce70*/  STL [R1+0x2a18], R144 ;  /* 0x002a189001007387 */ /* 0x000fe20000100800 */
[----:B-1----:R-:W-:-:S03]  /*2ce80*/  IMAD.MOV.U32 R0, RZ, RZ, R145 ;  /* 0x000000ffff007224 */ /* 0x002fc600078e0091 */
[----:B------:R-:W-:Y:S04]  /*2ce90*/  STL [R1+0x2a20], R220 ;  /* 0x002a20dc01007387 */ /* 0x000fe80000100800 */
[----:B------:R1:W-:Y:S02]  /*2cea0*/  STL [R1+0x2a14], R0 ;  /* 0x002a140001007387 */ /* 0x0003e40000100800 */
[----:B-1----:R-:W-:Y:S02]  /*2ceb0*/  IMAD.MOV.U32 R0, RZ, RZ, R221 ;  /* 0x000000ffff007224 */ /* 0x002fe400078e00dd */
[----:B------:R-:W4:Y:S04]  /*2cec0*/  LDL.LU.64 R220, [R1+0x2a80] ;  /* 0x002a800001dc7983 */ /* 0x000f280000300a00 */
[----:B------:R1:W-:Y:S02]  /*2ced0*/  STL [R1+0x2a1c], R0 ;  /* 0x002a1c0001007387 */ /* 0x0003e40000100800 */
[----:B-1----:R-:W-:-:S02]  /*2cee0*/  IMAD.MOV.U32 R0, RZ, RZ, R213 ;  /* 0x000000ffff007224 */ /* 0x002fc400078e00d5 */
[----:B------:R1:W-:Y:S04]  /*2cef0*/  STL [R1+0x2a28], R212 ;  /* 0x002a28d401007387 */ /* 0x0003e80000100800 */
[----:B-1----:R-:W4:Y:S04]  /*2cf00*/  LDL.LU.64 R212, [R1+0x2a88] ;  /* 0x002a880001d47983 */ /* 0x002f280000300a00 */
[----:B------:R2:W-:Y:S02]  /*2cf10*/  STL [R1+0x2a24], R0 ;  /* 0x002a240001007387 */ /* 0x0005e40000100800 */
[----:B--2---:R-:W-:-:S02]  /*2cf20*/  IMAD.MOV.U32 R0, RZ, RZ, R147 ;  /* 0x000000ffff007224 */ /* 0x004fc400078e0093 */
[----:B------:R1:W-:Y:S04]  /*2cf30*/  STL [R1+0x2a30], R146 ;  /* 0x002a309201007387 */ /* 0x0003e80000100800 */
[----:B-1----:R-:W2:Y:S04]  /*2cf40*/  LDL.LU.64 R146, [R1+0x2a90] ;  /* 0x002a900001927983 */ /* 0x002ea80000300a00 */
[----:B------:R1:W-:Y:S04]  /*2cf50*/  STL [R1+0x2a2c], R0 ;  /* 0x002a2c0001007387 */ /* 0x0003e80000100800 */
[----:B------:R-:W-:Y:S01]  /*2cf60*/  STL [R1+0x2a38], R148 ;  /* 0x002a389401007387 */ /* 0x000fe20000100800 */
[----:B-1----:R-:W-:-:S03]  /*2cf70*/  IMAD.MOV.U32 R0, RZ, RZ, R149 ;  /* 0x000000ffff007224 */ /* 0x002fc600078e0095 */
[----:B------:R-:W-:Y:S04]  /*2cf80*/  STL [R1+0x2a40], R204 ;  /* 0x002a40cc01007387 */ /* 0x000fe80000100800 */
[----:B------:R1:W-:Y:S02]  /*2cf90*/  STL [R1+0x2a34], R0 ;  /* 0x002a340001007387 */ /* 0x0003e40000100800 */
[----:B-1----:R-:W-:Y:S02]  /*2cfa0*/  IMAD.MOV.U32 R0, RZ, RZ, R205 ;  /* 0x000000ffff007224 */ /* 0x002fe400078e00cd */
[----:B------:R-:W2:Y:S04]  /*2cfb0*/  LDL.LU.64 R204, [R1+0x2aa0] ;  /* 0x002aa00001cc7983 */ /* 0x000ea80000300a00 */
[----:B------:R1:W-:Y:S04]  /*2cfc0*/  STL [R1+0x2a3c], R0 ;  /* 0x002a3c0001007387 */ /* 0x0003e80000100800 */
[----:B---3--:R3:W-:Y:S01]  /*2cfd0*/  STL [R1+0x2a48], R196 ;  /* 0x002a48c401007387 */ /* 0x0087e20000100800 */
[----:B-1----:R-:W-:-:S03]  /*2cfe0*/  IMAD.MOV.U32 R0, RZ, RZ, R197 ;  /* 0x000000ffff007224 */ /* 0x002fc600078e00c5 */
[----:B---3--:R-:W3:Y:S04]  /*2cff0*/  LDL.LU.64 R196, [R1+0x2aa8] ;  /* 0x002aa80001c47983 */ /* 0x008ee80000300a00 */
[----:B------:R1:W-:Y:S04]  /*2d000*/  STL [R1+0x2a44], R0 ;  /* 0x002a440001007387 */ /* 0x0003e80000100800 */
[----:B------:R-:W-:Y:S04]  /*2d010*/  STL [R1+0x2a50], R230 ;  /* 0x002a50e601007387 */ /* 0x000fe80000100800 */
[----:B------:R-:W-:Y:S04]  /*2d020*/  STL [R1+0x2a4c], R231 ;  /* 0x002a4ce701007387 */ /* 0x000fe80000100800 */
[----:B------:R-:W3:Y:S04]  /*2d030*/  LDL.LU.64 R148, [R1+0x2ab0] ;  /* 0x002ab00001947983 */ /* 0x000ee80000300a00 */
[----:B------:R-:W-:Y:S04]  /*2d040*/  STL [R1+0x2a58], R8 ;  /* 0x002a580801007387 */ /* 0x000fe80000100800 */
[----:B------:R-:W-:Y:S04]  /*2d050*/  STL [R1+0x2a54], R9 ;  /* 0x002a540901007387 */ /* 0x000fe80000100800 */
        /* <DEDUP_REMOVED lines=12> */
[----:B------:R-:W-:Y:S04]  /*2d120*/  STL [R1+0x2a78], R16 ;  /* 0x002a781001007387 */ /* 0x000fe80000100800 */
        /* <DEDUP_REMOVED lines=13> */
[----:B------:R-:W-:Y:S04]  /*2d200*/  STL [R1+0x2a98], R18 ;  /* 0x002a981201007387 */ /* 0x000fe80000100800 */
[----:B------:R-:W-:Y:S04]  /*2d210*/  STL [R1+0x2a94], R19 ;  /* 0x002a941301007387 */ /* 0x000fe80000100800 */
[----:B------:R3:W-:Y:S01]  /*2d220*/  STL [R1+0x2aa0], R204 ;  /* 0x002aa0cc01007387 */ /* 0x0007e20000100800 */
[----:B-1----:R-:W-:-:S03]  /*2d230*/  IMAD.MOV.U32 R0, RZ, RZ, R205 ;  /* 0x000000ffff007224 */ /* 0x002fc600078e00cd */
[----:B---3--:R-:W3:Y:S04]  /*2d240*/  LDL.LU.64 R204, [R1+0x2b00] ;  /* 0x002b000001cc7983 */ /* 0x008ee80000300a00 */
[----:B------:R1:W-:Y:S04]  /*2d250*/  STL [R1+0x2a9c], R0 ;  /* 0x002a9c0001007387 */ /* 0x0003e80000100800 */
[----:B------:R1:W-:Y:S02]  /*2d260*/  STL [R1+0x2aa8], R196 ;  /* 0x002aa8c401007387 */ /* 0x0003e40000100800 */
[----:B-1----:R-:W-:-:S02]  /*2d270*/  IMAD.MOV.U32 R0, RZ, RZ, R197 ;  /* 0x000000ffff007224 */ /* 0x002fc400078e00c5 */
[----:B------:R-:W3:Y:S04]  /*2d280*/  LDL.LU.64 R196, [R1+0x2b08] ;  /* 0x002b080001c47983 */ /* 0x000ee80000300a00 */
[----:B------:R1:W-:Y:S04]  /*2d290*/  STL [R1+0x2aa4], R0 ;  /* 0x002aa40001007387 */ /* 0x0003e80000100800 */
[----:B------:R1:W-:Y:S02]  /*2d2a0*/  STL [R1+0x2ab0], R148 ;  /* 0x002ab09401007387 */ /* 0x0003e40000100800 */
[----:B-1----:R-:W-:-:S02]  /*2d2b0*/  IMAD.MOV.U32 R0, RZ, RZ, R149 ;  /* 0x000000ffff007224 */ /* 0x002fc400078e0095 */
[----:B------:R-:W-:Y:S04]  /*2d2c0*/  STL [R1+0x2ab8], R22 ;  /* 0x002ab81601007387 */ /* 0x000fe80000100800 */
[----:B------:R4:W-:Y:S04]  /*2d2d0*/  STL [R1+0x2aac], R0 ;  /* 0x002aac0001007387 */ /* 0x0009e80000100800 */
[----:B------:R-:W3:Y:S04]  /*2d2e0*/  LDL.LU.64 R148, [R1+0x2b10] ;  /* 0x002b100001947983 */ /* 0x000ee80000300a00 */
[----:B------:R-:W-:Y:S01]  /*2d2f0*/  STL [R1+0x2ab4], R23 ;  /* 0x002ab41701007387 */ /* 0x000fe20000100800 */
[----:B----4-:R-:W-:-:S03]  /*2d300*/  IMAD.MOV.U32 R0, RZ, RZ, R151 ;  /* 0x000000ffff007224 */ /* 0x010fc600078e0097 */
[----:B------:R1:W-:Y:S04]  /*2d310*/  STL [R1+0x2ac0], R150 ;  /* 0x002ac09601007387 */ /* 0x0003e80000100800 */
[----:B-1----:R-:W4:Y:S04]  /*2d320*/  LDL.LU.64 R150, [R1+0x2b20] ;  /* 0x002b200001967983 */ /* 0x002f280000300a00 */
        /* <DEDUP_REMOVED lines=8> */
[----:B------:R1:W-:Y:S04]  /*2d3b0*/  STL [R1+0x2acc], R0 ;  /* 0x002acc0001007387 */ /* 0x0003e80000100800 */
[----:B------:R-:W-:Y:S04]  /*2d3c0*/  STL [R1+0x2ad8], R152 ;  /* 0x002ad89801007387 */ /* 0x000fe80000100800 */
[----:B------:R-:W-:Y:S01]  /*2d3d0*/  STL [R1+0x2ad4], R153 ;  /* 0x002ad49901007387 */ /* 0x000fe20000100800 */
[----:B-1----:R-:W-:-:S03]  /*2d3e0*/  IMAD.MOV.U32 R0, RZ, RZ, R221 ;  /* 0x000000ffff007224 */ /* 0x002fc600078e00dd */
[----:B------:R-:W-:Y:S04]  /*2d3f0*/  STL [R1+0x2ae0], R220 ;  /* 0x002ae0dc01007387 */ /* 0x000fe80000100800 */
[----:B------:R-:W4:Y:S04]  /*2d400*/  LDL.LU.64 R228, [R1+0x2b40] ;  /* 0x002b400001e47983 */ /* 0x000f280000300a00 */
[----:B------:R1:W-:Y:S02]  /*2d410*/  STL [R1+0x2adc], R0 ;  /* 0x002adc0001007387 */ /* 0x0003e40000100800 */
[----:B-1----:R-:W-:-:S02]  /*2d420*/  IMAD.MOV.U32 R0, RZ, RZ, R213 ;  /* 0x000000ffff007224 */ /* 0x002fc400078e00d5 */
[----:B------:R1:W-:Y:S04]  /*2d430*/  STL [R1+0x2ae8], R212 ;  /* 0x002ae8d401007387 */ /* 0x0003e80000100800 */
[----:B------:R-:W4:Y:S04]  /*2d440*/  LDL.LU.64 R220, [R1+0x2b48] ;  /* 0x002b480001dc7983 */ /* 0x000f280000300a00 */
[----:B------:R1:W-:Y:S04]  /*2d450*/  STL [R1+0x2ae4], R0 ;  /* 0x002ae40001007387 */ /* 0x0003e80000100800 */
[----:B--2---:R-:W-:Y:S04]  /*2d460*/  STL [R1+0x2af0], R146 ;  /* 0x002af09201007387 */ /* 0x004fe80000100800 */
[----:B-1----:R-:W2:Y:S01]  /*2d470*/  LDL.LU.64 R212, [R1+0x2b50] ;  /* 0x002b500001d47983 */ /* 0x002ea20000300a00 */
[----:B------:R-:W-:-:S03]  /*2d480*/  IMAD.MOV.U32 R0, RZ, RZ, R147 ;  /* 0x000000ffff007224 */ /* 0x000fc600078e0093 */
[----:B------:R-:W-:Y:S04]  /*2d490*/  STL [R1+0x2af8], R154 ;  /* 0x002af89a01007387 */ /* 0x000fe80000100800 */
[----:B------:R3:W-:Y:S04]  /*2d4a0*/  STL [R1+0x2aec], R0 ;  /* 0x002aec0001007387 */ /* 0x0007e80000100800 */
[----:B------:R-:W-:Y:S01]  /*2d4b0*/  STL [R1+0x2af4], R155 ;  /* 0x002af49b01007387 */ /* 0x000fe20000100800 */
[----:B---3--:R-:W-:-:S03]  /*2d4c0*/  IMAD.MOV.U32 R0, RZ, RZ, R205 ;  /* 0x000000ffff007224 */ /* 0x008fc600078e00cd */
[----:B------:R1:W-:Y:S04]  /*2d4d0*/  STL [R1+0x2b00], R204 ;  /* 0x002b00cc01007387 */ /* 0x0003e80000100800 */
[----:B------:R-:W3:Y:S04]  /*2d4e0*/  LDL.LU.64 R146, [R1+0x2b60] ;  /* 0x002b600001927983 */ /* 0x000ee80000300a00 */
[----:B------:R1:W-:Y:S04]  /*2d4f0*/  STL [R1+0x2afc], R0 ;  /* 0x002afc0001007387 */ /* 0x0003e80000100800 */
[----:B------:R1:W-:Y:S04]  /*2d500*/  STL [R1+0x2b08], R196 ;  /* 0x002b08c401007387 */ /* 0x0003e80000100800 */
[----:B-1----:R-:W3:Y:S01]  /*2d510*/  LDL.LU.64 R204, [R1+0x2b68] ;  /* 0x002b680001cc7983 */ /* 0x002ee20000300a00 */
[----:B------:R-:W-:-:S03]  /*2d520*/  IMAD.MOV.U32 R0, RZ, RZ, R197 ;  /* 0x000000ffff007224 */ /* 0x000fc600078e00c5 */
[----:B------:R-:W3:Y:S04]  /*2d530*/  LDL.LU.64 R196, [R1+0x2b70] ;  /* 0x002b700001c47983 */ /* 0x000ee80000300a00 */
[----:B------:R1:W-:Y:S04]  /*2d540*/  STL [R1+0x2b04], R0 ;  /* 0x002b040001007387 */ /* 0x0003e80000100800 */
[----:B------:R-:W-:Y:S01]  /*2d550*/  STL [R1+0x2b10], R148 ;  /* 0x002b109401007387 */ /* 0x000fe20000100800 */
[----:B-1----:R-:W-:-:S03]  /*2d560*/  IMAD.MOV.U32 R0, RZ, RZ, R149 ;  /* 0x000000ffff007224 */ /* 0x002fc600078e0095 */
[----:B------:R-:W-:Y:S04]  /*2d570*/  STL [R1+0x2b18], R158 ;  /* 0x002b189e01007387 */ /* 0x000fe80000100800 */
[----:B------:R4:W-:Y:S04]  /*2d580*/  STL [R1+0x2b0c], R0 ;  /* 0x002b0c0001007387 */ /* 0x0009e80000100800 */
[----:B------:R-:W-:Y:S01]  /*2d590*/  STL [R1+0x2b14], R159 ;  /* 0x002b149f01007387 */ /* 0x000fe20000100800 */
[----:B----4-:R-:W-:-:S03]  /*2d5a0*/  IMAD.MOV.U32 R0, RZ, RZ, R151 ;  /* 0x000000ffff007224 */ /* 0x010fc600078e0097 */
[----:B------:R1:W-:Y:S04]  /*2d5b0*/  STL [R1+0x2b20], R150 ;  /* 0x002b209601007387 */ /* 0x0003e80000100800 */
[----:B------:R-:W4:Y:S04]  /*2d5c0*/  LDL.LU.64 R148, [R1+0x2b80] ;  /* 0x002b800001947983 */ /* 0x000f280000300a00 */
[----:B------:R-:W-:Y:S04]  /*2d5d0*/  STL [R1+0x2b28], R250 ;  /* 0x002b28fa01007387 */ /* 0x000fe80000100800 */
[----:B------:R1:W-:Y:S04]  /*2d5e0*/  STL [R1+0x2b1c], R0 ;  /* 0x002b1c0001007387 */ /* 0x0003e80000100800 */
[----:B-1----:R-:W4:Y:S01]  /*2d5f0*/  LDL.LU.64 R150, [R1+0x2b88] ;  /* 0x002b880001967983 */ /* 0x002f220000300a00 */
[----:B------:R-:W-:-:S03]  /*2d600*/  IMAD.MOV.U32 R0, RZ, RZ, R251 ;  /* 0x000000ffff007224 */ /* 0x000fc600078e00fb */
[----:B------:R-:W-:Y:S04]  /*2d610*/  STL [R1+0x2b30], R144 ;  /* 0x002b309001007387 */ /* 0x000fe80000100800 */
[----:B------:R1:W-:Y:S04]  /*2d620*/  STL [R1+0x2b24], R0 ;  /* 0x002b240001007387 */ /* 0x0003e80000100800 */
[----:B------:R-:W4:Y:S01]  /*2d630*/  LDL.LU.64 R250, [R1+0x2b90] ;  /* 0x002b900001fa7983 */ /* 0x000f220000300a00 */
[----:B-1----:R-:W-:-:S03]  /*2d640*/  IMAD.MOV.U32 R0, RZ, RZ, R145 ;  /* 0x000000ffff007224 */ /* 0x002fc600078e0091 */
[----:B------:R-:W-:Y:S04]  /*2d650*/  STL [R1+0x2b38], R160 ;  /* 0x002b38a001007387 */ /* 0x000fe80000100800 */
[----:B------:R1:W-:Y:S04]  /*2d660*/  STL [R1+0x2b2c], R0 ;  /* 0x002b2c0001007387 */ /* 0x0003e80000100800 */
[----:B------:R-:W-:Y:S01]  /*2d670*/  STL [R1+0x2b34], R161 ;  /* 0x002b34a101007387 */ /* 0x000fe20000100800 */
[----:B-1----:R-:W-:-:S03]  /*2d680*/  IMAD.MOV.U32 R0, RZ, RZ, R229 ;  /* 0x000000ffff007224 */ /* 0x002fc600078e00e5 */
[----:B------:R1:W-:Y:S04]  /*2d690*/  STL [R1+0x2b40], R228 ;  /* 0x002b40e401007387 */ /* 0x0003e80000100800 */
[----:B-1----:R-:W4:Y:S04]  /*2d6a0*/  LDL.LU.64 R228, [R1+0x2ba0] ;  /* 0x002ba00001e47983 */ /* 0x002f280000300a00 */
[----:B------:R1:W-:Y:S02]  /*2d6b0*/  STL [R1+0x2b3c], R0 ;  /* 0x002b3c0001007387 */ /* 0x0003e40000100800 */
[----:B-1----:R-:W-:-:S02]  /*2d6c0*/  IMAD.MOV.U32 R0, RZ, RZ, R221 ;  /* 0x000000ffff007224 */ /* 0x002fc400078e00dd */
[----:B------:R1:W-:Y:S04]  /*2d6d0*/  STL [R1+0x2b48], R220 ;  /* 0x002b48dc01007387 */ /* 0x0003e80000100800 */
[----:B--2---:R-:W-:Y:S04]  /*2d6e0*/  STL [R1+0x2b50], R212 ;  /* 0x002b50d401007387 */ /* 0x004fe80000100800 */
[----:B------:R2:W-:Y:S04]  /*2d6f0*/  STL [R1+0x2b44], R0 ;  /* 0x002b440001007387 */ /* 0x0005e80000100800 */
[----:B-1----:R-:W4:Y:S01]  /*2d700*/  LDL.LU.64 R220, [R1+0x2ba8] ;  /* 0x002ba80001dc7983 */ /* 0x002f220000300a00 */
[----:B--2---:R-:W-:-:S03]  /*2d710*/  IMAD.MOV.U32 R0, RZ, RZ, R213 ;  /* 0x000000ffff007224 */ /* 0x004fc600078e00d5 */
[----:B------:R-:W-:Y:S04]  /*2d720*/  STL [R1+0x2b58], R162 ;  /* 0x002b58a201007387 */ /* 0x000fe80000100800 */
[----:B------:R3:W-:Y:S04]  /*2d730*/  STL [R1+0x2b4c], R0 ;  /* 0x002b4c0001007387 */ /* 0x0007e80000100800 */
[----:B------:R-:W2:Y:S04]  /*2d740*/  LDL.LU.64 R212, [R1+0x2bb0] ;  /* 0x002bb00001d47983 */ /* 0x000ea80000300a00 */
[----:B------:R-:W-:Y:S01]  /*2d750*/  STL [R1+0x2b54], R163 ;  /* 0x002b54a301007387 */ /* 0x000fe20000100800 */
[----:B---3--:R-:W-:-:S03]  /*2d760*/  IMAD.MOV.U32 R0, RZ, RZ, R147 ;  /* 0x000000ffff007224 */ /* 0x008fc600078e0093 */
[----:B------:R-:W-:Y:S04]  /*2d770*/  STL [R1+0x2b60], R146 ;  /* 0x002b609201007387 */ /* 0x000fe80000100800 */
[----:B------:R-:W-:Y:S04]  /*2d780*/  STL [R1+0x2b68], R204 ;  /* 0x002b68cc01007387 */ /* 0x000fe80000100800 */
[----:B------:R1:W-:Y:S04]  /*2d790*/  STL [R1+0x2b5c], R0 ;  /* 0x002b5c0001007387 */ /* 0x0003e80000100800 */
[----:B------:R-:W-:Y:S01]  /*2d7a0*/  STL [R1+0x2b70], R196 ;  /* 0x002b70c401007387 */ /* 0x000fe20000100800 */
[----:B-1----:R-:W-:-:S05]  /*2d7b0*/  IMAD.MOV.U32 R0, RZ, RZ, R205 ;  /* 0x000000ffff007224 */ /* 0x002fca00078e00cd */
[----:B------:R1:W-:Y:S04]  /*2d7c0*/  STL [R1+0x2b64], R0 ;  /* 0x002b640001007387 */ /* 0x0003e80000100800 */
[----:B------:R-:W3:Y:S01]  /*2d7d0*/  LDL.LU.64 R204, [R1+0x2bc0] ;  /* 0x002bc00001cc7983 */ /* 0x000ee20000300a00 */
[----:B-1----:R-:W-:-:S03]  /*2d7e0*/  IMAD.MOV.U32 R0, RZ, RZ, R197 ;  /* 0x000000ffff007224 */ /* 0x002fc600078e00c5 */
[----:B------:R-:W3:Y:S04]  /*2d7f0*/  LDL.LU.64 R196, [R1+0x2bc8] ;  /* 0x002bc80001c47983 */ /* 0x000ee80000300a00 */
[----:B------:R4:W-:Y:S04]  /*2d800*/  STL [R1+0x2b6c], R0 ;  /* 0x002b6c0001007387 */ /* 0x0009e80000100800 */
[----:B------:R-:W-:Y:S04]  /*2d810*/  STL [R1+0x2b78], R166 ;  /* 0x002b78a601007387 */ /* 0x000fe80000100800 */
[----:B------:R-:W-:Y:S01]  /*2d820*/  STL [R1+0x2b74], R167 ;  /* 0x002b74a701007387 */ /* 0x000fe20000100800 */
[----:B----4-:R-:W-:-:S03]  /*2d830*/  IMAD.MOV.U32 R0, RZ, RZ, R149 ;  /* 0x000000ffff007224 */ /* 0x010fc600078e0095 */
[----:B------:R-:W-:Y:S04]  /*2d840*/  STL [R1+0x2b80], R148 ;  /* 0x002b809401007387 */ /* 0x000fe80000100800 */
[----:B------:R-:W4:Y:S04]  /*2d850*/  LDL.LU.64 R140, [R1+0x2bd0] ;  /* 0x002bd000018c7983 */ /* 0x000f280000300a00 */
[----:B------:R-:W-:Y:S04]  /*2d860*/  STL [R1+0x2b88], R150 ;  /* 0x002b889601007387 */ /* 0x000fe80000100800 */
[----:B------:R1:W-:Y:S04]  /*2d870*/  STL [R1+0x2b7c], R0 ;  /* 0x002b7c0001007387 */ /* 0x0003e80000100800 */
[----:B------:R-:W4:Y:S01]  /*2d880*/  LDL.LU.64 R142, [R1+0x2be0] ;  /* 0x002be000018e7983 */ /* 0x000f220000300a00 */
[----:B-1----:R-:W-:-:S05]  /*2d890*/  IMAD.MOV.U32 R0, RZ, RZ, R151 ;  /* 0x000000ffff007224 */ /* 0x002fca00078e0097 */
[----:B------:R1:W-:Y:S04]  /*2d8a0*/  STL [R1+0x2b84], R0 ;  /* 0x002b840001007387 */ /* 0x0003e80000100800 */
[----:B------:R-:W-:Y:S04]  /*2d8b0*/  STL [R1+0x2b90], R250 ;  /* 0x002b90fa01007387 */ /* 0x000fe80000100800 */
[----:B------:R-:W4:Y:S01]  /*2d8c0*/  LDL.LU.64 R144, [R1+0x2be8] ;  /* 0x002be80001907983 */ /* 0x000f220000300a00 */
[----:B-1----:R-:W-:-:S03]  /*2d8d0*/  IMAD.MOV.U32 R0, RZ, RZ, R251 ;  /* 0x000000ffff007224 */ /* 0x002fc600078e00fb */
[----:B------:R-:W4:Y:S04]  /*2d8e0*/  LDL.LU.64 R146, [R1+0x2bf0] ;  /* 0x002bf00001927983 */ /* 0x000f280000300a00 */
[----:B------:R1:W-:Y:S04]  /*2d8f0*/  STL [R1+0x2b8c], R0 ;  /* 0x002b8c0001007387 */ /* 0x0003e80000100800 */
[----:B------:R-:W-:Y:S04]  /*2d900*/  STL [R1+0x2b98], R168 ;  /* 0x002b98a801007387 */ /* 0x000fe80000100800 */
[----:B------:R-:W-:Y:S04]  /*2d910*/  STL [R1+0x2b94], R169 ;  /* 0x002b94a901007387 */ /* 0x000fe80000100800 */
[----:B------:R-:W-:Y:S01]  /*2d920*/  STL [R1+0x2ba0], R228 ;  /* 0x002ba0e401007387 */ /* 0x000fe20000100800 */
[----:B-1----:R-:W-:-:S03]  /*2d930*/  IMAD.MOV.U32 R0, RZ, RZ, R229 ;  /* 0x000000ffff007224 */ /* 0x002fc600078e00e5 */
[----:B------:R-:W4:Y:S04]  /*2d940*/  LDL.LU.64 R148, [R1+0x2c00] ;  /* 0x002c000001947983 */ /* 0x000f280000300a00 */
[----:B------:R-:W4:Y:S04]  /*2d950*/  LDL.LU.64 R150, [R1+0x2c08] ;  /* 0x002c080001967983 */ /* 0x000f280000300a00 */
[----:B------:R1:W-:Y:S04]  /*2d960*/  STL [R1+0x2b9c], R0 ;  /* 0x002b9c0001007387 */ /* 0x0003e80000100800 */
[----:B------:R-:W-:Y:S01]  /*2d970*/  STL [R1+0x2ba8], R220 ;  /* 0x002ba8dc01007387 */ /* 0x000fe20000100800 */
[----:B-1----:R-:W-:-:S03]  /*2d980*/  IMAD.MOV.U32 R0, RZ, RZ, R221 ;  /* 0x000000ffff007224 */ /* 0x002fc600078e00dd */
[----:B------:R-:W4:Y:S04]  /*2d990*/  LDL.LU.64 R250, [R1+0x2c10] ;  /* 0x002c100001fa7983 */ /* 0x000f280000300a00 */
[----:B--2---:R-:W-:Y:S04]  /*2d9a0*/  STL [R1+0x2bb0], R212 ;  /* 0x002bb0d401007387 */ /* 0x004fe80000100800 */
[----:B------:R1:W-:Y:S04]  /*2d9b0*/  STL [R1+0x2ba4], R0 ;  /* 0x002ba40001007387 */ /* 0x0003e80000100800 */
[----:B------:R-:W2:Y:S01]  /*2d9c0*/  LDL.LU.64 R228, [R1+0x2c20] ;  /* 0x002c200001e47983 */ /* 0x000ea20000300a00 */
[----:B-1----:R-:W-:-:S05]  /*2d9d0*/  IMAD.MOV.U32 R0, RZ, RZ, R213 ;  /* 0x000000ffff007224 */ /* 0x002fca00078e00d5 */
[----:B------:R3:W-:Y:S04]  /*2d9e0*/  STL [R1+0x2bac], R0 ;  /* 0x002bac0001007387 */ /* 0x0007e80000100800 */
[----:B------:R-:W-:Y:S04]  /*2d9f0*/  STL [R1+0x2bb8], R170 ;  /* 0x002bb8aa01007387 */ /* 0x000fe80000100800 */
[----:B------:R-:W2:Y:S04]  /*2da00*/  LDL.LU.64 R220, [R1+0x2c28] ;  /* 0x002c280001dc7983 */ /* 0x000ea80000300a00 */
[----:B------:R-:W-:Y:S04]  /*2da10*/  STL [R1+0x2bb4], R171 ;  /* 0x002bb4ab01007387 */ /* 0x000fe80000100800 */
[----:B------:R-:W2:Y:S01]  /*2da20*/  LDL.LU.64 R212, [R1+0x2c30] ;  /* 0x002c300001d47983 */ /* 0x000ea20000300a00 */
[----:B---3--:R-:W-:-:S03]  /*2da30*/  IMAD.MOV.U32 R0, RZ, RZ, R205 ;  /* 0x000000ffff007224 */ /* 0x008fc600078e00cd */
[----:B------:R1:W-:Y:S04]  /*2da40*/  STL [R1+0x2bc0], R204 ;  /* 0x002bc0cc01007387 */ /* 0x0003e80000100800 */
[----:B------:R-:W-:Y:S04]  /*2da50*/  STL [R1+0x2bc8], R196 ;  /* 0x002bc8c401007387 */ /* 0x000fe80000100800 */
[----:B------:R3:W-:Y:S04]  /*2da60*/  STL [R1+0x2bbc], R0 ;  /* 0x002bbc0001007387 */ /* 0x0007e80000100800 */
[----:B-1----:R-:W2:Y:S01]  /*2da70*/  LDL.LU.64 R204, [R1+0x2c40] ;  /* 0x002c400001cc7983 */ /* 0x002ea20000300a00 */
[----:B---3--:R-:W-:-:S03]  /*2da80*/  IMAD.MOV.U32 R0, RZ, RZ, R197 ;  /* 0x000000ffff007224 */ /* 0x008fc600078e00c5 */
[----:B------:R-:W3:Y:S04]  /*2da90*/  LDL.LU.64 R196, [R1+0x2c48] ;  /* 0x002c480001c47983 */ /* 0x000ee80000300a00 */
[----:B------:R4:W-:Y:S02]  /*2daa0*/  STL [R1+0x2bc4], R0 ;  /* 0x002bc40001007387 */ /* 0x0009e40000100800 */
[----:B----4-:R-:W-:Y:S02]  /*2dab0*/  IMAD.MOV.U32 R0, RZ, RZ, R141 ;  /* 0x000000ffff007224 */ /* 0x010fe400078e008d */
[----:B------:R-:W-:Y:S04]  /*2dac0*/  STL [R1+0x2bd0], R140 ;  /* 0x002bd08c01007387 */ /* 0x000fe80000100800 */
[----:B------:R-:W-:Y:S04]  /*2dad0*/  STL [R1+0x2bd8], R174 ;  /* 0x002bd8ae01007387 */ /* 0x000fe80000100800 */
[----:B------:R1:W-:Y:S04]  /*2dae0*/  STL [R1+0x2bcc], R0 ;  /* 0x002bcc0001007387 */ /* 0x0003e80000100800 */
[----:B------:R-:W-:Y:S01]  /*2daf0*/  STL [R1+0x2bd4], R175 ;  /* 0x002bd4af01007387 */ /* 0x000fe20000100800 */
[----:B-1----:R-:W-:-:S03]  /*2db00*/  IMAD.MOV.U32 R0, RZ, RZ, R143 ;  /* 0x000000ffff007224 */ /* 0x002fc600078e008f */
[----:B------:R-:W-:Y:S04]  /*2db10*/  STL [R1+0x2be0], R142 ;  /* 0x002be08e01007387 */ /* 0x000fe80000100800 */
        /* <DEDUP_REMOVED lines=9> */
[----:B-1----:R-:W-:-:S03]  /*2dbb0*/  IMAD.MOV.U32 R0, RZ, RZ, R149 ;  /* 0x000000ffff007224 */ /* 0x002fc600078e0095 */
[----:B------:R-:W-:Y:S04]  /*2dbc0*/  STL [R1+0x2c00], R148 ;  /* 0x002c009401007387 */ /* 0x000fe80000100800 */
[----:B------:R-:W-:Y:S04]  /*2dbd0*/  STL [R1+0x2c08], R150 ;  /* 0x002c089601007387 */ /* 0x000fe80000100800 */
[----:B------:R1:W-:Y:S02]  /*2dbe0*/  STL [R1+0x2bfc], R0 ;  /* 0x002bfc0001007387 */ /* 0x0003e40000100800 */
[----:B-1----:R-:W-:-:S02]  /*2dbf0*/  IMAD.MOV.U32 R0, RZ, RZ, R151 ;  /* 0x000000ffff007224 */ /* 0x002fc400078e0097 */
[----:B------:R-:W-:Y:S04]  /*2dc00*/  STL [R1+0x2c10], R250 ;  /* 0x002c10fa01007387 */ /* 0x000fe80000100800 */
[----:B------:R1:W-:Y:S04]  /*2dc10*/  STL [R1+0x2c04], R0 ;  /* 0x002c040001007387 */ /* 0x0003e80000100800 */
[----:B------:R-:W-:Y:S01]  /*2dc20*/  STL [R1+0x2c18], R178 ;  /* 0x002c18b201007387 */ /* 0x000fe20000100800 */
[----:B-1----:R-:W-:-:S05]  /*2dc30*/  IMAD.MOV.U32 R0, RZ, RZ, R251 ;  /* 0x000000ffff007224 */ /* 0x002fca00078e00fb */
[----:B------:R2:W-:Y:S04]  /*2dc40*/  STL [R1+0x2c0c], R0 ;  /* 0x002c0c0001007387 */ /* 0x0005e80000100800 */
[----:B------:R-:W-:Y:S01]  /*2dc50*/  STL [R1+0x2c14], R179 ;  /* 0x002c14b301007387 */ /* 0x000fe20000100800 */
[----:B--2---:R-:W-:-:S03]  /*2dc60*/  IMAD.MOV.U32 R0, RZ, RZ, R229 ;  /* 0x000000ffff007224 */ /* 0x004fc600078e00e5 */
        /* <DEDUP_REMOVED lines=12> */
[----:B---3--:R-:W-:Y:S04]  /*2dd30*/  STL [R1+0x2c48], R196 ;  /* 0x002c48c401007387 */ /* 0x008fe80000100800 */
[----:B------:R1:W-:Y:S04]  /*2dd40*/  STL [R1+0x2c3c], R0 ;  /* 0x002c3c0001007387 */ /* 0x0003e80000100800 */
[----:B------:R-:W2:Y:S01]  /*2dd50*/  LDL.LU.64 R8, [R1+0x2cf0] ;  /* 0x002cf00001087983 */ /* 0x000ea20000300a00 */
[----:B-1----:R-:W-:-:S05]  /*2dd60*/  IMAD.MOV.U32 R0, RZ, RZ, R197 ;  /* 0x000000ffff007224 */ /* 0x002fca00078e00c5 */
[----:B------:R-:W-:Y:S04]  /*2dd70*/  STL [R1+0x2c44], R0 ;  /* 0x002c440001007387 */ /* 0x000fe80000100800 */
[----:B------:R-:W-:Y:S04]  /*2dd80*/  STL.64 [R1+0x2228], R184 ;  /* 0x002228b801007387 */ /* 0x000fe80000100a00 */
[----:B--2---:R1:W-:Y:S04]  /*2dd90*/  STL.64 [R1+0x2230], R8 ;  /* 0x0022300801007387 */ /* 0x0043e80000100a00 */
[----:B-1----:R-:W2:Y:S04]  /*2dda0*/  LDL.LU.64 R8, [R1+0x2ff8] ;  /* 0x002ff80001087983 */ /* 0x002ea80000300a00 */
[----:B------:R-:W3:Y:S04]  /*2ddb0*/  LDL.LU.64 R16, [R1+0x2e80] ;  /* 0x002e800001107983 */ /* 0x000ee80000300a00 */
[----:B--2---:R1:W-:Y:S04]  /*2ddc0*/  STL.64 [R1+0x2220], R8 ;  /* 0x0022200801007387 */ /* 0x0043e80000100a00 */
[----:B-1----:R-:W2:Y:S04]  /*2ddd0*/  LDL.LU.64 R8, [R1+0x2d00] ;  /* 0x002d000001087983 */ /* 0x002ea80000300a00 */
[----:B---3--:R-:W-:Y:S04]  /*2dde0*/  STL.64 [R1+0x2218], R16 ;  /* 0x0022181001007387 */ /* 0x008fe80000100a00 */
        /* <DEDUP_REMOVED lines=146> */
[----:B---3--:R1:W-:Y:S04]  /*2e710*/  STL.64 [R1+0x1f78], R16 ;  /* 0x001f781001007387 */ /* 0x0083e80000100a00 */
[----:B-1----:R-:W3:Y:S04]  /*2e720*/  LDL.LU.64 R16, [R1+0x2c50] ;  /* 0x002c500001107983 */ /* 0x002ee80000300a00 */
        /* <DEDUP_REMOVED lines=91> */
[----:B------:R3:W5:Y:S01]  /*2ece0*/  LDL.LU.64 R250, [R1+0x2f88] ;  /* 0x002f880001fa7983 */ /* 0x0007620000300a00 */
[----:B------:R-:W-:-:S02]  /*2ecf0*/  IMAD.MOV.U32 R190, RZ, RZ, R188 ;  /* 0x000000ffffbe7224 */ /* 0x000fc400078e00bc */
[----:B------:R-:W-:Y:S02]  /*2ed00*/  IMAD.MOV.U32 R191, RZ, RZ, R189 ;  /* 0x000000ffffbf7224 */ /* 0x000fe400078e00bd */
[----:B------:R-:W-:Y:S02]  /*2ed10*/  IMAD.MOV.U32 R198, RZ, RZ, R180 ;  /* 0x000000ffffc67224 */ /* 0x000fe400078e00b4 */
[----:B------:R-:W-:Y:S02]  /*2ed20*/  IMAD.MOV.U32 R199, RZ, RZ, R181 ;  /* 0x000000ffffc77224 */ /* 0x000fe400078e00b5 */
[----:B------:R-:W-:Y:S02]  /*2ed30*/  IMAD.MOV.U32 R206, RZ, RZ, R172 ;  /* 0x000000ffffce7224 */ /* 0x000fe400078e00ac */
[----:B------:R-:W-:Y:S02]  /*2ed40*/  IMAD.MOV.U32 R207, RZ, RZ, R173 ;  /* 0x000000ffffcf7224 */ /* 0x000fe400078e00ad */
[----:B------:R-:W-:-:S02]  /*2ed50*/  IMAD.MOV.U32 R214, RZ, RZ, R164 ;  /* 0x000000ffffd67224 */ /* 0x000fc400078e00a4 */
[----:B------:R-:W-:Y:S02]  /*2ed60*/  IMAD.MOV.U32 R215, RZ, RZ, R165 ;  /* 0x000000ffffd77224 */ /* 0x000fe400078e00a5 */
[----:B------:R-:W-:Y:S02]  /*2ed70*/  IMAD.MOV.U32 R222, RZ, RZ, R156 ;  /* 0x000000ffffde7224 */ /* 0x000fe400078e009c */
[----:B------:R-:W-:Y:S01]  /*2ed80*/  IMAD.MOV.U32 R223, RZ, RZ, R157 ;  /* 0x000000ffffdf7224 */ /* 0x000fe200078e009d */
[----:B--2---:R-:W-:Y:S04]  /*2ed90*/  STL.64 [R1+0x1e00], R8 ;  /* 0x001e000801007387 */ /* 0x004fe80000100a00 */
[----:B------:R3:W5:Y:S04]  /*2eda0*/  LDL.LU.64 R248, [R1+0x2e10] ;  /* 0x002e100001f87983 */ /* 0x0007680000300a00 */
        /* <DEDUP_REMOVED lines=46> */
[----:B-1----:R3:W5:Y:S04]  /*2f090*/  LDL.LU.64 R16, [R1+0x2e78] ;  /* 0x002e780001107983 */ /* 0x0027680000300a00 */
[----:B------:R-:W-:Y:S04]  /*2f0a0*/  STL [R1+0x1c00], RZ ;  /* 0x001c00ff01007387 */ /* 0x000fe80000100800 */
        /* <DEDUP_REMOVED lines=1791> */
[----:B------:R-:W-:Y:S04]  /*360a0*/  STL [R1], RZ ;  /* 0x000000ff01007387 */ /* 0x000fe80000100800 */
        /* <DEDUP_REMOVED lines=44> */
[----:B------:R-:W-:Y:S01]  /*36370*/  STL [R1+0xb4], RZ ;  /* 0x0000b4ff01007387 */ /* 0x000fe20000100800 */
[----:B------:R-:W-:-:S03]  /*36380*/  USHF.R.S32.HI UR8, URZ, 0x1f, UR6 ;  /* 0x0000001f3f087899 */ /* 0x000fc60008011406 */
[----:B------:R-:W-:Y:S04]  /*36390*/  STL [R1+0xb8], RZ ;  /* 0x0000b8ff01007387 */ /* 0x000fe80000100800 */
[----:B------:R-:W-:Y:S04]  /*363a0*/  STL [R1+0xbc], RZ ;  /* 0x0000bcff01007387 */ /* 0x000fe80000100800 */
[----:B------:R-:W-:Y:S04]  /*363b0*/  STL [R1+0xc0], RZ ;  /* 0x0000c0ff01007387 */ /* 0x000fe80000100800 */
[----:B------:R-:W-:Y:S01]  /*363c0*/  STL [R1+0xc4], RZ ;  /* 0x0000c4ff01007387 */ /* 0x000fe20000100800 */
[----:B------:R-:W-:-:S03]  /*363d0*/  ULEA.HI UR8, UR8, UR6, URZ, 0x6 ;  /* 0x0000000608087291 */ /* 0x000fc6000f8f303f */
        /* <DEDUP_REMOVED lines=8> */
[----:B------:R-:W-:Y:S04]  /*36460*/  STL [R1+0xe4], RZ ;  /* 0x0000e4ff01007387 */ /* 0x000fe80000100800 */
[----:B------:R-:W-:Y:S04]  /*36470*/  STL [R1+0xe8], RZ ;  /* 0x0000e8ff01007387 */ /* 0x000fe80000100800 */
[----:B------:R-:W-:Y:S01]  /*36480*/  STL [R1+0xec], RZ ;  /* 0x0000ecff01007387 */ /* 0x000fe20000100800 */
[----:B------:R-:W-:-:S03]  /*36490*/  IMAD.U32 R5, RZ, RZ, UR9 ;  /* 0x00000009ff057e24 */ /* 0x000fc6000f8e00ff */
[----:B------:R-:W-:Y:S01]  /*364a0*/  STL [R1+0xf0], RZ ;  /* 0x0000f0ff01007387 */ /* 0x000fe20000100800 */
[----:B------:R-:W-:-:S03]  /*364b0*/  UIADD3 UR6, UR9, -0x2, URZ ;  /* 0xfffffffe09067890 */ /* 0x000fc6000fffe03f */
[----:B------:R-:W-:Y:S04]  /*364c0*/  STL [R1+0xf4], RZ ;  /* 0x0000f4ff01007387 */ /* 0x000fe80000100800 */
[----:B------:R-:W-:Y:S04]  /*364d0*/  STL [R1+0xf8], RZ ;  /* 0x0000f8ff01007387 */ /* 0x000fe80000100800 */
[----:B------:R-:W-:Y:S04]  /*364e0*/  STL [R1+0xfc], RZ ;  /* 0x0000fcff01007387 */ /* 0x000fe80000100800 */
[----:B------:R-:W-:Y:S04]  /*364f0*/  STL [R1+0x100], RZ ;  /* 0x000100ff01007387 */ /* 0x000fe80000100800 */
[----:B------:R-:W-:Y:S04]  /*36500*/  STL [R1+0x104], RZ ;  /* 0x000104ff01007387 */ /* 0x000fe80000100800 */
[----:B------:R-:W-:Y:S04]  /*36510*/  STL [R1+0x108], RZ ;  /* 0x000108ff01007387 */ /* 0x000fe80000100800 */
[----:B------:R-:W-:Y:S04]  /*36520*/  STL [R1+0x10c], RZ ;  /* 0x00010cff01007387 */ /* 0x000fe80000100800 */
[----:B------:R1:W-:Y:S04]  /*36530*/  STL [R1+0x2d04], R5 ;  /* 0x002d040501007387 */ /* 0x0003e80000100800 */
[----:B------:R3:W-:Y:S01]  /*36540*/  STL [R1+0x110], RZ ;  /* 0x000110ff01007387 */ /* 0x0007e20000100800 */
[----:B-1----:R-:W-:-:S03]  /*36550*/  IMAD.U32 R5, RZ, RZ, UR6 ;  /* 0x00000006ff057e24 */ /* 0x002fc6000f8e00ff */
[----:B------:R3:W-:Y:S04]  /*36560*/  STL [R1+0x114], RZ ;  /* 0x000114ff01007387 */ /* 0x0007e80000100800 */
[----:B------:R3:W-:Y:S04]  /*36570*/  STL [R1+0x118], RZ ;  /* 0x000118ff01007387 */ /* 0x0007e80000100800 */
[----:B------:R3:W-:Y:S04]  /*36580*/  STL [R1+0x2d00], R5 ;  /* 0x002d000501007387 */ /* 0x0007e80000100800 */
        /* <DEDUP_REMOVED lines=57> */
[----:B------:R-:W-:-:S02]  /*36920*/  SHF.R.S32.HI R0, RZ, 0x1f, R2 ;  /* 0x0000001fff007819 */ /* 0x000fc40000011402 */
[----:B------:R-:W-:Y:S01]  /*36930*/  SHF.R.S32.HI R3, RZ, 0x1f, R4 ;  /* 0x0000001fff037819 */ /* 0x000fe20000011404 */
[----:B------:R-:W-:Y:S01]  /*36940*/  IMAD.MOV.U32 R8, RZ, RZ, R6 ;  /* 0x000000ffff087224 */ /* 0x000fe200078e0006 */
[----:B------:R-:W-:Y:S01]  /*36950*/  SHF.L.U64.HI R0, R2, 0x2, R0 ;  /* 0x0000000202007819 */ /* 0x000fe20000010200 */
[----:B------:R-:W-:Y:S01]  /*36960*/  IMAD.MOV.U32 R9, RZ, RZ, R7 ;  /* 0x000000ffff097224 */ /* 0x000fe200078e0007 */
[----:B------:R-:W-:Y:S01]  /*36970*/  SHF.L.U64.HI R3, R4, 0x2, R3 ;  /* 0x0000000204037819 */ /* 0x000fe20000010203 */
[----:B------:R-:W-:Y:S01]  /*36980*/  IMAD.SHL.U32 R2, R2, 0x4, RZ ;  /* 0x0000000402027824 */ /* 0x000fe200078e00ff */
[----:B------:R-:W-:Y:S01]  /*36990*/  CS2R R24, SRZ ;  /* 0x0000000000187805 */ /* 0x000fe2000001ff00 */
[----:B------:R-:W-:Y:S01]  /*369a0*/  IMAD.SHL.U32 R4, R4, 0x4, RZ ;  /* 0x0000000404047824 */ /* 0x000fe200078e00ff */
        /* <DEDUP_REMOVED lines=63> */
[----:B------:R-:W-:Y:S01]  /*36da0*/  UMOV UR7, 0x1 ;  /* 0x0000000100077882 */ /* 0x000fe20000000000 */
[----:B------:R-:W-:Y:S01]  /*36db0*/  UMOV UR60, 0xffffffff ;  /* 0xffffffff003c7882 */ /* 0x000fe20000000000 */
[----:B---3--:R-:W-:-:S05]  /*36dc0*/  UMOV UR6, URZ ;  /* 0x0000003f00067c82 */ /* 0x008fca0008000000 */
.L_x_1:
[----:B-----5:R-:W-:Y:S01]  /*36dd0*/  STL.64 [R1+0x34e0], R250 ;  /* 0x0034e0fa01007387 */ /* 0x020fe20000100a00 */
[----:B------:R-:W-:Y:S01]  /*36de0*/  UIADD3 UR60, UR60, 0x1, URZ ;  /* 0x000000013c3c7890 */ /* 0x000fe2000fffe03f */
[----:B------:R-:W-:-:S04]  /*36df0*/  DEPBAR.LE SB0, 0x2 ;  /* 0x000080800000791a */ /* 0x000fc80000000000 */
[----:B------:R-:W-:Y:S04]  /*36e00*/  STL.64 [R1+0x34d8], R248 ;  /* 0x0034d8f801007387 */ /* 0x000fe80000100a00 */
        /* <DEDUP_REMOVED lines=61> */
[----:B------:R1:W-:Y:S04]  /*371e0*/  STL.64 [R1+0x32e8], R124 ;  /* 0x0032e87c01007387 */ /* 0x0003e80000100a00 */
[----:B-1----:R-:W2:Y:S04]  /*371f0*/  LDL.LU.64 R124, [R1+0x1c00] ;  /* 0x001c0000017c7983 */ /* 0x002ea80000300a00 */
[----:B------:R-:W2:Y:S04]  /*37200*/  LDL.LU.64 R126, [R1+0x1c08] ;  /* 0x001c0800017e7983 */ /* 0x000ea80000300a00 */
        /* <DEDUP_REMOVED lines=61> */
[----:B------:R-:W2:Y:S01]  /*375e0*/  LDL.LU.64 R250, [R1+0x1df8] ;  /* 0x001df80001fa7983 */ /* 0x000ea20000300a00 */
[----:B------:R-:W-:Y:S01]  /*375f0*/  UISETP.GT.AND UP0, UPT, UR60, 0x2, UPT ;  /* 0x000000023c00788c */ /* 0x000fe2000bf04270 */
[----:B------:R-:W-:Y:S01]  /*37600*/  MOV R6, UR5 ;  /* 0x0000000500067c02 */ /* 0x000fe20008000f00 */
[----:B------:R-:W-:Y:S01]  /*37610*/  UMOV UR45, 0x40000040 ;  /* 0x40000040002d7882 */ /* 0x000fe20000000000 */
[----:B------:R-:W-:Y:S01]  /*37620*/  BAR.SYNC.DEFER_BLOCKING 0x0 ;  /* 0x0000000000007b1d */ /* 0x000fe20000010000 */
[----:B------:R-:W-:Y:S01]  /*37630*/  USEL UR60, UR60, URZ, !UP0 ;  /* 0x0000003f3c3c7287 */ /* 0x000fe2000c000000 */
[----:B------:R-:W-:-:S03]  /*37640*/  MOV R5, UR4 ;  /* 0x0000000400057c02 */ /* 0x000fc60008000f00 */
[----:B------:R-:W-:Y:S01]  /*37650*/  ULEA UR8, UR60, UR61, 0x11 ;  /* 0x0000003d3c087291 */ /* 0x000fe2000f8e883f */
[----:B------:R-:W-:Y:S01]  /*37660*/  UMOV UR47, 0x40000040 ;  /* 0x40000040002f7882 */ /* 0x000fe20000000000 */
[----:B------:R-:W-:Y:S02]  /*37670*/  STL [R1+0x32a8], R14 ;  /* 0x0032a80e01007387 */ /* 0x000fe40000100800 */
[----:B------:R-:W-:Y:S02]  /*37680*/  UIADD3 UR9, UR8, 0x60000, URZ ;  /* 0x0006000008097890 */ /* 0x000fe4000fffe03f */
[----:B------:R-:W-:Y:S01]  /*37690*/  USHF.R.U32.HI UR44, URZ, 0x4, UR8 ;  /* 0x000000043f2c7899 */ /* 0x000fe20008011608 */
[----:B------:R-:W-:Y:S01]  /*376a0*/  STL.64 [R1+0x31a8], R12 ;  /* 0x0031a80c01007387 */ /* 0x000fe20000100a00 */
[----:B------:R-:W-:Y:S02]  /*376b0*/  USHF.R.U32.HI UR9, URZ, 0x4, UR9 ;  /* 0x000000043f097899 */ /* 0x000fe40008011609 */
[----:B------:R-:W-:Y:S01]  /*376c0*/  USGXT.U32 UR44, UR44, 0xe ;  /* 0x0000000e2c2c789a */ /* 0x000fe20008000000 */
[----:B------:R1:W-:Y:S01]  /*376d0*/  STL.64 [R1+0x31a0], R10 ;  /* 0x0031a00a01007387 */ /* 0x0003e20000100a00 */
[----:B------:R-:W-:-:S02]  /*376e0*/  USGXT.U32 UR46, UR9, 0xe ;  /* 0x0000000e092e789a */ /* 0x000fc40008000000 */
[----:B------:R-:W-:Y:S01]  /*376f0*/  UIADD3 UR10, UP0, UR44, 0x2, URZ ;  /* 0x000000022c0a7890 */ /* 0x000fe2000ff1e03f */
[----:B------:R-:W3:Y:S01]  /*37700*/  LDL R7, [R1+0x2d00] ;  /* 0x002d000001077983 */ /* 0x000ee20000100800 */
[----:B------:R-:W-:Y:S01]  /*37710*/  UIADD3 UR12, UP1, UR46, 0x2, URZ ;  /* 0x000000022e0c7890 */ /* 0x000fe2000ff3e03f */
[----:B------:R-:W-:Y:S01]  /*37720*/  UMOV UR8, URZ ;  /* 0x0000003f00087c82 */ /* 0x000fe20008000000 */
[----:B------:R-:W-:Y:S01]  /*37730*/  UMOV UR9, URZ ;  /* 0x0000003f00097c82 */ /* 0x000fe20008000000 */
[----:B------:R-:W-:Y:S02]  /*37740*/  UIADD3.X UR11, UR8, 0x40000040, URZ, UP0, !UPT ;  /* 0x40000040080b7890 */ /* 0x000fe400087fe43f */
[----:B------:R-:W-:Y:S01]  /*37750*/  UIADD3.X UR13, UR9, 0x40000040, URZ, UP1, !UPT ;  /* 0x40000040090d7890 */ /* 0x000fe20008ffe43f */
[----:B-1----:R-:W4:Y:S01]  /*37760*/  LDL R10, [R1+0x2d0c] ;  /* 0x002d0c00010a7983 */ /* 0x002f220000100800 */
[----:B------:R-:W-:Y:S01]  /*37770*/  UMOV UR8, UR10 ;  /* 0x0000000a00087c82 */ /* 0x000fe20008000000 */
[----:B------:R-:W-:-:S02]  /*37780*/  UMOV UR10, UR12 ;  /* 0x0000000c000a7c82 */ /* 0x000fc40008000000 */
[----:B------:R-:W-:Y:S02]  /*37790*/  UMOV UR9, UR11 ;  /* 0x0000000b00097c82 */ /* 0x000fe40008000000 */
[----:B------:R-:W-:Y:S01]  /*377a0*/  UMOV UR11, UR13 ;  /* 0x0000000d000b7c82 */ /* 0x000fe20008000000 */
[----:B------:R-:W-:Y:S02]  /*377b0*/  UIADD3.64 UR16, UR8, 0x2, URZ ;  /* 0x0000000208107897 */ /* 0x000fe4000fffe03f */
[----:B------:R-:W-:Y:S02]  /*377c0*/  UIADD3.64 UR18, UR10, 0x2, URZ ;  /* 0x000000020a127897 */ /* 0x000fe4000fffe03f */
[----:B------:R-:W-:Y:S02]  /*377d0*/  UIADD3.64 UR12, UR8, 0x4, URZ ;  /* 0x00000004080c7897 */ /* 0x000fe4000fffe03f */
[----:B------:R-:W-:Y:S02]  /*377e0*/  UIADD3.64 UR14, UR10, 0x4, URZ ;  /* 0x000000040a0e7897 */ /* 0x000fe4000fffe03f */
[----:B------:R-:W-:-:S02]  /*377f0*/  UIADD3.64 UR36, UR8, 0xffe, URZ ;  /* 0x00000ffe08247897 */ /* 0x000fc4000fffe03f */
[----:B------:R-:W-:Y:S02]  /*37800*/  UIADD3.64 UR38, UR10, 0x7fe, URZ ;  /* 0x000007fe0a267897 */ /* 0x000fe4000fffe03f */
[----:B------:R-:W-:Y:S02]  /*37810*/  UIADD3.64 UR32, UR8, 0x1000, URZ ;  /* 0x0000100008207897 */ /* 0x000fe4000fffe03f */
[----:B------:R-:W-:Y:S02]  /*37820*/  UIADD3.64 UR34, UR10, 0x800, URZ ;  /* 0x000008000a227897 */ /* 0x000fe4000fffe03f */
[----:B------:R-:W-:Y:S02]  /*37830*/  UIADD3.64 UR28, UR8, 0x1002, URZ ;  /* 0x00001002081c7897 */ /* 0x000fe4000fffe03f */
[----:B------:R-:W-:Y:S02]  /*37840*/  UIADD3.64 UR30, UR10, 0x802, URZ ;  /* 0x000008020a1e7897 */ /* 0x000fe4000fffe03f */
[----:B------:R-:W-:-:S02]  /*37850*/  UIADD3.64 UR24, UR8, 0x1004, URZ ;  /* 0x0000100408187897 */ /* 0x000fc4000fffe03f */
[----:B------:R-:W-:Y:S01]  /*37860*/  UIADD3.64 UR26, UR10, 0x804, URZ ;  /* 0x000008040a1a7897 */ /* 0x000fe2000fffe03f */
[----:B--2---:R-:W-:-:S06]  /*37870*/  WARPGROUP.ARRIVE ;  /* 0x00000000000079c5 */ /* 0x004fcc0000000000 */
[----:B------:R-:W-:Y:S03]  /*37880*/  HGMMA.64x256x8.F32.TF32 R124, gdesc[UR44], R124, gsb0 ;  /* 0x07e000002c7c79f0 */ /* 0x000fe6000800287c */
[----:B------:R-:W-:Y:S02]  /*37890*/  WARPGROUP.DEPBAR.LE gsb0, 0x0 ;  /* 0x00008000000079c5 */ /* 0x000fe40000010000 */
[----:B------:R-:W-:-:S15]  /*378a0*/  WARPGROUP.ARRIVE ;  /* 0x00000000000079c5 */ /* 0x000fde0000000000 */
[----:B------:R-:W-:-:S08]  /*378b0*/  NOP ;  /* 0x0000000000007918 */ /* 0x000fd00000000000 */
        /* <DEDUP_REMOVED lines=26> */
[----:B------:R1:W-:Y:S04]  /*37a60*/  STL.64 [R1+0x1c00], R124 ;  /* 0x001c007c01007387 */ /* 0x0003e80000100a00 */
        /* <DEDUP_REMOVED lines=63> */
[----:B-1----:R-:W4:Y:S04]  /*37e60*/  LDL.LU.64 R124, [R1+0x1800] ;  /* 0x00180000017c7983 */ /* 0x002f280000300a00 */
[----:B--2---:R-:W2:Y:S04]  /*37e70*/  LDL.LU.64 R126, [R1+0x1808] ;  /* 0x00180800017e7983 */ /* 0x004ea80000300a00 */
[----:B---3--:R-:W3:Y:S04]  /*37e80*/  LDL.LU.64 R128, [R1+0x1810] ;  /* 0x0018100001807983 */ /* 0x008ee80000300a00 */
[----:B----4-:R-:W4:Y:S04]  /*37e90*/  LDL.LU.64 R130, [R1+0x1818] ;  /* 0x0018180001827983 */ /* 0x010f280000300a00 */
[----:B------:R-:W2:Y:S04]  /*37ea0*/  LDL.LU.64 R132, [R1+0x1820] ;  /* 0x0018200001847983 */ /* 0x000ea80000300a00 */
[----:B------:R-:W3:Y:S04]  /*37eb0*/  LDL.LU.64 R134, [R1+0x1828] ;  /* 0x0018280001867983 */ /* 0x000ee80000300a00 */
[----:B------:R-:W4:Y:S04]  /*37ec0*/  LDL.LU.64 R136, [R1+0x1830] ;  /* 0x0018300001887983 */ /* 0x000f280000300a00 */
[----:B------:R-:W2:Y:S04]  /*37ed0*/  LDL.LU.64 R138, [R1+0x1838] ;  /* 0x00183800018a7983 */ /* 0x000ea80000300a00 */
[----:B------:R-:W3:Y:S04]  /*37ee0*/  LDL.LU.64 R140, [R1+0x1840] ;  /* 0x00184000018c7983 */ /* 0x000ee80000300a00 */
[----:B------:R-:W4:Y:S04]  /*37ef0*/  LDL.LU.64 R142, [R1+0x1848] ;  /* 0x00184800018e7983 */ /* 0x000f280000300a00 */
[----:B------:R-:W2:Y:S04]  /*37f00*/  LDL.LU.64 R144, [R1+0x1850] ;  /* 0x0018500001907983 */ /* 0x000ea80000300a00 */
[----:B------:R-:W3:Y:S04]  /*37f10*/  LDL.LU.64 R146, [R1+0x1858] ;  /* 0x0018580001927983 */ /* 0x000ee80000300a00 */
[----:B------:R-:W4:Y:S04]  /*37f20*/  LDL.LU.64 R148, [R1+0x1860] ;  /* 0x0018600001947983 */ /* 0x000f280000300a00 */
[----:B------:R-:W2:Y:S04]  /*37f30*/  LDL.LU.64 R150, [R1+0x1868] ;  /* 0x0018680001967983 */ /* 0x000ea80000300a00 */
[----:B--2---:R-:W-:Y:S04]  /*37f40*/  STL.64 [R1+0x42e0], R150 ;  /* 0x0042e09601007387 */ /* 0x004fe80000100a00 */
[----:B----4-:R-:W-:Y:S04]  /*37f50*/  STL.64 [R1+0x42d8], R148 ;  /* 0x0042d89401007387 */ /* 0x010fe80000100a00 */
[----:B---3--:R-:W-:Y:S04]  /*37f60*/  STL.64 [R1+0x42d0], R146 ;  /* 0x0042d09201007387 */ /* 0x008fe80000100a00 */
        /* <DEDUP_REMOVED lines=125> */
[----:B------:R-:W-:Y:S01]  /*38740*/  UIADD3.64 UR22, UR10, 0xffe, URZ ;  /* 0x00000ffe0a167897 */ /* 0x000fe2000fffe03f */
[----:B------:R-:W-:Y:S01]  /*38750*/  UMOV UR20, UR44 ;  /* 0x0000002c00147c82 */ /* 0x000fe20008000000 */
[----:B------:R-:W-:Y:S01]  /*38760*/  UMOV UR21, UR45 ;  /* 0x0000002d00157c82 */ /* 0x000fe20008000000 */
[----:B------:R-:W-:Y:S01]  /*38770*/  UIADD3.64 UR50, UR10, 0x1004, URZ ;  /* 0x000010040a327897 */ /* 0x000fe2000fffe03f */
[----:B------:R-:W3:Y:S03]  /*38780*/  LDL.LU.64 R152, [R1+0x1870] ;  /* 0x0018700001987983 */ /* 0x000ee60000300a00 */
[----:B------:R-:W-:Y:S01]  /*38790*/  UMOV UR4, UR22 ;  /* 0x0000001600047c82 */ /* 0x000fe20008000000 */
[----:B------:R-:W-:Y:S01]  /*387a0*/  UMOV UR5, UR23 ;  /* 0x0000001700057c82 */ /* 0x000fe20008000000 */
[----:B------:R-:W-:Y:S01]  /*387b0*/  UMOV UR48, UR12 ;  /* 0x0000000c00307c82 */ /* 0x000fe20008000000 */
[----:B------:R-:W-:Y:S01]  /*387c0*/  UMOV UR49, UR13 ;  /* 0x0000000d00317c82 */ /* 0x000fe20008000000 */
[----:B------:R-:W-:Y:S01]  /*387d0*/  UIADD3.64 UR54, UR10, 0x17fe, URZ ;  /* 0x000017fe0a367897 */ /* 0x000fe2000fffe03f */
[----:B------:R-:W3:Y:S01]  /*387e0*/  LDL.LU.64 R154, [R1+0x1878] ;  /* 0x00187800019a7983 */ /* 0x000ee20000300a00 */
[----:B------:R-:W-:Y:S01]  /*387f0*/  UMOV UR52, UR36 ;  /* 0x0000002400347c82 */ /* 0x000fe20008000000 */
[----:B------:R-:W-:Y:S01]  /*38800*/  UMOV UR53, UR37 ;  /* 0x0000002500357c82 */ /* 0x000fe20008000000 */
[----:B------:R-:W-:Y:S01]  /*38810*/  UIADD3.64 UR58, UR10, 0x1800, URZ ;  /* 0x000018000a3a7897 */ /* 0x000fe2000fffe03f */
[----:B------:R-:W3:Y:S01]  /*38820*/  LDL.LU.64 R156, [R1+0x1880] ;  /* 0x00188000019c7983 */ /* 0x000ee20000300a00 */
[----:B------:R-:W-:Y:S01]  /*38830*/  UMOV UR56, UR32 ;  /* 0x0000002000387c82 */ /* 0x000fe20008000000 */
[----:B------:R-:W-:-:S02]  /*38840*/  UMOV UR57, UR33 ;  /* 0x0000002100397c82 */ /* 0x000fc40008000000 */
        /* <DEDUP_REMOVED lines=47> */
[----:B--2---:R-:W-:-:S06]  /*38b40*/  WARPGROUP.ARRIVE ;  /* 0x00000000000079c5 */ /* 0x004fcc0000000000 */
[----:B------:R-:W-:Y:S01]  /*38b50*/  HGMMA.64x256x8.F32.TF32 R24, gdesc[UR20], R24, gsb0 ;  /* 0x07e00000141879f0 */ /* 0x000fe20008002818 */
[----:B------:R-:W-:Y:S01]  /*38b60*/  UIADD3.64 UR22, UR10, 0x1000, URZ ;  /* 0x000010000a167897 */ /* 0x000fe2000fffe03f */
[----:B------:R-:W-:Y:S01]  /*38b70*/  UMOV UR20, UR8 ;  /* 0x0000000800147c82 */ /* 0x000fe20008000000 */
[----:B------:R-:W-:Y:S01]  /*38b80*/  UMOV UR21, UR9 ;  /* 0x0000000900157c82 */ /* 0x000fe20008000000 */
[----:B------:R-:W-:Y:S02]  /*38b90*/  WARPGROUP.DEPBAR.LE gsb0, 0x0 ;  /* 0x00008000000079c5 */ /* 0x000fe40000010000 */
[----:B------:R-:W-:-:S15]  /*38ba0*/  WARPGROUP.ARRIVE ;  /* 0x00000000000079c5 */ /* 0x000fde0000000000 */
[----:B------:R-:W-:-:S07]  /*38bb0*/  NOP ;  /* 0x0000000000007918 */ /* 0x000fce0000000000 */
[----:B------:R-:W-:Y:S01]  /*38bc0*/  HGMMA.64x256x8.F32.TF32 R24, gdesc[UR20], R24, gsb0 ;  /* 0x07e00000141879f0 */ /* 0x000fe20008002818 */
[----:B------:R-:W-:Y:S01]  /*38bd0*/  UIADD3.64 UR22, UR10, 0x1002, URZ ;  /* 0x000010020a167897 */ /* 0x000fe2000fffe03f */
[----:B------:R-:W-:Y:S01]  /*38be0*/  UMOV UR20, UR16 ;  /* 0x0000001000147c82 */ /* 0x000fe20008000000 */
[----:B------:R-:W-:Y:S01]  /*38bf0*/  UMOV UR21, UR17 ;  /* 0x0000001100157c82 */ /* 0x000fe20008000000 */
[----:B------:R-:W-:Y:S02]  /*38c00*/  WARPGROUP.DEPBAR.LE gsb0, 0x0 ;  /* 0x00008000000079c5 */ /* 0x000fe40000010000 */
[----:B------:R-:W-:-:S15]  /*38c10*/  WARPGROUP.ARRIVE ;  /* 0x00000000000079c5 */ /* 0x000fde0000000000 */
[----:B------:R-:W-:-:S07]  /*38c20*/  NOP ;  /* 0x0000000000007918 */ /* 0x000fce0000000000 */
        /* <DEDUP_REMOVED lines=8> */
[----:B------:R-:W-:Y:S01]  /*38cb0*/  HGMMA.64x256x8.F32.TF32 R24, gdesc[UR52], R24, gsb0 ;  /* 0x07e00000341879f0 */ /* 0x000fe20008002818 */
[----:B------:R-:W-:Y:S01]  /*38cc0*/  UMOV UR44, UR22 ;  /* 0x00000016002c7c82 */ /* 0x000fe20008000000 */
[----:B------:R-:W-:Y:S01]  /*38cd0*/  UMOV UR45, UR23 ;  /* 0x00000017002d7c82 */ /* 0x000fe20008000000 */
[----:B------:R-:W-:Y:S01]  /*38ce0*/  UIADD3.64 UR22, UR10, 0x1802, URZ ;  /* 0x000018020a167897 */ /* 0x000fe2000fffe03f */
[----:B------:R-:W-:Y:S01]  /*38cf0*/  UMOV UR20, UR28 ;  /* 0x0000001c00147c82 */ /* 0x000fe20008000000 */
[----:B------:R-:W-:Y:S01]  /*38d00*/  UMOV UR21, UR29 ;  /* 0x0000001d00157c82 */ /* 0x000fe20008000000 */
[----:B------:R-:W-:Y:S02]  /*38d10*/  WARPGROUP.DEPBAR.LE gsb0, 0x0 ;  /* 0x00008000000079c5 */ /* 0x000fe40000010000 */
[----:B------:R-:W-:-:S15]  /*38d20*/  WARPGROUP.ARRIVE ;  /* 0x00000000000079c5 */ /* 0x000fde0000000000 */
[----:B------:R-:W-:-:S05]  /*38d30*/  NOP ;  /* 0x0000000000007918 */ /* 0x000fca0000000000 */
[----:B------:R-:W-:Y:S01]  /*38d40*/  HGMMA.64x256x8.F32.TF32 R24, gdesc[UR56], R24, gsb0 ;  /* 0x07e00000381879f0 */ /* 0x000fe20008002818 */
[----:B------:R-:W-:Y:S01]  /*38d50*/  UMOV UR56, UR22 ;  /* 0x0000001600387c82 */ /* 0x000fe20008000000 */
[----:B------:R-:W-:Y:S01]  /*38d60*/  UMOV UR57, UR23 ;  /* 0x0000001700397c82 */ /* 0x000fe20008000000 */
[----:B------:R-:W-:Y:S02]  /*38d70*/  WARPGROUP.DEPBAR.LE gsb0, 0x0 ;  /* 0x00008000000079c5 */ /* 0x000fe40000010000 */
[----:B------:R-:W-:-:S15]  /*38d80*/  WARPGROUP.ARRIVE ;  /* 0x00000000000079c5 */ /* 0x000fde0000000000 */
[----:B------:R-:W-:-:S08]  /*38d90*/  NOP ;  /* 0x0000000000007918 */ /* 0x000fd00000000000 */
        /* <DEDUP_REMOVED lines=87> */
[----:B------:R-:W-:Y:S01]  /*39310*/  UIADD3.64 UR40, UR8, 0x1fe, URZ ;  /* 0x000001fe08287897 */ /* 0x000fe2000fffe03f */
[----:B------:R-:W-:Y:S01]  /*39320*/  UMOV UR42, UR46 ;  /* 0x0000002e002a7c82 */ /* 0x000fe20008000000 */
[----:B------:R-:W-:Y:S01]  /*39330*/  UMOV UR43, UR47 ;  /* 0x0000002f002b7c82 */ /* 0x000fe20008000000 */
[----:B------:R-:W-:Y:S01]  /*39340*/  UIADD3.64 UR20, UR8, 0x200, URZ ;  /* 0x0000020008147897 */ /* 0x000fe2000fffe03f */
[----:B------:R-:W2:Y:S01]  /*39350*/  LDL.LU.64 R122, [R1+0x4270] ;  /* 0x00427000017a7983 */ /* 0x000ea20000300a00 */
[----:B------:R-:W-:Y:S01]  /*39360*/  UMOV UR48, UR22 ;  /* 0x0000001600307c82 */ /* 0x000fe20008000000 */
[----:B------:R-:W-:Y:S01]  /*39370*/  UMOV UR49, UR23 ;  /* 0x0000001700317c82 */ /* 0x000fe20008000000 */
[----:B------:R-:W-:Y:S01]  /*39380*/  UMOV UR22, UR10 ;  /* 0x0000000a00167c82 */ /* 0x000fe20008000000 */
[----:B------:R-:W-:Y:S01]  /*39390*/  UMOV UR23, UR11 ;  /* 0x0000000b00177c82 */ /* 0x000fe20008000000 */
[----:B------:R-:W-:Y:S01]  /*393a0*/  UIADD3.64 UR16, UR8, 0x202, URZ ;  /* 0x0000020208107897 */ /* 0x000fe2000fffe03f */
[----:B------:R-:W4:Y:S01]  /*393b0*/  LDL.LU.64 R120, [R1+0x4268] ;  /* 0x0042680001787983 */ /* 0x000f220000300a00 */
[----:B------:R-:W-:-:S02]  /*393c0*/  UIADD3.64 UR12, UR8, 0x204, URZ ;  /* 0x00000204080c7897 */ /* 0x000fc4000fffe03f */
[----:B------:R-:W-:Y:S01]  /*393d0*/  UIADD3.64 UR36, UR8, 0x11fe, URZ ;  /* 0x000011fe08247897 */ /* 0x000fe2000fffe03f */
[----:B------:R-:W4:Y:S01]  /*393e0*/  LDL.LU.64 R118, [R1+0x4260] ;  /* 0x0042600001767983 */ /* 0x000f220000300a00 */
[----:B------:R-:W-:Y:S02]  /*393f0*/  UIADD3.64 UR32, UR8, 0x1200, URZ ;  /* 0x0000120008207897 */ /* 0x000fe4000fffe03f */
[----:B------:R-:W-:Y:S01]  /*39400*/  UIADD3.64 UR28, UR8, 0x1202, URZ ;  /* 0x00001202081c7897 */ /* 0x000fe2000fffe03f */
[----:B------:R-:W4:Y:S01]  /*39410*/  LDL.LU.64 R116, [R1+0x4258] ;  /* 0x0042580001747983 */ /* 0x000f220000300a00 */
[----:B------:R-:W-:-:S03]  /*39420*/  UIADD3.64 UR24, UR8, 0x1204, URZ ;  /* 0x0000120408187897 */ /* 0x000fc6000fffe03f */
        /* <DEDUP_REMOVED lines=45> */
[----:B------:R-:W4:Y:S01]  /*39700*/  LDL.LU.64 R24, [R1+0x40e8] ;  /* 0x0040e80001187983 */ /* 0x000f220000300a00 */
[----:B---3--:R-:W-:-:S06]  /*39710*/  WARPGROUP.ARRIVE ;  /* 0x00000000000079c5 */ /* 0x008fcc0000000000 */
        /* <DEDUP_REMOVED lines=95> */
[----:B---3--:R-:W3:Y:S04]  /*39d10*/  LDL.LU.64 R126, [R1+0x1408] ;  /* 0x00140800017e7983 */ /* 0x008ee80000300a00 */
[----:B--2---:R-:W2:Y:S04]  /*39d20*/  LDL.LU.64 R128, [R1+0x1410] ;  /* 0x0014100001807983 */ /* 0x004ea80000300a00 */
[----:B----4-:R-:W4:Y:S04]  /*39d30*/  LDL.LU.64 R130, [R1+0x1418] ;  /* 0x0014180001827983 */ /* 0x010f280000300a00 */
[----:B------:R-:W3:Y:S04]  /*39d40*/  LDL.LU.64 R132, [R1+0x1420] ;  /* 0x0014200001847983 */ /* 0x000ee80000300a00 */
[----:B------:R-:W2:Y:S04]  /*39d50*/  LDL.LU.64 R134, [R1+0x1428] ;  /* 0x0014280001867983 */ /* 0x000ea80000300a00 */
[----:B------:R-:W4:Y:S04]  /*39d60*/  LDL.LU.64 R136, [R1+0x1430] ;  /* 0x0014300001887983 */ /* 0x000f280000300a00 */
[----:B------:R-:W3:Y:S04]  /*39d70*/  LDL.LU.64 R138, [R1+0x1438] ;  /* 0x00143800018a7983 */ /* 0x000ee80000300a00 */
[----:B------:R-:W2:Y:S04]  /*39d80*/  LDL.LU.64 R140, [R1+0x1440] ;  /* 0x00144000018c7983 */ /* 0x000ea80000300a00 */
[----:B------:R-:W4:Y:S04]  /*39d90*/  LDL.LU.64 R142, [R1+0x1448] ;  /* 0x00144800018e7983 */ /* 0x000f280000300a00 */
[----:B------:R-:W3:Y:S04]  /*39da0*/  LDL.LU.64 R144, [R1+0x1450] ;  /* 0x0014500001907983 */ /* 0x000ee80000300a00 */
[----:B------:R-:W2:Y:S04]  /*39db0*/  LDL.LU.64 R146, [R1+0x1458] ;  /* 0x0014580001927983 */ /* 0x000ea80000300a00 */
[----:B------:R-:W4:Y:S04]  /*39dc0*/  LDL.LU.64 R148, [R1+0x1460] ;  /* 0x0014600001947983 */ /* 0x000f280000300a00 */
[----:B------:R-:W3:Y:S04]  /*39dd0*/  LDL.LU.64 R150, [R1+0x1468] ;  /* 0x0014680001967983 */ /* 0x000ee80000300a00 */
[----:B---3--:R-:W-:Y:S04]  /*39de0*/  STL.64 [R1+0x40e0], R150 ;  /* 0x0040e09601007387 */ /* 0x008fe80000100a00 */
[----:B----4-:R-:W-:Y:S04]  /*39df0*/  STL.64 [R1+0x40d8], R148 ;  /* 0x0040d89401007387 */ /* 0x010fe80000100a00 */
[----:B--2---:R-:W-:Y:S04]  /*39e00*/  STL.64 [R1+0x40d0], R146 ;  /* 0x0040d09201007387 */ /* 0x004fe80000100a00 */
        /* <DEDUP_REMOVED lines=125> */
[----:B------:R-:W-:Y:S01]  /*3a5e0*/  UMOV UR42, UR4 ;  /* 0x00000004002a7c82 */ /* 0x000fe20008000000 */
[----:B------:R-:W-:Y:S01]  /*3a5f0*/  UMOV UR43, UR5 ;  /* 0x00000005002b7c82 */ /* 0x000fe20008000000 */
[----:B------:R-:W-:Y:S01]  /*3a600*/  UIADD3.64 UR22, UR10, 0x1000, URZ ;  /* 0x000010000a167897 */ /* 0x000fe2000fffe03f */
        /* <DEDUP_REMOVED lines=51> */
[----:B------:R-:W-:Y:S03]  /*3a940*/  HGMMA.64x256x8.F32.TF32 R24, gdesc[UR40], R24, gsb0 ;  /* 0x07e00000281879f0 */ /* 0x000fe60008002818 */
[----:B------:R-:W-:Y:S02]  /*3a950*/  WARPGROUP.DEPBAR.LE gsb0, 0x0 ;  /* 0x00008000000079c5 */ /* 0x000fe40000010000 */
[----:B------:R-:W-:-:S15]  /*3a960*/  WARPGROUP.ARRIVE ;  /* 0x00000000000079c5 */ /* 0x000fde0000000000 */
[----:B------:R-:W-:-:S08]  /*3a970*/  NOP ;  /* 0x0000000000007918 */ /* 0x000fd00000000000 */
[----:B------:R-:W-:Y:S01]  /*3a980*/  HGMMA.64x256x8.F32.TF32 R24, gdesc[UR20], R24, gsb0 ;  /* 0x07e00000141879f0 */ /* 0x000fe20008002818 */
[----:B------:R-:W-:Y:S01]  /*3a990*/  UMOV UR20, UR16 ;  /* 0x0000001000147c82 */ /* 0x000fe20008000000 */
[----:B------:R-:W-:Y:S01]  /*3a9a0*/  UMOV UR21, UR17 ;  /* 0x0000001100157c82 */ /* 0x000fe20008000000 */
[----:B------:R-:W-:Y:S01]  /*3a9b0*/  UMOV UR22, UR44 ;  /* 0x0000002c00167c82 */ /* 0x000fe20008000000 */
[----:B------:R-:W-:Y:S01]  /*3a9c0*/  UMOV UR23, UR45 ;  /* 0x0000002d00177c82 */ /* 0x000fe20008000000 */
[----:B------:R-:W-:Y:S02]  /*3a9d0*/  WARPGROUP.DEPBAR.LE gsb0, 0x0 ;  /* 0x00008000000079c5 */ /* 0x000fe40000010000 */
[----:B------:R-:W-:-:S15]  /*3a9e0*/  WARPGROUP.ARRIVE ;  /* 0x00000000000079c5 */ /* 0x000fde0000000000 */
[----:B------:R-:W-:-:S06]  /*3a9f0*/  NOP ;  /* 0x0000000000007918 */ /* 0x000fcc0000000000 */
        /* <DEDUP_REMOVED lines=2217> */
[----:B-1----:R-:W4:Y:S04]  /*43490*/  LDL.LU.64 R124, [R1] ;  /* 0x00000000017c7983 */ /* 0x002f280000300a00 */
        /* <DEDUP_REMOVED lines=195> */
[----:B------:R-:W-:-:S07]  /*440d0*/  UIADD3.64 UR40, UR10, 0x1000, URZ ;  /* 0x000010000a287897 */ /* 0x000fce000fffe03f */
[----:B------:R-:W-:Y:S01]  /*440e0*/  UMOV UR22, UR40 ;  /* 0x0000002800167c82 */ /* 0x000fe20008000000 */
[----:B------:R-:W-:Y:S01]  /*440f0*/  UMOV UR23, UR41 ;  /* 0x0000002900177c82 */ /* 0x000fe20008000000 */
[----:B------:R-:W-:Y:S01]  /*44100*/  UIADD3.64 UR42, UR10, 0x1002, URZ ;  /* 0x000010020a2a7897 */ /* 0x000fe2000fffe03f */
[----:B------:R-:W-:Y:S02]  /*44110*/  WARPGROUP.DEPBAR.LE gsb0, 0x0 ;  /* 0x00008000000079c5 */ /* 0x000fe40000010000 */
[----:B------:R-:W-:-:S15]  /*44120*/  WARPGROUP.ARRIVE ;  /* 0x00000000000079c5 */ /* 0x000fde0000000000 */
        /* <DEDUP_REMOVED lines=128> */
[----:B------:R-:W-:-:S02]  /*44930*/  UIADD3.64 UR44, UR8, 0xdfe, URZ ;  /* 0x00000dfe082c7897 */ /* 0x000fc4000fffe03f */
[----:B------:R-:W-:Y:S01]  /*44940*/  UIADD3.64 UR20, UR8, 0xe00, URZ ;  /* 0x00000e0008147897 */ /* 0x000fe2000fffe03f */
[----:B------:R-:W2:Y:S01]  /*44950*/  LDL.LU.64 R122, [R1+0x3670] ;  /* 0x00367000017a7983 */ /* 0x000ea20000300a00 */
[----:B------:R-:W-:Y:S01]  /*44960*/  UMOV UR22, UR10 ;  /* 0x0000000a00167c82 */ /* 0x000fe20008000000 */
[----:B------:R-:W-:Y:S01]  /*44970*/  UMOV UR23, UR11 ;  /* 0x0000000b00177c82 */ /* 0x000fe20008000000 */
[----:B---3--:R-:W-:Y:S01]  /*44980*/  WARPGROUP.ARRIVE ;  /* 0x00000000000079c5 */ /* 0x008fe20000000000 */
[----:B------:R-:W-:Y:S01]  /*44990*/  UIADD3.64 UR16, UR8, 0xe02, URZ ;  /* 0x00000e0208107897 */ /* 0x000fe2000fffe03f */
[----:B------:R-:W2:Y:S04]  /*449a0*/  LDL.LU.64 R120, [R1+0x3668] ;  /* 0x0036680001787983 */ /* 0x000ea80000300a00 */
[----:B------:R-:W-:Y:S01]  /*449b0*/  HGMMA.64x256x8.F32.TF32 R124, gdesc[UR44], R124, gsb0 ;  /* 0x07e000002c7c79f0 */ /* 0x000fe2000800287c */
[----:B------:R-:W-:Y:S01]  /*449c0*/  UIADD3.64 UR12, UR8, 0xe04, URZ ;  /* 0x00000e04080c7897 */ /* 0x000fe2000fffe03f */
[----:B------:R-:W2:Y:S01]  /*449d0*/  LDL.LU.64 R118, [R1+0x3660] ;  /* 0x0036600001767983 */ /* 0x000ea20000300a00 */
[----:B------:R-:W-:-:S02]  /*449e0*/  UIADD3.64 UR36, UR8, 0x1dfe, URZ ;  /* 0x00001dfe08247897 */ /* 0x000fc4000fffe03f */
[----:B------:R-:W-:Y:S01]  /*449f0*/  UIADD3.64 UR32, UR8, 0x1e00, URZ ;  /* 0x00001e0008207897 */ /* 0x000fe2000fffe03f */
[----:B------:R-:W2:Y:S01]  /*44a00*/  LDL.LU.64 R116, [R1+0x3658] ;  /* 0x0036580001747983 */ /* 0x000ea20000300a00 */
[----:B------:R-:W-:Y:S01]  /*44a10*/  UIADD3.64 UR28, UR8, 0x1e02, URZ ;  /* 0x00001e02081c7897 */ /* 0x000fe2000fffe03f */
[----:B------:R-:W-:Y:S02]  /*44a20*/  WARPGROUP.DEPBAR.LE gsb0, 0x0 ;  /* 0x00008000000079c5 */ /* 0x000fe40000010000 */
[----:B------:R-:W-:Y:S01]  /*44a30*/  WARPGROUP.ARRIVE ;  /* 0x00000000000079c5 */ /* 0x000fe20000000000 */
[----:B------:R-:W-:Y:S01]  /*44a40*/  UMOV UR10, UR26 ;  /* 0x0000001a000a7c82 */ /* 0x000fe20008000000 */
[----:B------:R-:W-:Y:S01]  /*44a50*/  UMOV UR11, UR27 ;  /* 0x0000001b000b7c82 */ /* 0x000fe20008000000 */
[----:B------:R-:W2:-:S15]  /*44a60*/  LDL.LU.64 R114, [R1+0x3650] ;  /* 0x0036500001727983 */ /* 0x000e9e0000300a00 */
[----:B------:R-:W-:Y:S01]  /*44a70*/  HGMMA.64x256x8.F32.TF32 R124, gdesc[UR20], R124, gsb0 ;  /* 0x07e00000147c79f0 */ /* 0x000fe2000800287c */
[----:B------:R-:W-:Y:S01]  /*44a80*/  UIADD3.64 UR8, UR8, 0x1e04, URZ ;  /* 0x00001e0408087897 */ /* 0x000fe2000fffe03f */
        /* <DEDUP_REMOVED lines=45> */
[----:B------:R-:W-:-:S02]  /*44d60*/  WARPGROUP.DEPBAR.LE gsb0, 0x0 ;  /* 0x00008000000079c5 */ /* 0x000fc40000010000 */
[----:B------:R-:W-:-:S06]  /*44d70*/  WARPGROUP.ARRIVE ;  /* 0x00000000000079c5 */ /* 0x000fcc0000000000 */
        /* <DEDUP_REMOVED lines=22> */
[----:B------:R-:W-:Y:S04]  /*44ee0*/  STL.64 [R1], R124 ;  /* 0x0000007c01007387 */ /* 0x000fe80000100a00 */
        /* <DEDUP_REMOVED lines=64> */
[----:B------:R-:W4:Y:S04]  /*452f0*/  LDL.LU.64 R248, [R1+0x34d8] ;  /* 0x0034d80001f87983 */ /* 0x000f280000300a00 */
[----:B------:R-:W4:Y:S04]  /*45300*/  LDL.LU.64 R246, [R1+0x34d0] ;  /* 0x0034d00001f67983 */ /* 0x000f280000300a00 */
        /* <DEDUP_REMOVED lines=63> */
[----:B------:R-:W-:Y:S01]  /*45700*/  UMOV UR22, UR40 ;  /* 0x0000002800167c82 */ /* 0x000fe20008000000 */
[----:B------:R-:W-:Y:S01]  /*45710*/  UMOV UR23, UR41 ;  /* 0x0000002900177c82 */ /* 0x000fe20008000000 */
[----:B--2---:R-:W-:-:S06]  /*45720*/  WARPGROUP.ARRIVE ;  /* 0x00000000000079c5 */ /* 0x004fcc0000000000 */
[----:B------:R-:W-:Y:S01]  /*45730*/  HGMMA.64x256x8.F32.TF32 R24, gdesc[UR44], R24, gsb0 ;  /* 0x07e000002c1879f0 */ /* 0x000fe20008002818 */
[----:B------:R-:W-:Y:S01]  /*45740*/  UMOV UR18, UR42 ;  /* 0x0000002a00127c82 */ /* 0x000fe20008000000 */
[----:B------:R-:W-:Y:S01]  /*45750*/  UMOV UR19, UR43 ;  /* 0x0000002b00137c82 */ /* 0x000fe20008000000 */
[----:B------:R-:W-:Y:S02]  /*45760*/  WARPGROUP.DEPBAR.LE gsb0, 0x0 ;  /* 0x00008000000079c5 */ /* 0x000fe40000010000 */
[----:B------:R-:W-:-:S15]  /*45770*/  WARPGROUP.ARRIVE ;  /* 0x00000000000079c5 */ /* 0x000fde0000000000 */
[----:B------:R-:W-:-:S08]  /*45780*/  NOP ;  /* 0x0000000000007918 */ /* 0x000fd00000000000 */
        /* <DEDUP_REMOVED lines=21> */
[----:B------:R-:W-:Y:S02]  /*458e0*/  R2UR UR53, R10 ;  /* 0x000000000a3572ca */ /* 0x000fe400000e0000 */
[----:B------:R-:W-:Y:S01]  /*458f0*/  R2UR UR52, R7 ;  /* 0x00000000073472ca */ /* 0x000fe200000e0000 */
[----:B------:R-:W2:Y:S04]  /*45900*/  LDL R10, [R1+0x2d04] ;  /* 0x002d0400010a7983 */ /* 0x000ea80000100800 */
[----:B------:R-:W3:Y:S01]  /*45910*/  LDL.LU R7, [R1+0x2240] ;  /* 0x0022400001077983 */ /* 0x000ee20000300800 */
[----:B------:R-:W-:-:S02]  /*45920*/  WARPGROUP.DEPBAR.LE gsb0, 0x0 ;  /* 0x00008000000079c5 */ /* 0x000fc40000010000 */
[----:B------:R-:W-:-:S15]  /*45930*/  WARPGROUP.ARRIVE ;  /* 0x00000000000079c5 */ /* 0x000fde0000000000 */
[----:B------:R-:W-:Y:S01]  /*45940*/  HGMMA.64x256x8.F32.TF32 R24, gdesc[UR32], R24, gsb0 ;  /* 0x07e00000201879f0 */ /* 0x000fe20008002818 */
[----:B------:R-:W-:-:S04]  /*45950*/  UIMAD UR12, UR6, -0x40, UR53 ;  /* 0xffffffc0060c78a4 */ /* 0x000fc8000f8e0235 */
[----:B------:R-:W-:Y:S02]  /*45960*/  UISETP.GT.AND UP1, UPT, UR12, URZ, UPT ;  /* 0x0000003f0c00728c */ /* 0x000fe4000bf24270 */
[----:B------:R-:W-:Y:S02]  /*45970*/  UISETP.GE.AND UP0, UPT, UR6, UR52, UPT ;  /* 0x000000340600728c */ /* 0x000fe4000bf06270 */
[----:B------:R-:W-:-:S04]  /*45980*/  USEL UR10, URZ, 0x4, !UP1 ;  /* 0x000000043f0a7887 */ /* 0x000fc8000c800000 */
[----:B------:R-:W-:Y:S01]  /*45990*/  USEL UR10, UR10, URZ, !UP0 ;  /* 0x0000003f0a0a7287 */ /* 0x000fe2000c000000 */
[----:B------:R-:W-:-:S05]  /*459a0*/  UMOV UR11, UR49 ;  /* 0x00000031000b7c82 */ /* 0x000fca0008000000 */
[----:B------:R-:W-:Y:S01]  /*459b0*/  ISETP.NE.U32.AND P0, PT, RZ, UR10, PT ;  /* 0x0000000aff007c0c */ /* 0x000fe2000bf05070 */
[----:B------:R-:W-:Y:S01]  /*459c0*/  UMOV UR10, UR48 ;  /* 0x00000030000a7c82 */ /* 0x000fe20008000000 */
[----:B------:R-:W-:Y:S02]  /*459d0*/  WARPGROUP.DEPBAR.LE gsb0, 0x0 ;  /* 0x00008000000079c5 */ /* 0x000fe40000010000 */
[----:B------:R-:W-:-:S06]  /*459e0*/  WARPGROUP.ARRIVE ;  /* 0x00000000000079c5 */ /* 0x000fcc0000000000 */
[----:B------:R-:W-:Y:S01]  /*459f0*/  HGMMA.64x256x8.F32.TF32 R24, gdesc[UR28], R24, gsb0 ;  /* 0x07e000001c1879f0 */ /* 0x000fe20008002818 */
[----:B------:R-:W-:-:S04]  /*45a00*/  UIADD3 UR7, UR7, 0x1, URZ ;  /* 0x0000000107077890 */ /* 0x000fc8000fffe03f */
[----:B------:R-:W-:Y:S01]  /*45a10*/  UISETP.GT.AND UP1, UPT, UR7, 0x2, UPT ;  /* 0x000000020700788c */ /* 0x000fe2000bf24270 */
[----:B---3--:R-:W-:-:S03]  /*45a20*/  IADD3 R7, P1, R7, R2, RZ ;  /* 0x0000000207077210 */ /* 0x008fc60007f3e0ff */
[----:B------:R-:W-:Y:S02]  /*45a30*/  USEL UR7, UR7, URZ, !UP1 ;  /* 0x0000003f07077287 */ /* 0x000fe4000c800000 */
[----:B------:R-:W-:Y:S02]  /*45a40*/  STL [R1+0x2240], R7 ;  /* 0x0022400701007387 */ /* 0x000fe40000100800 */
[----:B------:R-:W-:Y:S02]  /*45a50*/  ULEA UR13, UR7, UR61, 0x11 ;  /* 0x0000003d070d7291 */ /* 0x000fe4000f8e883f */
[----:B------:R-:W3:Y:S01]  /*45a60*/  LDL.LU R11, [R1+0x2250] ;  /* 0x00225000010b7983 */ /* 0x000ee20000300800 */
[----:B--2---:R-:W-:-:S03]  /*45a70*/  R2UR UR14, R10 ;  /* 0x000000000a0e72ca */ /* 0x004fc600000e0000 */
[----:B------:R-:W2:Y:S01]  /*45a80*/  LDL.LU R14, [R1+0x2254] ;  /* 0x00225400010e7983 */ /* 0x000ea20000300800 */
[----:B------:R-:W-:Y:S01]  /*45a90*/  R2UR UR4, R5 ;  /* 0x00000000050472ca */ /* 0x000fe200000e0000 */
[----:B------:R-:W-:Y:S02]  /*45aa0*/  VIADD R5, R252, UR13 ;  /* 0x0000000dfc057c36 */ /* 0x000fe40008000000 */
[----:B------:R-:W4:Y:S04]  /*45ab0*/  LDL.LU R12, [R1+0x2258] ;  /* 0x00225800010c7983 */ /* 0x000f280000300800 */
[----:B------:R-:W2:Y:S04]  /*45ac0*/  LDL.LU R10, [R1+0x2268] ;  /* 0x00226800010a7983 */ /* 0x000ea80000300800 */
[----:B------:R1:W-:Y:S04]  /*45ad0*/  STL [R1+0x32ac], R252 ;  /* 0x0032acfc01007387 */ /* 0x0003e80000100800 */
[----:B-1----:R-:W2:Y:S01]  /*45ae0*/  LDL.LU R252, [R1+0x2260] ;  /* 0x0022600001fc7983 */ /* 0x002ea20000300800 */
[----:B------:R-:W-:-:S02]  /*45af0*/  WARPGROUP.DEPBAR.LE gsb0, 0x0 ;  /* 0x00008000000079c5 */ /* 0x000fc40000010000 */
[----:B------:R-:W-:-:S06]  /*45b00*/  WARPGROUP.ARRIVE ;  /* 0x00000000000079c5 */ /* 0x000fcc0000000000 */
[----:B------:R-:W-:Y:S03]  /*45b10*/  HGMMA.64x256x8.F32.TF32 R24, gdesc[UR8], R24, gsb0 ;  /* 0x07e00000081879f0 */ /* 0x000fe60008002818 */
[----:B------:R-:W-:Y:S02]  /*45b20*/  WARPGROUP.DEPBAR.LE gsb0, 0x0 ;  /* 0x00008000000079c5 */ /* 0x000fe40000010000 */
[----:B------:R1:W-:Y:S04]  /*45b30*/  STL [R1+0x32e4], R76 ;  /* 0x0032e44c01007387 */ /* 0x0003e80000100800 */
[----:B-1----:R-:W4:Y:S04]  /*45b40*/  LDL.LU R76, [R1+0x224c] ;  /* 0x00224c00014c7983 */ /* 0x002f280000300800 */
[----:B------:R1:W-:Y:S04]  /*45b50*/  STL [R1+0x32e0], R77 ;  /* 0x0032e04d01007387 */ /* 0x0003e80000100800 */
[----:B-1----:R-:W2:Y:S04]  /*45b60*/  LDL.LU R77, [R1+0x2248] ;  /* 0x00224800014d7983 */ /* 0x002ea80000300800 */
[----:B------:R1:W-:Y:S04]  /*45b70*/  STL [R1+0x32dc], R78 ;  /* 0x0032dc4e01007387 */ /* 0x0003e80000100800 */
[----:B-1----:R-:W2:Y:S04]  /*45b80*/  LDL.LU R78, [R1+0x2244] ;  /* 0x00224400014e7983 */ /* 0x002ea80000300800 */
[----:B------:R-:W-:Y:S04]  /*45b90*/  STL [R1+0x32d8], R79 ;  /* 0x0032d84f01007387 */ /* 0x000fe80000100800 */
[----:B------:R-:W-:Y:S04]  /*45ba0*/  STL [R1+0x32d4], R80 ;  /* 0x0032d45001007387 */ /* 0x000fe80000100800 */
[----:B------:R-:W-:Y:S04]  /*45bb0*/  STL [R1+0x32d0], R81 ;  /* 0x0032d05101007387 */ /* 0x000fe80000100800 */
[----:B------:R-:W-:Y:S04]  /*45bc0*/  STL [R1+0x32cc], R82 ;  /* 0x0032cc5201007387 */ /* 0x000fe80000100800 */
[----:B------:R1:W-:Y:S04]  /*45bd0*/  STL [R1+0x32c8], R83 ;  /* 0x0032c85301007387 */ /* 0x0003e80000100800 */
[----:B------:R-:W-:Y:S04]  /*45be0*/  STL [R1+0x32c4], R84 ;  /* 0x0032c45401007387 */ /* 0x000fe80000100800 */
[----:B------:R-:W-:Y:S04]  /*45bf0*/  STL [R1+0x32c0], R85 ;  /* 0x0032c05501007387 */ /* 0x000fe80000100800 */
[----:B------:R-:W-:Y:S04]  /*45c00*/  STL [R1+0x32bc], R86 ;  /* 0x0032bc5601007387 */ /* 0x000fe80000100800 */
[----:B------:R-:W-:Y:S04]  /*45c10*/  STL [R1+0x32b8], R87 ;  /* 0x0032b85701007387 */ /* 0x000fe80000100800 */
[----:B------:R-:W-:Y:S04]  /*45c20*/  STL [R1+0x32b4], R88 ;  /* 0x0032b45801007387 */ /* 0x000fe80000100800 */
[----:B------:R-:W-:Y:S04]  /*45c30*/  STL [R1+0x32b0], R89 ;  /* 0x0032b05901007387 */ /* 0x000fe80000100800 */
        /* <DEDUP_REMOVED lines=31> */
[----:B-1----:R-:W2:Y:S04]  /*45e30*/  LDL.LU R83, [R1+0x225c] ;  /* 0x00225c0001537983 */ /* 0x002ea80000300800 */
[----:B------:R-:W2:Y:S01]  /*45e40*/  LDL.LU R13, [R1+0x2264] ;  /* 0x00226400010d7983 */ /* 0x000ea20000300800 */
[----:B------:R-:W-:Y:S01]  /*45e50*/  R2UR UR5, R6 ;  /* 0x00000000060572ca */ /* 0x000fe200000e0000 */
[----:B------:R-:W-:Y:S01]  /*45e60*/  IMAD.X R15, R15, 0x1, R0, P1 ;  /* 0x000000010f0f7824 */ /* 0x000fe200008e0600 */
[----:B------:R-:W-:Y:S01]  /*45e70*/  BAR.SYNC.DEFER_BLOCKING 0x0 ;  /* 0x0000000000007b1d */ /* 0x000fe20000010000 */
[----:B------:R-:W-:Y:S01]  /*45e80*/  IMAD.MOV.U32 R6, RZ, RZ, R7 ;  /* 0x000000ffff067224 */ /* 0x000fe200078e0007 */
[----:B---3--:R-:W-:Y:S01]  /*45e90*/  IADD3 R11, P2, R11, R2, RZ ;  /* 0x000000020b0b7210 */ /* 0x008fe20007f5e0ff */
[----:B------:R-:W-:-:S08]  /*45ea0*/  IMAD.MOV.U32 R7, RZ, RZ, R15 ;  /* 0x000000ffff077224 */ /* 0x000fd000078e000f */
[----:B------:R-:W-:Y:S01]  /*45eb0*/  @!PT LDS RZ, [RZ] ;  /* 0x00000000fffff984 */ /* 0x000fe20000000800 */
[----:B------:R-:W-:Y:S01]  /*45ec0*/  @!PT LDS RZ, [RZ] ;  /* 0x00000000fffff984 */ /* 0x000fe20000000800 */
[----:B------:R-:W-:Y:S01]  /*45ed0*/  @!PT LDS RZ, [RZ] ;  /* 0x00000000fffff984 */ /* 0x000fe20000000800 */
[----:B------:R1:W-:Y:S01]  /*45ee0*/  LDGSTS.E [R5], desc[UR4][R6.64], P0 ;  /* 0x0000000006057fae */ /* 0x0003e20008121844 */
[----:B----4-:R-:W-:Y:S01]  /*45ef0*/  IMAD.X R76, R76, 0x1, R0, P2 ;  /* 0x000000014c4c7824 */ /* 0x010fe200010e0600 */
[----:B--2---:R-:W-:-:S05]  /*45f00*/  IADD3 R77, P1, R77, R2, RZ ;  /* 0x000000024d4d7210 */ /* 0x004fca0007f3e0ff */
[----:B------:R-:W-:Y:S01]  /*45f10*/  STL [R1+0x2248], R77 ;  /* 0x0022484d01007387 */ /* 0x000fe20000100800 */
[----:B-1----:R-:W-:Y:S02]  /*45f20*/  IMAD.MOV.U32 R6, RZ, RZ, R77 ;  /* 0x000000ffff067224 */ /* 0x002fe400078e004d */
[----:B------:R-:W-:-:S04]  /*45f30*/  IMAD.X R78, R78, 0x1, R0, P1 ;  /* 0x000000014e4e7824 */ /* 0x000fc800008e0600 */
[----:B------:R-:W-:Y:S01]  /*45f40*/  IMAD.MOV.U32 R7, RZ, RZ, R78 ;  /* 0x000000ffff077224 */ /* 0x000fe200078e004e */
[----:B------:R-:W-:Y:S04]  /*45f50*/  STL [R1+0x2244], R78 ;  /* 0x0022444e01007387 */ /* 0x000fe80000100800 */
[----:B------:R1:W-:Y:S04]  /*45f60*/  STL [R1+0x2250], R11 ;  /* 0x0022500b01007387 */ /* 0x0003e80000100800 */
[----:B------:R-:W2:Y:S04]  /*45f70*/  LDL.LU R81, [R1+0x2270] ;  /* 0x0022700001517983 */ /* 0x000ea80000300800 */
[----:B------:R-:W-:Y:S04]  /*45f80*/  STL [R1+0x224c], R76 ;  /* 0x00224c4c01007387 */ /* 0x000fe80000100800 */
[----:B------:R3:W-:Y:S04]  /*45f90*/  LDGSTS.E [R5+0x4000], desc[UR4][R6.64], P0 ;  /* 0x0400000006057fae */ /* 0x0007e80008121844 */
[----:B------:R-:W4:Y:S04]  /*45fa0*/  LDL.LU R82, [R1+0x226c] ;  /* 0x00226c0001527983 */ /* 0x000f280000300800 */
[----:B------:R-:W4:Y:S01]  /*45fb0*/  LDL.LU R79, [R1+0x2274] ;  /* 0x00227400014f7983 */ /* 0x000f220000300800 */
[----:B---3--:R-:W-:-:S03]  /*45fc0*/  IMAD.MOV.U32 R6, RZ, RZ, R11 ;  /* 0x000000ffff067224 */ /* 0x008fc600078e000b */
[----:B-1----:R-:W3:Y:S01]  /*45fd0*/  LDL.LU R11, [R1+0x2278] ;  /* 0x00227800010b7983 */ /* 0x002ee20000300800 */
[----:B------:R-:W-:Y:S01]  /*45fe0*/  IADD3 R12, P1, R12, R2, RZ ;  /* 0x000000020c0c7210 */ /* 0x000fe20007f3e0ff */
[----:B------:R-:W-:Y:S02]  /*45ff0*/  IMAD.MOV.U32 R7, RZ, RZ, R76 ;  /* 0x000000ffff077224 */ /* 0x000fe400078e004c */
[----:B------:R-:W3:Y:S02]  /*46000*/  LDL.LU R80, [R1+0x227c] ;  /* 0x00227c0001507983 */ /* 0x000ee40000300800 */
[----:B------:R-:W-:Y:S02]  /*46010*/  IMAD.X R14, R14, 0x1, R0, P1 ;  /* 0x000000010e0e7824 */ /* 0x000fe400008e0600 */
[----:B------:R-:W3:Y:S04]  /*46020*/  LDL.LU R78, [R1+0x2280] ;  /* 0x00228000014e7983 */ /* 0x000ee80000300800 */
[----:B------:R1:W-:Y:S04]  /*46030*/  STL [R1+0x2258], R12 ;  /* 0x0022580c01007387 */ /* 0x0003e80000100800 */
[----:B------:R1:W-:Y:S04]  /*46040*/  LDGSTS.E [R5+0x8000], desc[UR4][R6.64], P0 ;  /* 0x0800000006057fae */ /* 0x0003e80008121844 */
[----:B------:R1:W-:Y:S04]  /*46050*/  STL [R1+0x2254], R14 ;  /* 0x0022540e01007387 */ /* 0x0003e80000100800 */
[----:B------:R-:W3:Y:S01]  /*46060*/  LDL.LU R77, [R1+0x2284] ;  /* 0x00228400014d7983 */ /* 0x000ee20000300800 */
[----:B-1----:R-:W-:-:S03]  /*46070*/  IMAD.MOV.U32 R6, RZ, RZ, R12 ;  /* 0x000000ffff067224 */ /* 0x002fc600078e000c */
[----:B------:R-:W3:Y:S01]  /*46080*/  LDL.LU R12, [R1+0x2288] ;  /* 0x00228800010c7983 */ /* 0x000ee20000300800 */
[----:B------:R-:W-:-:S03]  /*46090*/  IMAD.MOV.U32 R7, RZ, RZ, R14 ;  /* 0x000000ffff077224 */ /* 0x000fc600078e000e */
[----:B------:R-:W3:Y:S04]  /*460a0*/  LDL.LU R76, [R1+0x228c] ;  /* 0x00228c00014c7983 */ /* 0x000ee80000300800 */
[----:B------:R-:W3:Y:S01]  /*460b0*/  LDL.LU R14, [R1+0x2290] ;  /* 0x00229000010e7983 */ /* 0x000ee20000300800 */
[----:B------:R-:W-:Y:S01]  /*460c0*/  UISETP.GT.AND UP1, UPT, UR12, 0x1, UPT ;  /* 0x000000010c00788c */ /* 0x000fe2000bf24270 */
[----:B------:R-:W-:Y:S02]  /*460d0*/  IADD3 R252, P1, R252, R2, RZ ;  /* 0x00000002fcfc7210 */ /* 0x000fe40007f3e0ff */
[----:B------:R1:W-:Y:S01]  /*460e0*/  LDGSTS.E [R5+0xc000], desc[UR4][R6.64], P0 ;  /* 0x0c00000006057fae */ /* 0x0003e20008121844 */
[----:B------:R-:W-:-:S04]  /*460f0*/  USEL UR8, URZ, 0x4, !UP1 ;  /* 0x000000043f087887 */ /* 0x000fc8000c800000 */
[----:B------:R-:W-:Y:S01]  /*46100*/  USEL UR8, UR8, URZ, !UP0 ;  /* 0x0000003f08087287 */ /* 0x000fe2000c000000 */
[----:B------:R-:W-:-:S05]  /*46110*/  IADD3 R10, P2, R10, R2, RZ ;  /* 0x000000020a0a7210 */ /* 0x000fca0007f5e0ff */
[----:B------:R-:W-:Y:S01]  /*46120*/  ISETP.NE.U32.AND P0, PT, RZ, UR8, PT ;  /* 0x00000008ff007c0c */ /* 0x000fe2000bf05070 */
[----:B-1----:R-:W-:Y:S01]  /*46130*/  IMAD.MOV.U32 R6, RZ, RZ, R252 ;  /* 0x000000ffff067224 */ /* 0x002fe200078e00fc */
[----:B------:R-:W-:Y:S01]  /*46140*/  STL [R1+0x2260], R252 ;  /* 0x002260fc01007387 */ /* 0x000fe20000100800 */
[----:B------:R-:W-:-:S04]  /*46150*/  UISETP.GT.AND UP1, UPT, UR12, 0x2, UPT ;  /* 0x000000020c00788c */ /* 0x000fc8000bf24270 */
[----:B------:R-:W-:-:S04]  /*46160*/  USEL UR8, URZ, 0x4, !UP1 ;  /* 0x000000043f087887 */ /* 0x000fc8000c800000 */
[----:B------:R-:W-:Y:S01]  /*46170*/  USEL UR8, UR8, URZ, !UP0 ;  /* 0x0000003f08087287 */ /* 0x000fe2000c000000 */
[----:B------:R-:W-:-:S04]  /*46180*/  IMAD.X R83, R83, 0x1, R0, P1 ;  /* 0x0000000153537824 */ /* 0x000fc800008e0600 */
[----:B------:R-:W-:Y:S02]  /*46190*/  IMAD.MOV.U32 R7, RZ, RZ, R83 ;  /* 0x000000ffff077224 */ /* 0x000fe400078e0053 */
[----:B------:R-:W-:Y:S01]  /*461a0*/  IMAD.X R13, R13, 0x1, R0, P2 ;  /* 0x000000010d0d7824 */ /* 0x000fe200010e0600 */
[----:B------:R-:W-:Y:S04]  /*461b0*/  STL [R1+0x225c], R83 ;  /* 0x00225c5301007387 */ /* 0x000fe80000100800 */
[----:B------:R-:W-:Y:S04]  /*461c0*/  STL [R1+0x2268], R10 ;  /* 0x0022680a01007387 */ /* 0x000fe80000100800 */
[----:B------:R1:W-:Y:S04]  /*461d0*/  LDGSTS.E [R5+0x4], desc[UR4][R6.64], P0 ;  /* 0x0000400006057fae */ /* 0x0003e80008121844 */
[----:B------:R1:W-:Y:S02]  /*461e0*/  STL [R1+0x2264], R13 ;  /* 0x0022640d01007387 */ /* 0x0003e40000100800 */
[----:B-1----:R-:W-:-:S02]  /*461f0*/  IMAD.MOV.U32 R7, RZ, RZ, R13 ;  /* 0x000000ffff077224 */ /* 0x002fc400078e000d */
[----:B------:R-:W-:Y:S01]  /*46200*/  IMAD.MOV.U32 R6, RZ, RZ, R10 ;  /* 0x000000ffff067224 */ /* 0x000fe200078e000a */
[----:B------:R-:W3:Y:S04]  /*46210*/  LDL.LU R13, [R1+0x2294] ;  /* 0x00229400010d7983 */ /* 0x000ee80000300800 */
[----:B------:R-:W3:Y:S04]  /*46220*/  LDL.LU R10, [R1+0x2298] ;  /* 0x00229800010a7983 */ /* 0x000ee80000300800 */
[----:B------:R1:W-:Y:S01]  /*46230*/  LDGSTS.E [R5+0x4004], desc[UR4][R6.64], P0 ;  /* 0x0400400006057fae */ /* 0x0003e20008121844 */
[----:B--2---:R-:W-:-:S05]  /*46240*/  IADD3 R81, P1, R81, R2, RZ ;  /* 0x0000000251517210 */ /* 0x004fca0007f3e0ff */
[----:B-1----:R-:W-:Y:S02]  /*46250*/  IMAD.MOV.U32 R6, RZ, RZ, R81 ;  /* 0x000000ffff067224 */ /* 0x002fe400078e0051 */
[----:B----4-:R-:W-:-:S04]  /*46260*/  IMAD.X R82, R82, 0x1, R0, P1 ;  /* 0x0000000152527824 */ /* 0x010fc800008e0600 */
[----:B------:R-:W-:Y:S01]  /*46270*/  IMAD.MOV.U32 R7, RZ, RZ, R82 ;  /* 0x000000ffff077224 */ /* 0x000fe200078e0052 */
[----:B---3--:R-:W-:-:S04]  /*46280*/  IADD3 R11, P2, R11, R2, RZ ;  /* 0x000000020b0b7210 */ /* 0x008fc80007f5e0ff */
[----:B------:R1:W-:Y:S01]  /*46290*/  LDGSTS.E [R5+0x8004], desc[UR4][R6.64], P0 ;  /* 0x0800400006057fae */ /* 0x0003e20008121844 */
[--C-:B------:R-:W-:Y:S01]  /*462a0*/  IMAD.X R79, R79, 0x1, R0.reuse, P2 ;  /* 0x000000014f4f7824 */ /* 0x100fe200010e0600 */
[----:B------:R-:W-:Y:S02]  /*462b0*/  ISETP.NE.U32.AND P1, PT, RZ, UR8, PT ;  /* 0x00000008ff007c0c */ /* 0x000fe4000bf25070 */
[----:B------:R-:W-:Y:S01]  /*462c0*/  IADD3 R78, P3, R78, R2, RZ ;  /* 0x000000024e4e7210 */ /* 0x000fe20007f7e0ff */
[----:B------:R-:W-:Y:S01]  /*462d0*/  STL [R1+0x2270], R81 ;  /* 0x0022705101007387 */ /* 0x000fe20000100800 */
[----:B-1----:R-:W-:Y:S02]  /*462e0*/  IMAD.MOV.U32 R6, RZ, RZ, R11 ;  /* 0x000000ffff067224 */ /* 0x002fe400078e000b */
[----:B------:R-:W-:Y:S01]  /*462f0*/  IMAD.MOV.U32 R7, RZ, RZ, R79 ;  /* 0x000000ffff077224 */ /* 0x000fe200078e004f */
[----:B------:R-:W-:Y:S01]  /*46300*/  STL [R1+0x226c], R82 ;  /* 0x00226c5201007387 */ /* 0x000fe20000100800 */
[----:B------:R-:W-:-:S03]  /*46310*/  IMAD.X R80, R80, 0x1, R0, P3 ;  /* 0x0000000150507824 */ /* 0x000fc600018e0600 */
[----:B------:R-:W-:Y:S04]  /*46320*/  STL [R1+0x2278], R11 ;  /* 0x0022780b01007387 */ /* 0x000fe80000100800 */
[----:B------:R1:W-:Y:S04]  /*46330*/  LDGSTS.E [R5+0xc004], desc[UR4][R6.64], P0 ;  /* 0x0c00400006057fae */ /* 0x0003e80008121844 */
[----:B------:R2:W-:Y:S01]  /*46340*/  STL [R1+0x2274], R79 ;  /* 0x0022744f01007387 */ /* 0x0005e20000100800 */
[----:B------:R-:W-:-:S03]  /*46350*/  IADD3 R12, P0, R12, R2, RZ ;  /* 0x000000020c0c7210 */ /* 0x000fc60007f1e0ff */
[----:B------:R-:W-:Y:S02]  /*46360*/  STL [R1+0x2280], R78 ;  /* 0x0022804e01007387 */ /* 0x000fe40000100800 */
[----:B------:R-:W-:Y:S02]  /*46370*/  IMAD.X R77, R77, 0x1, R0, P0 ;  /* 0x000000014d4d7824 */ /* 0x000fe400000e0600 */
[----:B--2---:R-:W2:Y:S01]  /*46380*/  LDL.LU R79, [R1+0x22a0] ;  /* 0x0022a000014f7983 */ /* 0x004ea20000300800 */
[----:B-1----:R-:W-:Y:S02]  /*46390*/  IMAD.MOV.U32 R6, RZ, RZ, R78 ;  /* 0x000000ffff067224 */ /* 0x002fe400078e004e */
[----:B------:R-:W-:Y:S01]  /*463a0*/  IMAD.MOV.U32 R7, RZ, RZ, R80 ;  /* 0x000000ffff077224 */ /* 0x000fe200078e0050 */
[----:B------:R1:W-:Y:S01]  /*463b0*/  STL [R1+0x227c], R80 ;  /* 0x00227c5001007387 */ /* 0x0003e20000100800 */
[----:B------:R-:W-:-:S03]  /*463c0*/  IADD3 R14, P2, R14, R2, RZ ;  /* 0x000000020e0e7210 */ /* 0x000fc60007f5e0ff */
[----:B------:R-:W3:Y:S02]  /*463d0*/  LDL.LU R11, [R1+0x22a8] ;  /* 0x0022a800010b7983 */ /* 0x000ee40000300800 */
[----:B------:R-:W-:Y:S02]  /*463e0*/  IMAD.X R76, R76, 0x1, R0, P2 ;  /* 0x000000014c4c7824 */ /* 0x000fe400010e0600 */
[----:B------:R4:W-:Y:S04]  /*463f0*/  LDGSTS.E [R5+0x8], desc[UR4][R6.64], P1 ;  /* 0x0000800006057fae */ /* 0x0009e80008921844 */
[----:B-1----:R-:W3:Y:S04]  /*46400*/  LDL.LU R80, [R1+0x229c] ;  /* 0x00229c0001507983 */ /* 0x002ee80000300800 */
[----:B------:R-:W3:Y:S04]  /*46410*/  LDL.LU R78, [R1+0x22a4] ;  /* 0x0022a400014e7983 */ /* 0x000ee80000300800 */
[----:B------:R1:W-:Y:S01]  /*46420*/  STL [R1+0x2288], R12 ;  /* 0x0022880c01007387 */ /* 0x0003e20000100800 */
[----:B----4-:R-:W-:-:S02]  /*46430*/  IMAD.MOV.U32 R6, RZ, RZ, R12 ;  /* 0x000000ffff067224 */ /* 0x010fc400078e000c */
[----:B------:R-:W-:Y:S01]  /*46440*/  IMAD.MOV.U32 R7, RZ, RZ, R77 ;  /* 0x000000ffff077224 */ /* 0x000fe200078e004d */
[----:B------:R-:W-:Y:S04]  /*46450*/  STL [R1+0x2284], R77 ;  /* 0x0022844d01007387 */ /* 0x000fe80000100800 */
[----:B------:R4:W-:Y:S04]  /*46460*/  STL [R1+0x2290], R14 ;  /* 0x0022900e01007387 */ /* 0x0009e80000100800 */
[----:B-1----:R-:W3:Y:S04]  /*46470*/  LDL.LU R12, [R1+0x22b0] ;  /* 0x0022b000010c7983 */ /* 0x002ee80000300800 */
[----:B------:R1:W-:Y:S04]  /*46480*/  LDGSTS.E [R5+0x4008], desc[UR4][R6.64], P1 ;  /* 0x0400800006057fae */ /* 0x0003e80008921844 */
[----:B------:R4:W-:Y:S01]  /*46490*/  STL [R1+0x228c], R76 ;  /* 0x00228c4c01007387 */ /* 0x0009e20000100800 */
[----:B-1----:R-:W-:-:S03]  /*464a0*/  IMAD.MOV.U32 R6, RZ, RZ, R14 ;  /* 0x000000ffff067224 */ /* 0x002fc600078e000e */
[----:B----4-:R-:W4:Y:S01]  /*464b0*/  LDL.LU R14, [R1+0x22ac] ;  /* 0x0022ac00010e7983 */ /* 0x010f220000300800 */
[----:B------:R-:W-:-:S05]  /*464c0*/  IMAD.MOV.U32 R7, RZ, RZ, R76 ;  /* 0x000000ffff077224 */ /* 0x000fca00078e004c */
[----:B------:R1:W-:Y:S01]  /*464d0*/  LDGSTS.E [R5+0x8008], desc[UR4][R6.64], P1 ;  /* 0x0800800006057fae */ /* 0x0003e20008921844 */
[----:B------:R-:W-:-:S04]  /*464e0*/  UISETP.GT.AND UP1, UPT, UR12, 0x3, UPT ;  /* 0x000000030c00788c */ /* 0x000fc8000bf24270 */
[----:B------:R-:W-:-:S04]  /*464f0*/  USEL UR8, URZ, 0x4, !UP1 ;  /* 0x000000043f087887 */ /* 0x000fc8000c800000 */
[----:B------:R-:W-:Y:S01]  /*46500*/  USEL UR8, UR8, URZ, !UP0 ;  /* 0x0000003f08087287 */ /* 0x000fe2000c000000 */
[----:B------:R-:W-:-:S05]  /*46510*/  IADD3 R10, P0, R10, R2, RZ ;  /* 0x000000020a0a7210 */ /* 0x000fca0007f1e0ff */
[----:B------:R-:W-:Y:S01]  /*46520*/  IMAD.X R13, R13, 0x1, R0, P0 ;  /* 0x000000010d0d7824 */ /* 0x000fe200000e0600 */
[----:B------:R-:W-:Y:S04]  /*46530*/  STL [R1+0x2298], R10 ;  /* 0x0022980a01007387 */ /* 0x000fe80000100800 */
[----:B------:R1:W-:Y:S04]  /*46540*/  STL [R1+0x2294], R13 ;  /* 0x0022940d01007387 */ /* 0x0003e80000100800 */
[----:B------:R-:W4:Y:S04]  /*46550*/  LDL.LU R84, [R1+0x22b4] ;  /* 0x0022b40001547983 */ /* 0x000f280000300800 */
[----:B------:R-:W4:Y:S04]  /*46560*/  LDL.LU R83, [R1+0x22b8] ;  /* 0x0022b80001537983 */ /* 0x000f280000300800 */
[----:B------:R-:W4:Y:S04]  /*46570*/  LDL.LU R82, [R1+0x263c] ;  /* 0x00263c0001527983 */ /* 0x000f280000300800 */
[----:B------:R-:W4:Y:S04]  /*46580*/  LDL.LU R81, [R1+0x2640] ;  /* 0x0026400001517983 */ /* 0x000f280000300800 */
[----:B------:R-:W4:Y:S04]  /*46590*/  LDL.LU R77, [R1+0x2644] ;  /* 0x00264400014d7983 */ /* 0x000f280000300800 */
[----:B------:R-:W4:Y:S01]  /*465a0*/  LDL.LU R76, [R1+0x2648] ;  /* 0x00264800014c7983 */ /* 0x000f220000300800 */
[----:B-1----:R-:W-:-:S02]  /*465b0*/  IMAD.MOV.U32 R7, RZ, RZ, R13 ;  /* 0x000000ffff077224 */ /* 0x002fc400078e000d */
[----:B------:R-:W-:Y:S01]  /*465c0*/  IMAD.MOV.U32 R6, RZ, RZ, R10 ;  /* 0x000000ffff067224 */ /* 0x000fe200078e000a */
[----:B------:R-:W4:Y:S04]  /*465d0*/  LDL.LU R13, [R1+0x264c] ;  /* 0x00264c00010d7983 */ /* 0x000f280000300800 */
[----:B------:R-:W4:Y:S01]  /*465e0*/  LDL.LU R10, [R1+0x2650] ;  /* 0x00265000010a7983 */ /* 0x000f220000300800 */
[----:B------:R-:W-:-:S03]  /*465f0*/  ISETP.NE.U32.AND P0, PT, RZ, UR8, PT ;  /* 0x00000008ff007c0c */ /* 0x000fc6000bf05070 */
[----:B------:R1:W-:Y:S01]  /*46600*/  LDGSTS.E [R5+0xc008], desc[UR4][R6.64], P1 ;  /* 0x0c00800006057fae */ /* 0x0003e20008921844 */
[-C--:B--2---:R-:W-:Y:S02]  /*46610*/  IADD3 R79, P1, R79, R2.reuse, RZ ;  /* 0x000000024f4f7210 */ /* 0x084fe40007f3e0ff */
[----:B---3--:R-:W-:-:S03]  /*46620*/  IADD3 R11, P2, R11, R2, RZ ;  /* 0x000000020b0b7210 */ /* 0x008fc60007f5e0ff */
[----:B-1----:R-:W-:Y:S02]  /*46630*/  IMAD.MOV.U32 R6, RZ, RZ, R79 ;  /* 0x000000ffff067224 */ /* 0x002fe400078e004f */
[----:B------:R-:W-:Y:S01]  /*46640*/  IMAD.X R80, R80, 0x1, R0, P1 ;  /* 0x0000000150507824 */ /* 0x000fe200008e0600 */
[----:B------:R-:W-:Y:S03]  /*46650*/  STL [R1+0x22a0], R79 ;  /* 0x0022a04f01007387 */ /* 0x000fe60000100800 */
[----:B------:R-:W-:Y:S02]  /*46660*/  IMAD.MOV.U32 R7, RZ, RZ, R80 ;  /* 0x000000ffff077224 */ /* 0x000fe400078e0050 */
[----:B------:R-:W-:Y:S01]  /*46670*/  IMAD.X R78, R78, 0x1, R0, P2 ;  /* 0x000000014e4e7824 */ /* 0x000fe200010e0600 */
[----:B------:R-:W-:Y:S04]  /*46680*/  STL [R1+0x229c], R80 ;  /* 0x00229c5001007387 */ /* 0x000fe80000100800 */
[----:B------:R1:W-:Y:S04]  /*46690*/  STL [R1+0x22a8], R11 ;  /* 0x0022a80b01007387 */ /* 0x0003e80000100800 */
[----:B------:R2:W-:Y:S01]  /*466a0*/  LDGSTS.E [R5+0xc], desc[UR4][R6.64], P0 ;  /* 0x0000c00006057fae */ /* 0x0005e20008121844 */
[----:B------:R-:W-:-:S03]  /*466b0*/  IADD3 R12, P1, R12, R2, RZ ;  /* 0x000000020c0c7210 */ /* 0x000fc60007f3e0ff */
[----:B------:R3:W-:Y:S01]  /*466c0*/  STL [R1+0x22a4], R78 ;  /* 0x0022a44e01007387 */ /* 0x0007e20000100800 */
[----:B--2---:R-:W-:-:S03]  /*466d0*/  IMAD.MOV.U32 R6, RZ, RZ, R11 ;  /* 0x000000ffff067224 */ /* 0x004fc600078e000b */
[----:B-1----:R-:W2:Y:S01]  /*466e0*/  LDL.LU R11, [R1+0x2658] ;  /* 0x00265800010b7983 */ /* 0x002ea20000300800 */
[----:B------:R-:W-:-:S03]  /*466f0*/  IMAD.MOV.U32 R7, RZ, RZ, R78 ;  /* 0x000000ffff077224 */ /* 0x000fc600078e004e */
[----:B------:R-:W-:Y:S01]  /*46700*/  STL [R1+0x22b0], R12 ;  /* 0x0022b00c01007387 */ /* 0x000fe20000100800 */
[----:B------:R-:W-:-:S03]  /*46710*/  UISETP.GT.AND UP1, UPT, UR12, 0x20, UPT ;  /* 0x000000200c00788c */ /* 0x000fc6000bf24270 */
[----:B------:R1:W-:Y:S01]  /*46720*/  LDGSTS.E [R5+0x400c], desc[UR4][R6.64], P0 ;  /* 0x0400c00006057fae */ /* 0x0003e20008121844 */
[----:B----4-:R-:W-:-:S05]  /*46730*/  IMAD.X R14, R14, 0x1, R0, P1 ;  /* 0x000000010e0e7824 */ /* 0x010fca00008e0600 */
[----:B------:R4:W-:Y:S04]  /*46740*/  STL [R1+0x22ac], R14 ;  /* 0x0022ac0e01007387 */ /* 0x0009e80000100800 */
[----:B---3--:R-:W3:Y:S01]  /*46750*/  LDL.LU R78, [R1+0x2654] ;  /* 0x00265400014e7983 */ /* 0x008ee20000300800 */
[----:B------:R-:W-:Y:S01]  /*46760*/  USEL UR8, URZ, 0x4, !UP1 ;  /* 0x000000043f087887 */ /* 0x000fe2000c800000 */
[----:B-1----:R-:W-:Y:S02]  /*46770*/  IMAD.MOV.U32 R6, RZ, RZ, R12 ;  /* 0x000000ffff067224 */ /* 0x002fe400078e000c */
[----:B------:R-:W-:Y:S01]  /*46780*/  IMAD.MOV.U32 R7, RZ, RZ, R14 ;  /* 0x000000ffff077224 */ /* 0x000fe200078e000e */
[----:B------:R-:W-:Y:S01]  /*46790*/  USEL UR8, UR8, URZ, !UP0 ;  /* 0x0000003f08087287 */ /* 0x000fe2000c000000 */
[----:B------:R-:W3:Y:S04]  /*467a0*/  LDL.LU R80, [R1+0x265c] ;  /* 0x00265c0001507983 */ /* 0x000ee80000300800 */
[----:B------:R1:W-:Y:S01]  /*467b0*/  LDGSTS.E [R5+0x800c], desc[UR4][R6.64], P0 ;  /* 0x0800c00006057fae */ /* 0x0003e20008121844 */
[----:B------:R-:W-:-:S03]  /*467c0*/  ISETP.NE.U32.AND P1, PT, RZ, UR8, PT ;  /* 0x00000008ff007c0c */ /* 0x000fc6000bf25070 */
[----:B----4-:R-:W4:Y:S04]  /*467d0*/  LDL.LU R14, [R1+0x2660] ;  /* 0x00266000010e7983 */ /* 0x010f280000300800 */
[----:B------:R-:W4:Y:S04]  /*467e0*/  LDL.LU R79, [R1+0x2664] ;  /* 0x00266400014f7983 */ /* 0x000f280000300800 */
[----:B------:R-:W4:Y:S01]  /*467f0*/  LDL.LU R12, [R1+0x2668] ;  /* 0x00266800010c7983 */ /* 0x000f220000300800 */
[----:B------:R-:W-:-:S05]  /*46800*/  IADD3 R83, P2, R83, R2, RZ ;  /* 0x0000000253537210 */ /* 0x000fca0007f5e0ff */
[----:B------:R-:W-:Y:S02]  /*46810*/  IMAD.X R84, R84, 0x1, R0, P2 ;  /* 0x0000000154547824 */ /* 0x000fe400010e0600 */
[----:B-1----:R-:W-:Y:S02]  /*46820*/  IMAD.MOV.U32 R6, RZ, RZ, R83 ;  /* 0x000000ffff067224 */ /* 0x002fe400078e0053 */
[----:B------:R-:W-:Y:S01]  /*46830*/  IMAD.MOV.U32 R7, RZ, RZ, R84 ;  /* 0x000000ffff077224 */ /* 0x000fe200078e0054 */
[----:B------:R-:W-:-:S04]  /*46840*/  IADD3 R81, P3, R81, R2, RZ ;  /* 0x0000000251517210 */ /* 0x000fc80007f7e0ff */
[----:B------:R1:W-:Y:S01]  /*46850*/  LDGSTS.E [R5+0xc00c], desc[UR4][R6.64], P0 ;  /* 0x0c00c00006057fae */ /* 0x0003e20008121844 */
[--C-:B------:R-:W-:Y:S01]  /*46860*/  IMAD.X R82, R82, 0x1, R0.reuse, P3 ;  /* 0x0000000152527824 */ /* 0x100fe200018e0600 */
[-C--:B------:R-:W-:Y:S02]  /*46870*/  IADD3 R76, P0, R76, R2.reuse, RZ ;  /* 0x000000024c4c7210 */ /* 0x080fe40007f1e0ff */
[----:B------:R-:W-:Y:S03]  /*46880*/  STL [R1+0x22b8], R83 ;  /* 0x0022b85301007387 */ /* 0x000fe60000100800 */
[----:B------:R-:W-:Y:S01]  /*46890*/  IMAD.X R77, R77, 0x1, R0, P0 ;  /* 0x000000014d4d7824 */ /* 0x000fe200000e0600 */
[----:B------:R-:W-:Y:S01]  /*468a0*/  STL [R1+0x22b4], R84 ;  /* 0x0022b45401007387 */ /* 0x000fe20000100800 */
[----:B------:R-:W-:Y:S01]  /*468b0*/  IADD3 R10, P2, R10, R2, RZ ;  /* 0x000000020a0a7210 */ /* 0x000fe20007f5e0ff */
[----:B-1----:R-:W-:-:S02]  /*468c0*/  IMAD.MOV.U32 R6, RZ, RZ, R81 ;  /* 0x000000ffff067224 */ /* 0x002fc400078e0051 */
[----:B------:R-:W-:Y:S01]  /*468d0*/  IMAD.MOV.U32 R7, RZ, RZ, R82 ;  /* 0x000000ffff077224 */ /* 0x000fe200078e0052 */
[----:B------:R-:W-:Y:S01]  /*468e0*/  STL [R1+0x2640], R81 ;  /* 0x0026405101007387 */ /* 0x000fe20000100800 */
[----:B------:R-:W-:-:S03]  /*468f0*/  IMAD.X R13, R13, 0x1, R0, P2 ;  /* 0x000000010d0d7824 */ /* 0x000fc600010e0600 */
[----:B------:R-:W-:Y:S04]  /*46900*/  STL [R1+0x263c], R82 ;  /* 0x00263c5201007387 */ /* 0x000fe80000100800 */
[----:B------:R1:W-:Y:S04]  /*46910*/  STL [R1+0x2648], R76 ;  /* 0x0026484c01007387 */ /* 0x0003e80000100800 */
[----:B------:R1:W-:Y:S04]  /*46920*/  LDGSTS.E [R5+0x10000], desc[UR4][R6.64], P1 ;  /* 0x1000000006057fae */ /* 0x0003e80008921844 */
[----:B------:R1:W-:Y:S04]  /*46930*/  STL [R1+0x2644], R77 ;  /* 0x0026444d01007387 */ /* 0x0003e80000100800 */
[----:B------:R-:W-:Y:S01]  /*46940*/  STL [R1+0x2650], R10 ;  /* 0x0026500a01007387 */ /* 0x000fe20000100800 */
[----:B-1----:R-:W-:-:S03]  /*46950*/  IMAD.MOV.U32 R6, RZ, RZ, R76 ;  /* 0x000000ffff067224 */ /* 0x002fc600078e004c */
[----:B------:R-:W4:Y:S01]  /*46960*/  LDL.LU R76, [R1+0x2670] ;  /* 0x00267000014c7983 */ /* 0x000f220000300800 */
[----:B------:R-:W-:-:S03]  /*46970*/  IMAD.MOV.U32 R7, RZ, RZ, R77 ;  /* 0x000000ffff077224 */ /* 0x000fc600078e004d */
[----:B------:R1:W-:Y:S04]  /*46980*/  STL [R1+0x264c], R13 ;  /* 0x00264c0d01007387 */ /* 0x0003e80000100800 */
[----:B------:R-:W4:Y:S04]  /*46990*/  LDL.LU R77, [R1+0x266c] ;  /* 0x00266c00014d7983 */ /* 0x000f280000300800 */
[----:B------:R1:W-:Y:S02]  /*469a0*/  LDGSTS.E [R5+0x14000], desc[UR4][R6.64], P1 ;  /* 0x1400000006057fae */ /* 0x0003e40008921844 */
[----:B-1----:R-:W-:-:S02]  /*469b0*/  IMAD.MOV.U32 R6, RZ, RZ, R10 ;  /* 0x000000ffff067224 */ /* 0x002fc400078e000a */
[----:B------:R-:W-:Y:S02]  /*469c0*/  IMAD.MOV.U32 R7, RZ, RZ, R13 ;  /* 0x000000ffff077224 */ /* 0x000fe400078e000d */
[----:B------:R-:W4:Y:S04]  /*469d0*/  LDL.LU R13, [R1+0x2678] ;  /* 0x00267800010d7983 */ /* 0x000f280000300800 */
[----:B------:R-:W4:Y:S04]  /*469e0*/  LDL.LU R10, [R1+0x2680] ;  /* 0x00268000010a7983 */ /* 0x000f280000300800 */
[----:B------:R1:W-:Y:S01]  /*469f0*/  LDGSTS.E [R5+0x18000], desc[UR4][R6.64], P1 ;  /* 0x1800000006057fae */ /* 0x0003e20008921844 */
[----:B--2---:R-:W-:-:S05]  /*46a00*/  IADD3 R11, P0, R11, R2, RZ ;  /* 0x000000020b0b7210 */ /* 0x004fca0007f1e0ff */
[----:B------:R-:W-:Y:S01]  /*46a10*/  STL [R1+0x2658], R11 ;  /* 0x0026580b01007387 */ /* 0x000fe20000100800 */
[----:B-1----:R-:W-:Y:S02]  /*46a20*/  IMAD.MOV.U32 R6, RZ, RZ, R11 ;  /* 0x000000ffff067224 */ /* 0x002fe400078e000b */
[----:B---3--:R-:W-:-:S04]  /*46a30*/  IMAD.X R78, R78, 0x1, R0, P0 ;  /* 0x000000014e4e7824 */ /* 0x008fc800000e0600 */
[----:B------:R-:W-:Y:S01]  /*46a40*/  IMAD.MOV.U32 R7, RZ, RZ, R78 ;  /* 0x000000ffff077224 */ /* 0x000fe200078e004e */
[----:B------:R1:W-:Y:S01]  /*46a50*/  STL [R1+0x2654], R78 ;  /* 0x0026544e01007387 */ /* 0x0003e20000100800 */
[----:B------:R-:W-:-:S03]  /*46a60*/  UISETP.GT.AND UP1, UPT, UR12, 0x21, UPT ;  /* 0x000000210c00788c */ /* 0x000fc6000bf24270 */
[----:B------:R2:W-:Y:S04]  /*46a70*/  LDGSTS.E [R5+0x1c000], desc[UR4][R6.64], P1 ;  /* 0x1c00000006057fae */ /* 0x0005e80008921844 */
[----:B-1----:R-:W3:Y:S04]  /*46a80*/  LDL.LU R78, [R1+0x2674] ;  /* 0x00267400014e7983 */ /* 0x002ee80000300800 */
[----:B------:R-:W3:Y:S01]  /*46a90*/  LDL.LU R11, [R1+0x267c] ;  /* 0x00267c00010b7983 */ /* 0x000ee20000300800 */
[----:B------:R-:W-:Y:S01]  /*46aa0*/  USEL UR8, URZ, 0x4, !UP1 ;  /* 0x000000043f087887 */ /* 0x000fe2000c800000 */
[----:B----4-:R-:W-:-:S03]  /*46ab0*/  IADD3 R14, P1, R14, R2, RZ ;  /* 0x000000020e0e7210 */ /* 0x010fc60007f3e0ff */
[----:B------:R-:W-:Y:S01]  /*46ac0*/  USEL UR8, UR8, URZ, !UP0 ;  /* 0x0000003f08087287 */ /* 0x000fe2000c000000 */
[----:B------:R-:W-:Y:S01]  /*46ad0*/  IADD3 R12, P2, R12, R2, RZ ;  /* 0x000000020c0c7210 */ /* 0x000fe20007f5e0ff */
[--C-:B------:R-:W-:Y:S01]  /*46ae0*/  IMAD.X R80, R80, 0x1, R0.reuse, P1 ;  /* 0x0000000150507824 */ /* 0x100fe200008e0600 */
[----:B------:R1:W-:Y:S03]  /*46af0*/  STL [R1+0x2660], R14 ;  /* 0x0026600e01007387 */ /* 0x0003e60000100800 */
[----:B------:R-:W-:Y:S01]  /*46b00*/  ISETP.NE.U32.AND P0, PT, RZ, UR8, PT ;  /* 0x00000008ff007c0c */ /* 0x000fe2000bf05070 */
[----:B------:R-:W-:Y:S01]  /*46b10*/  IMAD.X R79, R79, 0x1, R0, P2 ;  /* 0x000000014f4f7824 */ /* 0x000fe200010e0600 */
[----:B------:R-:W-:Y:S01]  /*46b20*/  STL [R1+0x265c], R80 ;  /* 0x00265c5001007387 */ /* 0x000fe20000100800 */
[----:B--2---:R-:W-:-:S03]  /*46b30*/  IMAD.MOV.U32 R6, RZ, RZ, R14 ;  /* 0x000000ffff067224 */ /* 0x004fc600078e000e */
[----:B------:R-:W-:Y:S01]  /*46b40*/  STL [R1+0x2668], R12 ;  /* 0x0026680c01007387 */ /* 0x000fe20000100800 */
[----:B------:R-:W-:-:S03]  /*46b50*/  IMAD.MOV.U32 R7, RZ, RZ, R80 ;  /* 0x000000ffff077224 */ /* 0x000fc600078e0050 */
[----:B------:R-:W2:Y:S04]  /*46b60*/  LDL.LU R83, [R1+0x2688] ;  /* 0x0026880001537983 */ /* 0x000ea80000300800 */
[----:B------:R4:W-:Y:S04]  /*46b70*/  STL [R1+0x2664], R79 ;  /* 0x0026644f01007387 */ /* 0x0009e80000100800 */
[----:B-1----:R-:W2:Y:S04]  /*46b80*/  LDL.LU R14, [R1+0x2690] ;  /* 0x00269000010e7983 */ /* 0x002ea80000300800 */
[----:B------:R-:W2:Y:S04]  /*46b90*/  LDL.LU R84, [R1+0x2684] ;  /* 0x0026840001547983 */ /* 0x000ea80000300800 */
[----:B------:R1:W-:Y:S02]  /*46ba0*/  LDGSTS.E [R5+0x10004], desc[UR4][R6.64], P0 ;  /* 0x1000400006057fae */ /* 0x0003e40008121844 */
[----:B-1----:R-:W-:-:S02]  /*46bb0*/  IMAD.MOV.U32 R6, RZ, RZ, R12 ;  /* 0x000000ffff067224 */ /* 0x002fc400078e000c */
[----:B------:R-:W-:Y:S02]  /*46bc0*/  IMAD.MOV.U32 R7, RZ, RZ, R79 ;  /* 0x000000ffff077224 */ /* 0x000fe400078e004f */
[----:B----4-:R-:W4:Y:S04]  /*46bd0*/  LDL.LU R79, [R1+0x268c] ;  /* 0x00268c00014f7983 */ /* 0x010f280000300800 */
[----:B------:R-:W4:Y:S04]  /*46be0*/  LDL.LU R12, [R1+0x2698] ;  /* 0x00269800010c7983 */ /* 0x000f280000300800 */
[----:B------:R1:W-:Y:S01]  /*46bf0*/  LDGSTS.E [R5+0x14004], desc[UR4][R6.64], P0 ;  /* 0x1400400006057fae */ /* 0x0003e20008121844 */
[----:B------:R-:W-:-:S05]  /*46c00*/  IADD3 R76, P1, R76, R2, RZ ;  /* 0x000000024c4c7210 */ /* 0x000fca0007f3e0ff */
[----:B------:R-:W-:Y:S01]  /*46c10*/  IMAD.X R77, R77, 0x1, R0, P1 ;  /* 0x000000014d4d7824 */ /* 0x000fe200008e0600 */
[----:B------:R-:W-:Y:S03]  /*46c20*/  STL [R1+0x2670], R76 ;  /* 0x0026704c01007387 */ /* 0x000fe60000100800 */
[----:B-1----:R-:W-:Y:S01]  /*46c30*/  IMAD.MOV.U32 R7, RZ, RZ, R77 ;  /* 0x000000ffff077224 */ /* 0x002fe200078e004d */
[----:B------:R1:W-:Y:S04]  /*46c40*/  STL [R1+0x266c], R77 ;  /* 0x00266c4d01007387 */ /* 0x0003e80000100800 */
[----:B-1----:R-:W4:Y:S01]  /*46c50*/  LDL.LU R77, [R1+0x2694] ;  /* 0x00269400014d7983 */ /* 0x002f220000300800 */
[----:B------:R-:W-:Y:S01]  /*46c60*/  IADD3 R13, P2, R13, R2, RZ ;  /* 0x000000020d0d7210 */ /* 0x000fe20007f5e0ff */
[----:B------:R-:W-:-:S02]  /*46c70*/  IMAD.MOV.U32 R6, RZ, RZ, R76 ;  /* 0x000000ffff067224 */ /* 0x000fc400078e004c */
[----:B------:R-:W4:Y:S01]  /*46c80*/  LDL.LU R76, [R1+0x26a0] ;  /* 0x0026a000014c7983 */ /* 0x000f220000300800 */
[----:B------:R-:W-:-:S03]  /*46c90*/  IADD3 R10, P3, R10, R2, RZ ;  /* 0x000000020a0a7210 */ /* 0x000fc60007f7e0ff */
[----:B------:R-:W4:Y:S04]  /*46ca0*/  LDL.LU R81, [R1+0x26a8] ;  /* 0x0026a80001517983 */ /* 0x000f280000300800 */
[----:B------:R-:W-:Y:S04]  /*46cb0*/  STL [R1+0x2678], R13 ;  /* 0x0026780d01007387 */ /* 0x000fe80000100800 */
[----:B------:R1:W-:Y:S02]  /*46cc0*/  LDGSTS.E [R5+0x18004], desc[UR4][R6.64], P0 ;  /* 0x1800400006057fae */ /* 0x0003e40008121844 */
[----:B-1----:R-:W-:-:S02]  /*46cd0*/  IMAD.MOV.U32 R6, RZ, RZ, R13 ;  /* 0x000000ffff067224 */ /* 0x002fc400078e000d */
[--C-:B---3--:R-:W-:Y:S02]  /*46ce0*/  IMAD.X R78, R78, 0x1, R0.reuse, P2 ;  /* 0x000000014e4e7824 */ /* 0x108fe400010e0600 */
[----:B------:R-:W-:-:S03]  /*46cf0*/  IMAD.X R11, R11, 0x1, R0, P3 ;  /* 0x000000010b0b7824 */ /* 0x000fc600018e0600 */
[----:B------:R1:W-:Y:S01]  /*46d00*/  STL [R1+0x2674], R78 ;  /* 0x0026744e01007387 */ /* 0x0003e20000100800 */
[----:B------:R-:W-:-:S03]  /*46d10*/  IMAD.MOV.U32 R7, RZ, RZ, R78 ;  /* 0x000000ffff077224 */ /* 0x000fc600078e004e */
[----:B------:R-:W-:Y:S04]  /*46d20*/  STL [R1+0x2680], R10 ;  /* 0x0026800a01007387 */ /* 0x000fe80000100800 */
[----:B------:R3:W-:Y:S04]  /*46d30*/  LDGSTS.E [R5+0x1c004], desc[UR4][R6.64], P0 ;  /* 0x1c00400006057fae */ /* 0x0007e80008121844 */
[----:B-1----:R-:W4:Y:S04]  /*46d40*/  LDL.LU R78, [R1+0x269c] ;  /* 0x00269c00014e7983 */ /* 0x002f280000300800 */
[----:B------:R1:W-:Y:S04]  /*46d50*/  STL [R1+0x267c], R11 ;  /* 0x00267c0b01007387 */ /* 0x0003e80000100800 */
[----:B------:R-:W4:Y:S01]  /*46d60*/  LDL.LU R82, [R1+0x26a4] ;  /* 0x0026a40001527983 */ /* 0x000f220000300800 */
[----:B---3--:R-:W-:-:S03]  /*46d70*/  IMAD.MOV.U32 R7, RZ, RZ, R11 ;  /* 0x000000ffff077224 */ /* 0x008fc600078e000b */
[----:B------:R-:W3:Y:S01]  /*46d80*/  LDL.LU R80, [R1+0x26ac] ;  /* 0x0026ac0001507983 */ /* 0x000ee20000300800 */
[----:B------:R-:W-:-:S03]  /*46d90*/  IMAD.MOV.U32 R6, RZ, RZ, R10 ;  /* 0x000000ffff067224 */ /* 0x000fc600078e000a */
[----:B------:R-:W3:Y:S04]  /*46da0*/  LDL.LU R13, [R1+0x26b0] ;  /* 0x0026b000010d7983 */ /* 0x000ee80000300800 */
[----:B-1----:R-:W3:Y:S04]  /*46db0*/  LDL.LU R11, [R1+0x26b4] ;  /* 0x0026b400010b7983 */ /* 0x002ee80000300800 */
[----:B------:R-:W3:Y:S01]  /*46dc0*/  LDL.LU R10, [R1+0x26b8] ;  /* 0x0026b800010a7983 */ /* 0x000ee20000300800 */
[----:B------:R-:W-:-:S04]  /*46dd0*/  UISETP.GT.AND UP1, UPT, UR12, 0x22, UPT ;  /* 0x000000220c00788c */ /* 0x000fc8000bf24270 */
[----:B------:R-:W-:-:S04]  /*46de0*/  USEL UR8, URZ, 0x4, !UP1 ;  /* 0x000000043f087887 */ /* 0x000fc8000c800000 */
[----:B------:R-:W-:Y:S01]  /*46df0*/  USEL UR8, UR8, URZ, !UP0 ;  /* 0x0000003f08087287 */ /* 0x000fe2000c000000 */
[----:B--2---:R-:W-:-:S05]  /*46e00*/  IADD3 R83, P0, R83, R2, RZ ;  /* 0x0000000253537210 */ /* 0x004fca0007f1e0ff */
[----:B------:R-:W-:Y:S01]  /*46e10*/  ISETP.NE.U32.AND P1, PT, RZ, UR8, PT ;  /* 0x00000008ff007c0c */ /* 0x000fe2000bf25070 */
[----:B------:R-:W-:Y:S01]  /*46e20*/  IMAD.X R84, R84, 0x1, R0, P0 ;  /* 0x0000000154547824 */ /* 0x000fe200000e0600 */
[-C--:B------:R-:W-:Y:S01]  /*46e30*/  IADD3 R14, P2, R14, R2.reuse, RZ ;  /* 0x000000020e0e7210 */ /* 0x080fe20007f5e0ff */
[----:B------:R-:W-:Y:S01]  /*46e40*/  STL [R1+0x2688], R83 ;  /* 0x0026885301007387 */ /* 0x000fe20000100800 */
[----:B----4-:R-:W-:-:S03]  /*46e50*/  IADD3 R12, P0, R12, R2, RZ ;  /* 0x000000020c0c7210 */ /* 0x010fc60007f1e0ff */
[----:B------:R-:W-:Y:S01]  /*46e60*/  IMAD.X R79, R79, 0x1, R0, P2 ;  /* 0x000000014f4f7824 */ /* 0x000fe200010e0600 */
[----:B------:R-:W-:Y:S05]  /*46e70*/  STL [R1+0x2684], R84 ;  /* 0x0026845401007387 */ /* 0x000fea0000100800 */
[----:B------:R1:W-:Y:S04]  /*46e80*/  LDGSTS.E [R5+0x10008], desc[UR4][R6.64], P1 ;  /* 0x1000800006057fae */ /* 0x0003e80008921844 */
[----:B------:R2:W-:Y:S01]  /*46e90*/  STL [R1+0x2690], R14 ;  /* 0x0026900e01007387 */ /* 0x0005e20000100800 */
[----:B-1----:R-:W-:-:S02]  /*46ea0*/  IMAD.MOV.U32 R6, RZ, RZ, R83 ;  /* 0x000000ffff067224 */ /* 0x002fc400078e0053 */
[----:B------:R-:W-:Y:S01]  /*46eb0*/  IMAD.MOV.U32 R7, RZ, RZ, R84 ;  /* 0x000000ffff077224 */ /* 0x000fe200078e0054 */
[----:B------:R1:W-:Y:S04]  /*46ec0*/  STL [R1+0x268c], R79 ;  /* 0x00268c4f01007387 */ /* 0x0003e80000100800 */
[----:B------:R4:W-:Y:S02]  /*46ed0*/  LDGSTS.E [R5+0x14008], desc[UR4][R6.64], P1 ;  /* 0x1400800006057fae */ /* 0x0009e40008921844 */
[----:B----4-:R-:W-:Y:S02]  /*46ee0*/  IMAD.MOV.U32 R6, RZ, RZ, R14 ;  /* 0x000000ffff067224 */ /* 0x010fe400078e000e */
[----:B--2---:R-:W2:Y:S01]  /*46ef0*/  LDL.LU R14, [R1+0x22c0] ;  /* 0x0022c000010e7983 */ /* 0x004ea20000300800 */
[----:B------:R-:W-:-:S03]  /*46f00*/  IMAD.MOV.U32 R7, RZ, RZ, R79 ;  /* 0x000000ffff077224 */ /* 0x000fc600078e004f */
[----:B------:R-:W-:Y:S01]  /*46f10*/  STL [R1+0x2698], R12 ;  /* 0x0026980c01007387 */ /* 0x000fe20000100800 */
[----:B------:R-:W-:-:S03]  /*46f20*/  UISETP.GT.AND UP1, UPT, UR12, 0x23, UPT ;  /* 0x000000230c00788c */ /* 0x000fc6000bf24270 */
[----:B------:R4:W-:Y:S01]  /*46f30*/  LDGSTS.E [R5+0x18008], desc[UR4][R6.64], P1 ;  /* 0x1800800006057fae */ /* 0x0009e20008921844 */
[----:B------:R-:W-:-:S04]  /*46f40*/  USEL UR8, URZ, 0x4, !UP1 ;  /* 0x000000043f087887 */ /* 0x000fc8000c800000 */
[----:B------:R-:W-:Y:S01]  /*46f50*/  USEL UR8, UR8, URZ, !UP0 ;  /* 0x0000003f08087287 */ /* 0x000fe2000c000000 */
[----:B----4-:R-:W-:Y:S02]  /*46f60*/  IMAD.MOV.U32 R6, RZ, RZ, R12 ;  /* 0x000000ffff067224 */ /* 0x010fe400078e000c */
[----:B------:R-:W-:-:S05]  /*46f70*/  IMAD.X R77, R77, 0x1, R0, P0 ;  /* 0x000000014d4d7824 */ /* 0x000fca00000e0600 */
[----:B------:R4:W-:Y:S04]  /*46f80*/  STL [R1+0x2694], R77 ;  /* 0x0026944d01007387 */ /* 0x0009e80000100800 */
[----:B-1----:R-:W2:Y:S01]  /*46f90*/  LDL.LU R79, [R1+0x22bc] ;  /* 0x0022bc00014f7983 */ /* 0x002ea20000300800 */
[----:B------:R-:W-:Y:S01]  /*46fa0*/  IMAD.MOV.U32 R7, RZ, RZ, R77 ;  /* 0x000000ffff077224 */ /* 0x000fe200078e004d */
[----:B------:R-:W-:-:S04]  /*46fb0*/  ISETP.NE.U32.AND P0, PT, RZ, UR8, PT ;  /* 0x00000008ff007c0c */ /* 0x000fc8000bf05070 */
[----:B------:R1:W-:Y:S01]  /*46fc0*/  LDGSTS.E [R5+0x1c008], desc[UR4][R6.64], P1 ;  /* 0x1c00800006057fae */ /* 0x0003e20008921844 */
[-C--:B------:R-:W-:Y:S02]  /*46fd0*/  IADD3 R76, P1, R76, R2.reuse, RZ ;  /* 0x000000024c4c7210 */ /* 0x080fe40007f3e0ff */
[----:B------:R-:W-:Y:S01]  /*46fe0*/  IADD3 R81, P2, R81, R2, RZ ;  /* 0x0000000251517210 */ /* 0x000fe20007f5e0ff */
[----:B----4-:R-:W4:Y:S04]  /*46ff0*/  LDL.LU R77, [R1+0x22c8] ;  /* 0x0022c800014d7983 */ /* 0x010f280000300800 */
[----:B------:R-:W4:Y:S04]  /*47000*/  LDL.LU R12, [R1+0x22d0] ;  /* 0x0022d000010c7983 */ /* 0x000f280000300800 */
[----:B------:R-:W-:Y:S01]  /*47010*/  STL [R1+0x26a0], R76 ;  /* 0x0026a04c01007387 */ /* 0x000fe20000100800 */
[----:B-1----:R-:W-:-:S02]  /*47020*/  IMAD.MOV.U32 R6, RZ, RZ, R76 ;  /* 0x000000ffff067224 */ /* 0x002fc400078e004c */
[----:B------:R-:W-:-:S04]  /*47030*/  IMAD.X R78, R78, 0x1, R0, P1 ;  /* 0x000000014e4e7824 */ /* 0x000fc800008e0600 */
[----:B------:R-:W-:Y:S01]  /*47040*/  IMAD.MOV.U32 R7, RZ, RZ, R78 ;  /* 0x000000ffff077224 */ /* 0x000fe200078e004e */
[----:B------:R1:W-:Y:S01]  /*47050*/  STL [R1+0x269c], R78 ;  /* 0x00269c4e01007387 */ /* 0x0003e20000100800 */
[----:B------:R-:W-:-:S03]  /*47060*/  IMAD.X R82, R82, 0x1, R0, P2 ;  /* 0x0000000152527824 */ /* 0x000fc600010e0600 */
[----:B------:R-:W-:Y:S04]  /*47070*/  STL [R1+0x26a8], R81 ;  /* 0x0026a85101007387 */ /* 0x000fe80000100800 */
[----:B------:R1:W-:Y:S01]  /*47080*/  LDGSTS.E [R5+0x1000c], desc[UR4][R6.64], P0 ;  /* 0x1000c00006057fae */ /* 0x0003e20008121844 */
[----:B---3--:R-:W-:-:S03]  /*47090*/  IADD3 R13, P1, R13, R2, RZ ;  /* 0x000000020d0d7210 */ /* 0x008fc60007f3e0ff */
[----:B-1----:R-:W3:Y:S04]  /*470a0*/  LDL.LU R78, [R1+0x22c4] ;  /* 0x0022c400014e7983 */ /* 0x002ee80000300800 */
[----:B------:R-:W-:Y:S01]  /*470b0*/  STL [R1+0x26a4], R82 ;  /* 0x0026a45201007387 */ /* 0x000fe20000100800 */
[----:B------:R-:W-:Y:S01]  /*470c0*/  IMAD.X R80, R80, 0x1, R0, P1 ;  /* 0x0000000150507824 */ /* 0x000fe200008e0600 */
[----:B------:R-:W-:Y:S01]  /*470d0*/  IADD3 R10, P2, R10, R2, RZ ;  /* 0x000000020a0a7210 */ /* 0x000fe20007f5e0ff */
[----:B------:R-:W-:Y:S01]  /*470e0*/  IMAD.MOV.U32 R6, RZ, RZ, R81 ;  /* 0x000000ffff067224 */ /* 0x000fe200078e0051 */
[----:B------:R-:W3:Y:S01]  /*470f0*/  LDL.LU R76, [R1+0x22cc] ;  /* 0x0022cc00014c7983 */ /* 0x000ee20000300800 */
[----:B------:R-:W-:Y:S02]  /*47100*/  IMAD.MOV.U32 R7, RZ, RZ, R82 ;  /* 0x000000ffff077224 */ /* 0x000fe400078e0052 */
[----:B------:R-:W-:-:S03]  /*47110*/  IMAD.X R11, R11, 0x1, R0, P2 ;  /* 0x000000010b0b7824 */ /* 0x000fc600010e0600 */
[----:B------:R1:W-:Y:S04]  /*47120*/  LDGSTS.E [R5+0x1400c], desc[UR4][R6.64], P0 ;  /* 0x1400c00006057fae */ /* 0x0003e80008121844 */
[----:B------:R1:W-:Y:S04]  /*47130*/  STL [R1+0x26b0], R13 ;  /* 0x0026b00d01007387 */ /* 0x0003e80000100800 */
[----:B------:R-:W-:Y:S01]  /*47140*/  STL [R1+0x26ac], R80 ;  /* 0x0026ac5001007387 */ /* 0x000fe20000100800 */
[----:B-1----:R-:W-:Y:S02]  /*47150*/  IMAD.MOV.U32 R6, RZ, RZ, R13 ;  /* 0x000000ffff067224 */ /* 0x002fe400078e000d */
[----:B------:R-:W-:Y:S01]  /*47160*/  IMAD.MOV.U32 R7, RZ, RZ, R80 ;  /* 0x000000ffff077224 */ /* 0x000fe200078e0050 */
[----:B------:R-:W-:Y:S04]  /*47170*/  STL [R1+0x26b8], R10 ;  /* 0x0026b80a01007387 */ /* 0x000fe80000100800 */
[----:B------:R1:W-:Y:S04]  /*47180*/  LDGSTS.E [R5+0x1800c], desc[UR4][R6.64], P0 ;  /* 0x1800c00006057fae */ /* 0x0003e80008121844 */
[----:B------:R1:W-:Y:S04]  /*47190*/  STL [R1+0x26b4], R11 ;  /* 0x0026b40b01007387 */ /* 0x0003e80000100800 */
[----:B------:R-:W3:Y:S01]  /*471a0*/  LDL.LU R13, [R1+0x22d4] ;  /* 0x0022d400010d7983 */ /* 0x000ee20000300800 */
[----:B-1----:R-:W-:-:S03]  /*471b0*/  IMAD.MOV.U32 R7, RZ, RZ, R11 ;  /* 0x000000ffff077224 */ /* 0x002fc600078e000b */
[----:B------:R-:W3:Y:S01]  /*471c0*/  LDL.LU R11, [R1+0x22d8] ;  /* 0x0022d800010b7983 */ /* 0x000ee20000300800 */
[----:B------:R-:W1:Y:S01]  /*471d0*/  S2R R252, SR_TID.X ;  /* 0x0000000000fc7919 */ /* 0x000e620000002100 */
[----:B------:R-:W-:Y:S02]  /*471e0*/  IMAD.MOV.U32 R6, RZ, RZ, R10 ;  /* 0x000000ffff067224 */ /* 0x000fe400078e000a */
[----:B------:R-:W3:Y:S04]  /*471f0*/  LDL.LU R83, [R1+0x22e0] ;  /* 0x0022e00001537983 */ /* 0x000ee80000300800 */
[----:B------:R1:W-:Y:S01]  /*47200*/  LDGSTS.E [R5+0x1c00c], desc[UR4][R6.64], P0 ;  /* 0x1c00c00006057fae */ /* 0x0003e20008121844 */
[----:B--2---:R-:W-:Y:S01]  /*47210*/  IADD3 R14, P1, R14, R2, RZ ;  /* 0x000000020e0e7210 */ /* 0x004fe20007f3e0ff */
[C---:B-1----:R-:W-:Y:S01]  /*47220*/  IMAD.SHL.U32 R10, R252.reuse, 0x10, RZ ;  /* 0x00000010fc0a7824 */ /* 0x042fe200078e00ff */
[----:B------:R-:W-:-:S04]  /*47230*/  LOP3.LUT R252, R252, 0x7f, RZ, 0xc0, !PT ;  /* 0x0000007ffcfc7812 */ /* 0x000fc800078ec0ff */
[----:B------:R-:W-:-:S05]  /*47240*/  LOP3.LUT R10, R10, 0x70, RZ, 0xc0, !PT ;  /* 0x000000700a0a7812 */ /* 0x000fca00078ec0ff */
[----:B------:R-:W-:Y:S01]  /*47250*/  IMAD R10, R252, 0x80, R10 ;  /* 0x00000080fc0a7824 */ /* 0x000fe200078e020a */
[----:B------:R1:W-:Y:S04]  /*47260*/  STL [R1+0x22c0], R14 ;  /* 0x0022c00e01007387 */ /* 0x0003e80000100800 */
[----:B------:R-:W-:-:S05]  /*47270*/  LOP3.LUT R10, R10, 0x10, RZ, 0x3c, !PT ;  /* 0x000000100a0a7812 */ /* 0x000fca00078e3cff */
[----:B------:R-:W-:Y:S02]  /*47280*/  VIADD R5, R10, UR13 ;  /* 0x0000000d0a057c36 */ /* 0x000fe40008000000 */
[----:B------:R-:W-:Y:S01]  /*47290*/  IMAD.MOV.U32 R6, RZ, RZ, R14 ;  /* 0x000000ffff067224 */ /* 0x000fe200078e000e */
[----:B------:R-:W-:Y:S01]  /*472a0*/  UISETP.GT.AND UP1, UPT, UR12, 0x4, UPT ;  /* 0x000000040c00788c */ /* 0x000fe2000bf24270 */
[----:B------:R-:W-:-:S05]  /*472b0*/  IMAD.X R79, R79, 0x1, R0, P1 ;  /* 0x000000014f4f7824 */ /* 0x000fca00008e0600 */
[----:B------:R2:W-:Y:S04]  /*472c0*/  STL [R1+0x22bc], R79 ;  /* 0x0022bc4f01007387 */ /* 0x0005e80000100800 */
[----:B------:R-:W2:Y:S04]  /*472d0*/  LDL.LU R10, [R1+0x22e8] ;  /* 0x0022e800010a7983 */ /* 0x000ea80000300800 */
[----:B------:R-:W2:Y:S04]  /*472e0*/  LDL.LU R84, [R1+0x22dc] ;  /* 0x0022dc0001547983 */ /* 0x000ea80000300800 */
[----:B-1----:R-:W2:Y:S01]  /*472f0*/  LDL.LU R14, [R1+0x22e4] ;  /* 0x0022e400010e7983 */ /* 0x002ea20000300800 */
[----:B------:R-:W-:-:S04]  /*47300*/  USEL UR8, URZ, 0x4, !UP1 ;  /* 0x000000043f087887 */ /* 0x000fc8000c800000 */
[----:B------:R-:W-:Y:S01]  /*47310*/  USEL UR8, UR8, URZ, !UP0 ;  /* 0x0000003f08087287 */ /* 0x000fe2000c000000 */
[----:B----4-:R-:W-:-:S05]  /*47320*/  IADD3 R77, P1, R77, R2, RZ ;  /* 0x000000024d4d7210 */ /* 0x010fca0007f3e0ff */
[----:B------:R-:W-:Y:S01]  /*47330*/  ISETP.NE.U32.AND P0, PT, RZ, UR8, PT ;  /* 0x00000008ff007c0c */ /* 0x000fe2000bf05070 */
[----:B------:R-:W-:Y:S01]  /*47340*/  IMAD.MOV.U32 R7, RZ, RZ, R79 ;  /* 0x000000ffff077224 */ /* 0x000fe200078e004f */
[----:B------:R-:W-:Y:S01]  /*47350*/  IADD3 R12, P2, R12, R2, RZ ;  /* 0x000000020c0c7210 */ /* 0x000fe20007f5e0ff */
[----:B------:R-:W-:Y:S10]  /*47360*/  STL [R1+0x22c8], R77 ;  /* 0x0022c84d01007387 */ /* 0x000ff40000100800 */
[----:B------:R1:W-:Y:S02]  /*47370*/  LDGSTS.E [R5], desc[UR4][R6.64], P0 ;  /* 0x0000000006057fae */ /* 0x0003e40008121844 */
[----:B-1----:R-:W-:-:S02]  /*47380*/  IMAD.MOV.U32 R6, RZ, RZ, R77 ;  /* 0x000000ffff067224 */ /* 0x002fc400078e004d */
[----:B---3--:R-:W-:-:S04]  /*47390*/  IMAD.X R78, R78, 0x1, R0, P1 ;  /* 0x000000014e4e7824 */ /* 0x008fc800008e0600 */
[----:B------:R-:W-:Y:S01]  /*473a0*/  IMAD.MOV.U32 R7, RZ, RZ, R78 ;  /* 0x000000ffff077224 */ /* 0x000fe200078e004e */
[----:B------:R-:W-:Y:S01]  /*473b0*/  STL [R1+0x22c4], R78 ;  /* 0x0022c44e01007387 */ /* 0x000fe20000100800 */
[----:B------:R-:W-:-:S03]  /*473c0*/  IMAD.X R76, R76, 0x1, R0, P2 ;  /* 0x000000014c4c7824 */ /* 0x000fc600010e0600 */
[----:B------:R1:W-:Y:S04]  /*473d0*/  STL [R1+0x22d0], R12 ;  /* 0x0022d00c01007387 */ /* 0x0003e80000100800 */
[----:B------:R-:W3:Y:S04]  /*473e0*/  LDL.LU R81, [R1+0x22f0] ;  /* 0x0022f00001517983 */ /* 0x000ee80000300800 */
[----:B------:R-:W-:Y:S04]  /*473f0*/  STL [R1+0x22cc], R76 ;  /* 0x0022cc4c01007387 */ /* 0x000fe80000100800 */
[----:B------:R4:W-:Y:S04]  /*47400*/  LDGSTS.E [R5+0x4000], desc[UR4][R6.64], P0 ;  /* 0x0400000006057fae */ /* 0x0009e80008121844 */
[----:B------:R-:W3:Y:S04]  /*47410*/  LDL.LU R82, [R1+0x22ec] ;  /* 0x0022ec0001527983 */ /* 0x000ee80000300800 */
[----:B--2---:R-:W2:Y:S01]  /*47420*/  LDL.LU R79, [R1+0x22f4] ;  /* 0x0022f400014f7983 */ /* 0x004ea20000300800 */
[----:B----4-:R-:W-:-:S03]  /*47430*/  IMAD.MOV.U32 R6, RZ, RZ, R12 ;  /* 0x000000ffff067224 */ /* 0x010fc600078e000c */
[----:B-1----:R-:W4:Y:S01]  /*47440*/  LDL.LU R12, [R1+0x22f8] ;  /* 0x0022f800010c7983 */ /* 0x002f220000300800 */
[----:B------:R-:W-:-:S03]  /*47450*/  IMAD.MOV.U32 R7, RZ, RZ, R76 ;  /* 0x000000ffff077224 */ /* 0x000fc600078e004c */
[----:B------:R-:W2:Y:S04]  /*47460*/  LDL.LU R80, [R1+0x22fc] ;  /* 0x0022fc0001507983 */ /* 0x000ea80000300800 */
[----:B------:R-:W2:Y:S01]  /*47470*/  LDL.LU R78, [R1+0x2300] ;  /* 0x00230000014e7983 */ /* 0x000ea20000300800 */
[----:B------:R-:W-:-:S03]  /*47480*/  IADD3 R11, P1, R11, R2, RZ ;  /* 0x000000020b0b7210 */ /* 0x000fc60007f3e0ff */
[----:B------:R1:W-:Y:S02]  /*47490*/  LDGSTS.E [R5+0x8000], desc[UR4][R6.64], P0 ;  /* 0x0800000006057fae */ /* 0x0003e40008121844 */
[----:B------:R-:W-:Y:S02]  /*474a0*/  IMAD.X R13, R13, 0x1, R0, P1 ;  /* 0x000000010d0d7824 */ /* 0x000fe400008e0600 */
[----:B------:R1:W-:Y:S04]  /*474b0*/  STL [R1+0x22d8], R11 ;  /* 0x0022d80b01007387 */ /* 0x0003e80000100800 */
[----:B------:R1:W-:Y:S02]  /*474c0*/  STL [R1+0x22d4], R13 ;  /* 0x0022d40d01007387 */ /* 0x0003e40000100800 */
[----:B-1----:R-:W-:-:S02]  /*474d0*/  IMAD.MOV.U32 R6, RZ, RZ, R11 ;  /* 0x000000ffff067224 */ /* 0x002fc400078e000b */
[----:B------:R-:W2:Y:S04]  /*474e0*/  LDL.LU R77, [R1+0x2304] ;  /* 0x00230400014d7983 */ /* 0x000ea80000300800 */
[----:B------:R-:W2:Y:S01]  /*474f0*/  LDL.LU R11, [R1+0x2308] ;  /* 0x00230800010b7983 */ /* 0x000ea20000300800 */
[----:B------:R-:W-:-:S03]  /*47500*/  IMAD.MOV.U32 R7, RZ, RZ, R13 ;  /* 0x000000ffff077224 */ /* 0x000fc600078e000d */
[----:B------:R-:W2:Y:S04]  /*47510*/  LDL.LU R76, [R1+0x230c] ;  /* 0x00230c00014c7983 */ /* 0x000ea80000300800 */
[----:B------:R-:W2:Y:S01]  /*47520*/  LDL.LU R13, [R1+0x2310] ;  /* 0x00231000010d7983 */ /* 0x000ea20000300800 */
[----:B------:R-:W-:Y:S01]  /*47530*/  UISETP.GT.AND UP1, UPT, UR12, 0x5, UPT ;  /* 0x000000050c00788c */ /* 0x000fe2000bf24270 */
[----:B------:R-:W-:Y:S02]  /*47540*/  IADD3 R83, P1, R83, R2, RZ ;  /* 0x0000000253537210 */ /* 0x000fe40007f3e0ff */
[----:B------:R1:W-:Y:S01]  /*47550*/  LDGSTS.E [R5+0xc000], desc[UR4][R6.64], P0 ;  /* 0x0c00000006057fae */ /* 0x0003e20008121844 */
[----:B------:R-:W-:-:S04]  /*47560*/  USEL UR8, URZ, 0x4, !UP1 ;  /* 0x000000043f087887 */ /* 0x000fc8000c800000 */
[----:B------:R-:W-:-:S06]  /*47570*/  USEL UR8, UR8, URZ, !UP0 ;  /* 0x0000003f08087287 */ /* 0x000fcc000c000000 */
[----:B------:R-:W-:Y:S01]  /*47580*/  ISETP.NE.U32.AND P0, PT, RZ, UR8, PT ;  /* 0x00000008ff007c0c */ /* 0x000fe2000bf05070 */
[----:B-1----:R-:W-:Y:S01]  /*47590*/  IMAD.MOV.U32 R6, RZ, RZ, R83 ;  /* 0x000000ffff067224 */ /* 0x002fe200078e0053 */
[----:B------:R-:W-:Y:S01]  /*475a0*/  STL [R1+0x22e0], R83 ;  /* 0x0022e05301007387 */ /* 0x000fe20000100800 */
[----:B------:R-:W-:Y:S01]  /*475b0*/  UISETP.GT.AND UP1, UPT, UR12, 0x6, UPT ;  /* 0x000000060c00788c */ /* 0x000fe2000bf24270 */
[----:B------:R-:W-:Y:S01]  /*475c0*/  IADD3 R10, P2, R10, R2, RZ ;  /* 0x000000020a0a7210 */ /* 0x000fe20007f5e0ff */
        /* <DEDUP_REMOVED lines=9> */
[----:B------:R-:W2:Y:S04]  /*47660*/  LDL.LU R14, [R1+0x2314] ;  /* 0x00231400010e7983 */ /* 0x000ea80000300800 */
[----:B------:R-:W2:Y:S01]  /*47670*/  LDL.LU R10, [R1+0x2318] ;  /* 0x00231800010a7983 */ /* 0x000ea20000300800 */
[----:B------:R-:W-:-:S03]  /*47680*/  USEL UR8, URZ, 0x4, !UP1 ;  /* 0x000000043f087887 */ /* 0x000fc6000c800000 */
[----:B------:R1:W-:Y:S01]  /*47690*/  LDGSTS.E [R5+0x4004], desc[UR4][R6.64], P0 ;  /* 0x0400400006057fae */ /* 0x0003e20008121844 */
[----:B------:R-:W-:Y:S01]  /*476a0*/  USEL UR8, UR8, URZ, !UP0 ;  /* 0x0000003f08087287 */ /* 0x000fe2000c000000 */
[----:B---3--:R-:W-:-:S05]  /*476b0*/  IADD3 R81, P1, R81, R2, RZ ;  /* 0x0000000251517210 */ /* 0x008fca0007f3e0ff */
[----:B-1----:R-:W-:Y:S02]  /*476c0*/  IMAD.MOV.U32 R6, RZ, RZ, R81 ;  /* 0x000000ffff067224 */ /* 0x002fe400078e0051 */
[----:B------:R-:W-:-:S04]  /*476d0*/  IMAD.X R82, R82, 0x1, R0, P1 ;  /* 0x0000000152527824 */ /* 0x000fc800008e0600 */
[----:B------:R-:W-:Y:S01]  /*476e0*/  IMAD.MOV.U32 R7, RZ, RZ, R82 ;  /* 0x000000ffff077224 */ /* 0x000fe200078e0052 */
[----:B----4-:R-:W-:-:S04]  /*476f0*/  IADD3 R12, P2, R12, R2, RZ ;  /* 0x000000020c0c7210 */ /* 0x010fc80007f5e0ff */
[----:B------:R1:W-:Y:S01]  /*47700*/  LDGSTS.E [R5+0x8004], desc[UR4][R6.64], P0 ;  /* 0x0800400006057fae */ /* 0x0003e20008121844 */
[----:B--2---:R-:W-:Y:S01]  /*47710*/  IMAD.X R79, R79, 0x1, R0, P2 ;  /* 0x000000014f4f7824 */ /* 0x004fe200010e0600 */
        /* <DEDUP_REMOVED lines=35> */
[----:B------:R-:W-:Y:S01]  /*47950*/  UISETP.GT.AND UP1, UPT, UR12, 0x7, UPT ;  /* 0x000000070c00788c */ /* 0x000fe2000bf24270 */
        /* <DEDUP_REMOVED lines=14> */
[----:B------:R-:W-:-:S03]  /*47a40*/  USEL UR8, URZ, 0x4, !UP1 ;  /* 0x000000043f087887 */ /* 0x000fc6000c800000 */
[----:B------:R1:W-:Y:S01]  /*47a50*/  LDGSTS.E [R5+0xc008], desc[UR4][R6.64], P1 ;  /* 0x0c00800006057fae */ /* 0x0003e20008921844 */
[----:B------:R-:W-:-:S06]  /*47a60*/  USEL UR8, UR8, URZ, !UP0 ;  /* 0x0000003f08087287 */ /* 0x000fcc000c000000 */
[----:B------:R-:W-:Y:S02]  /*47a70*/  ISETP.NE.U32.AND P0, PT, RZ, UR8, PT ;  /* 0x00000008ff007c0c */ /* 0x000fe4000bf05070 */
        /* <DEDUP_REMOVED lines=147> */
[----:B------:R-:W-:-:S05]  /*483b0*/  IMAD.X R77, R77, 0x1, R0, P0 ;  /* 0x000000014d4d7824 */ /* 0x000fca00000e0600 */
[----:B------:R4:W-:Y:S04]  /*483c0*/  STL [R1+0x2714], R77 ;  /* 0x0027144d01007387 */ /* 0x0009e80000100800 */
[----:B-1----:R-:W2:Y:S01]  /*483d0*/  LDL.LU R79, [R1+0x233c] ;  /* 0x00233c00014f7983 */ /* 0x002ea20000300800 */
[----:B------:R-:W-:Y:S01]  /*483e0*/  USEL UR8, URZ, 0x4, !UP1 ;  /* 0x000000043f087887 */ /* 0x000fe2000c800000 */
[----:B----4-:R-:W-:Y:S02]  /*483f0*/  IMAD.MOV.U32 R6, RZ, RZ, R11 ;  /* 0x000000ffff067224 */ /* 0x010fe400078e000b */
[----:B------:R-:W-:Y:S01]  /*48400*/  IMAD.MOV.U32 R7, RZ, RZ, R77 ;  /* 0x000000ffff077224 */ /* 0x000fe200078e004d */
[----:B------:R-:W-:Y:S01]  /*48410*/  USEL UR8, UR8, URZ, !UP0 ;  /* 0x0000003f08087287 */ /* 0x000fe2000c000000 */
[-C--:B------:R-:W-:Y:S01]  /*48420*/  IADD3 R81, P2, R81, R2.reuse, RZ ;  /* 0x0000000251517210 */ /* 0x080fe20007f5e0ff */
[----:B------:R-:W4:Y:S04]  /*48430*/  LDL.LU R77, [R1+0x2348] ;  /* 0x00234800014d7983 */ /* 0x000f280000300800 */
[----:B------:R1:W-:Y:S01]  /*48440*/  LDGSTS.E [R5+0x1c008], desc[UR4][R6.64], P1 ;  /* 0x1c00800006057fae */ /* 0x0003e20008921844 */
[----:B------:R-:W-:-:S02]  /*48450*/  IADD3 R76, P1, R76, R2, RZ ;  /* 0x000000024c4c7210 */ /* 0x000fc40007f3e0ff */
[----:B------:R-:W-:Y:S01]  /*48460*/  ISETP.NE.U32.AND P0, PT, RZ, UR8, PT ;  /* 0x00000008ff007c0c */ /* 0x000fe2000bf05070 */
[----:B------:R-:W4:Y:S04]  /*48470*/  LDL.LU R11, [R1+0x2350] ;  /* 0x00235000010b7983 */ /* 0x000f280000300800 */
[----:B------:R-:W-:Y:S01]  /*48480*/  STL [R1+0x2720], R76 ;  /* 0x0027204c01007387 */ /* 0x000fe20000100800 */
[----:B-1----:R-:W-:Y:S02]  /*48490*/  IMAD.MOV.U32 R6, RZ, RZ, R76 ;  /* 0x000000ffff067224 */ /* 0x002fe400078e004c */
        /* <DEDUP_REMOVED lines=34> */
[----:B------:R-:W-:Y:S02]  /*486c0*/  IMAD R10, R252, 0x80, R10 ;  /* 0x00000080fc0a7824 */ /* 0x000fe400078e020a */
[----:B------:R-:W-:-:S03]  /*486d0*/  IMAD.X R79, R79, 0x1, R0, P1 ;  /* 0x000000014f4f7824 */ /* 0x000fc600008e0600 */
[----:B------:R-:W-:Y:S01]  /*486e0*/  LOP3.LUT R10, R10, 0x20, RZ, 0x3c, !PT ;  /* 0x000000200a0a7812 */ /* 0x000fe200078e3cff */
[----:B------:R1:W-:Y:S04]  /*486f0*/  STL [R1+0x2340], R13 ;  /* 0x0023400d01007387 */ /* 0x0003e80000100800 */
[----:B------:R-:W-:Y:S01]  /*48700*/  VIADD R5, R10, UR13 ;  /* 0x0000000d0a057c36 */ /* 0x000fe20008000000 */
[----:B------:R2:W-:Y:S04]  /*48710*/  STL [R1+0x233c], R79 ;  /* 0x00233c4f01007387 */ /* 0x0005e80000100800 */
[----:B------:R-:W2:Y:S04]  /*48720*/  LDL.LU R10, [R1+0x2368] ;  /* 0x00236800010a7983 */ /* 0x000ea80000300800 */
[----:B------:R-:W2:Y:S01]  /*48730*/  LDL.LU R84, [R1+0x235c] ;  /* 0x00235c0001547983 */ /* 0x000ea20000300800 */
[----:B------:R-:W-:Y:S01]  /*48740*/  IMAD.MOV.U32 R6, RZ, RZ, R13 ;  /* 0x000000ffff067224 */ /* 0x000fe200078e000d */
[----:B------:R-:W-:-:S02]  /*48750*/  UISETP.GT.AND UP1, UPT, UR12, 0x8, UPT ;  /* 0x000000080c00788c */ /* 0x000fc4000bf24270 */
[----:B-1----:R-:W2:Y:S02]  /*48760*/  LDL.LU R13, [R1+0x2364] ;  /* 0x00236400010d7983 */ /* 0x002ea40000300800 */
        /* <DEDUP_REMOVED lines=55> */
[----:B------:R-:W-:-:S03]  /*48ae0*/  UISETP.GT.AND UP1, UPT, UR12, 0xa, UPT ;  /* 0x0000000a0c00788c */ /* 0x000fc6000bf24270 */
[----:B------:R1:W-:Y:S01]  /*48af0*/  LDGSTS.E [R5+0x4004], desc[UR4][R6.64], P0 ;  /* 0x0400400006057fae */ /* 0x0003e20008121844 */
[----:B------:R-:W-:-:S04]  /*48b00*/  USEL UR8, URZ, 0x4, !UP1 ;  /* 0x000000043f087887 */ /* 0x000fc8000c800000 */
[----:B------:R-:W-:Y:S01]  /*48b10*/  USEL UR8, UR8, URZ, !UP0 ;  /* 0x0000003f08087287 */ /* 0x000fe2000c000000 */
[----:B---3--:R-:W-:-:S05]  /*48b20*/  IADD3 R81, P1, R81, R2, RZ ;  /* 0x0000000251517210 */ /* 0x008fca0007f3e0ff */
[----:B-1----:R-:W-:Y:S02]  /*48b30*/  IMAD.MOV.U32 R6, RZ, RZ, R81 ;  /* 0x000000ffff067224 */ /* 0x002fe400078e0051 */
[----:B------:R-:W-:-:S04]  /*48b40*/  IMAD.X R82, R82, 0x1, R0, P1 ;  /* 0x0000000152527824 */ /* 0x000fc800008e0600 */
[----:B------:R-:W-:Y:S01]  /*48b50*/  IMAD.MOV.U32 R7, RZ, RZ, R82 ;  /* 0x000000ffff077224 */ /* 0x000fe200078e0052 */
[----:B----4-:R-:W-:-:S04]  /*48b60*/  IADD3 R11, P2, R11, R2, RZ ;  /* 0x000000020b0b7210 */ /* 0x010fc80007f5e0ff */
[----:B------:R1:W-:Y:S01]  /*48b70*/  LDGSTS.E [R5+0x8004], desc[UR4][R6.64], P0 ;  /* 0x0800400006057fae */ /* 0x0003e20008121844 */
[--C-:B--2---:R-:W-:Y:S01]  /*48b80*/  IMAD.X R79, R79, 0x1, R0.reuse, P2 ;  /* 0x000000014f4f7824 */ /* 0x104fe200010e0600 */
        /* <DEDUP_REMOVED lines=33> */
[----:B------:R-:W-:-:S05]  /*48da0*/  IADD3 R10, P0, R10, R2, RZ ;  /* 0x000000020a0a7210 */ /* 0x000fca0007f1e0ff */
[----:B------:R-:W-:Y:S01]  /*48db0*/  IMAD.X R13, R13, 0x1, R0, P0 ;  /* 0x000000010d0d7824 */ /* 0x000fe200000e0600 */
[----:B------:R-:W-:Y:S04]  /*48dc0*/  STL [R1+0x2398], R10 ;  /* 0x0023980a01007387 */ /* 0x000fe80000100800 */
[----:B------:R1:W-:Y:S04]  /*48dd0*/  STL [R1+0x2394], R13 ;  /* 0x0023940d01007387 */ /* 0x0003e80000100800 */
[----:B------:R-:W4:Y:S04]  /*48de0*/  LDL.LU R84, [R1+0x23b4] ;  /* 0x0023b40001547983 */ /* 0x000f280000300800 */
[----:B------:R-:W4:Y:S01]  /*48df0*/  LDL.LU R83, [R1+0x23b8] ;  /* 0x0023b80001537983 */ /* 0x000f220000300800 */
[----:B------:R-:W-:-:S03]  /*48e00*/  IMAD.MOV.U32 R7, RZ, RZ, R76 ;  /* 0x000000ffff077224 */ /* 0x000fc600078e004c */
[----:B------:R-:W4:Y:S04]  /*48e10*/  LDL.LU R82, [R1+0x273c] ;  /* 0x00273c0001527983 */ /* 0x000f280000300800 */
[----:B------:R-:W4:Y:S04]  /*48e20*/  LDL.LU R81, [R1+0x2740] ;  /* 0x0027400001517983 */ /* 0x000f280000300800 */
[----:B------:R-:W4:Y:S04]  /*48e30*/  LDL.LU R77, [R1+0x2744] ;  /* 0x00274400014d7983 */ /* 0x000f280000300800 */
[----:B------:R-:W4:Y:S04]  /*48e40*/  LDL.LU R76, [R1+0x2748] ;  /* 0x00274800014c7983 */ /* 0x000f280000300800 */
[----:B------:R1:W-:Y:S01]  /*48e50*/  LDGSTS.E [R5+0x8008], desc[UR4][R6.64], P1 ;  /* 0x0800800006057fae */ /* 0x0003e20008921844 */
[----:B------:R-:W-:-:S04]  /*48e60*/  UISETP.GT.AND UP1, UPT, UR12, 0xb, UPT ;  /* 0x0000000b0c00788c */ /* 0x000fc8000bf24270 */
[----:B------:R-:W-:Y:S01]  /*48e70*/  USEL UR8, URZ, 0x4, !UP1 ;  /* 0x000000043f087887 */ /* 0x000fe2000c800000 */
[----:B-1----:R-:W-:Y:S02]  /*48e80*/  IMAD.MOV.U32 R7, RZ, RZ, R13 ;  /* 0x000000ffff077224 */ /* 0x002fe400078e000d */
[----:B------:R-:W-:Y:S01]  /*48e90*/  IMAD.MOV.U32 R6, RZ, RZ, R10 ;  /* 0x000000ffff067224 */ /* 0x000fe200078e000a */
[----:B------:R-:W4:Y:S04]  /*48ea0*/  LDL.LU R13, [R1+0x274c] ;  /* 0x00274c00010d7983 */ /* 0x000f280000300800 */
[----:B------:R-:W4:Y:S01]  /*48eb0*/  LDL.LU R10, [R1+0x2750] ;  /* 0x00275000010a7983 */ /* 0x000f220000300800 */
[----:B------:R-:W-:-:S03]  /*48ec0*/  USEL UR8, UR8, URZ, !UP0 ;  /* 0x0000003f08087287 */ /* 0x000fc6000c000000 */
[----:B------:R1:W-:Y:S03]  /*48ed0*/  LDGSTS.E [R5+0xc008], desc[UR4][R6.64], P1 ;  /* 0x0c00800006057fae */ /* 0x0003e60008921844 */
        /* <DEDUP_REMOVED lines=43> */
[----:B-1----:R-:W-:Y:S02]  /*49190*/  IMAD.MOV.U32 R6, RZ, RZ, R81 ;  /* 0x000000ffff067224 */ /* 0x002fe400078e0051 */
[----:B------:R-:W-:Y:S01]  /*491a0*/  IMAD.MOV.U32 R7, RZ, RZ, R82 ;  /* 0x000000ffff077224 */ /* 0x000fe200078e0052 */
[----:B------:R-:W-:Y:S04]  /*491b0*/  STL [R1+0x2740], R81 ;  /* 0x0027405101007387 */ /* 0x000fe80000100800 */
[----:B------:R-:W-:Y:S01]  /*491c0*/  STL [R1+0x273c], R82 ;  /* 0x00273c5201007387 */ /* 0x000fe20000100800 */
[----:B------:R-:W-:-:S03]  /*491d0*/  IADD3 R10, P2, R10, R2, RZ ;  /* 0x000000020a0a7210 */ /* 0x000fc60007f5e0ff */
[----:B------:R1:W-:Y:S04]  /*491e0*/  STL [R1+0x2748], R76 ;  /* 0x0027484c01007387 */ /* 0x0003e80000100800 */
[----:B------:R1:W-:Y:S01]  /*491f0*/  LDGSTS.E [R5+0x10000], desc[UR4][R6.64], P1 ;  /* 0x1000000006057fae */ /* 0x0003e20008921844 */
[----:B------:R-:W-:-:S03]  /*49200*/  IMAD.X R13, R13, 0x1, R0, P2 ;  /* 0x000000010d0d7824 */ /* 0x000fc600010e0600 */
        /* <DEDUP_REMOVED lines=90> */
[----:B------:R4:W-:Y:S01]  /*497b0*/  LDGSTS.E [R5+0x14008], desc[UR4][R6.64], P1 ;  /* 0x1400800006057fae */ /* 0x0009e20008921844 */
[----:B------:R-:W-:Y:S02]  /*497c0*/  IMAD.X R77, R77, 0x1, R0, P0 ;  /* 0x000000014d4d7824 */ /* 0x000fe400000e0600 */
[----:B----4-:R-:W-:Y:S02]  /*497d0*/  IMAD.MOV.U32 R6, RZ, RZ, R14 ;  /* 0x000000ffff067224 */ /* 0x010fe400078e000e */
[----:B--2---:R-:W2:Y:S01]  /*497e0*/  LDL.LU R14, [R1+0x23c0] ;  /* 0x0023c000010e7983 */ /* 0x004ea20000300800 */
[----:B------:R-:W-:-:S03]  /*497f0*/  IMAD.MOV.U32 R7, RZ, RZ, R79 ;  /* 0x000000ffff077224 */ /* 0x000fc600078e004f */
[----:B------:R-:W-:Y:S04]  /*49800*/  STL [R1+0x2798], R12 ;  /* 0x0027980c01007387 */ /* 0x000fe80000100800 */
[----:B------:R4:W-:Y:S04]  /*49810*/  STL [R1+0x2794], R77 ;  /* 0x0027944d01007387 */ /* 0x0009e80000100800 */
[----:B-1----:R-:W2:Y:S01]  /*49820*/  LDL.LU R79, [R1+0x23bc] ;  /* 0x0023bc00014f7983 */ /* 0x002ea20000300800 */
[----:B------:R-:W-:-:S03]  /*49830*/  UISETP.GT.AND UP1, UPT, UR12, 0x2b, UPT ;  /* 0x0000002b0c00788c */ /* 0x000fc6000bf24270 */
[----:B------:R1:W-:Y:S01]  /*49840*/  LDGSTS.E [R5+0x18008], desc[UR4][R6.64], P1 ;  /* 0x1800800006057fae */ /* 0x0003e20008921844 */
[----:B------:R-:W-:-:S04]  /*49850*/  USEL UR8, URZ, 0x4, !UP1 ;  /* 0x000000043f087887 */ /* 0x000fc8000c800000 */
[----:B------:R-:W-:Y:S01]  /*49860*/  USEL UR8, UR8, URZ, !UP0 ;  /* 0x0000003f08087287 */ /* 0x000fe2000c000000 */
[----:B-1----:R-:W-:Y:S02]  /*49870*/  IMAD.MOV.U32 R6, RZ, RZ, R12 ;  /* 0x000000ffff067224 */ /* 0x002fe400078e000c */
[----:B------:R-:W-:-:S03]  /*49880*/  IMAD.MOV.U32 R7, RZ, RZ, R77 ;  /* 0x000000ffff077224 */ /* 0x000fc600078e004d */
[----:B------:R-:W-:Y:S01]  /*49890*/  ISETP.NE.U32.AND P0, PT, RZ, UR8, PT ;  /* 0x00000008ff007c0c */ /* 0x000fe2000bf05070 */
[----:B----4-:R-:W4:Y:S04]  /*498a0*/  LDL.LU R77, [R1+0x23c8] ;  /* 0x0023c800014d7983 */ /* 0x010f280000300800 */
[----:B------:R1:W-:Y:S01]  /*498b0*/  LDGSTS.E [R5+0x1c008], desc[UR4][R6.64], P1 ;  /* 0x1c00800006057fae */ /* 0x0003e20008921844 */
[-C--:B------:R-:W-:Y:S02]  /*498c0*/  IADD3 R76, P1, R76, R2.reuse, RZ ;  /* 0x000000024c4c7210 */ /* 0x080fe40007f3e0ff */
[----:B------:R-:W-:Y:S01]  /*498d0*/  IADD3 R81, P2, R81, R2, RZ ;  /* 0x0000000251517210 */ /* 0x000fe20007f5e0ff */
        /* <DEDUP_REMOVED lines=43> */
[----:B------:R-:W2:Y:S01]  /*49b90*/  LDL.LU R10, [R1+0x23e8] ;  /* 0x0023e800010a7983 */ /* 0x000ea20000300800 */
[----:B------:R-:W-:-:S03]  /*49ba0*/  UISETP.GT.AND UP1, UPT, UR12, 0xc, UPT ;  /* 0x0000000c0c00788c */ /* 0x000fc6000bf24270 */
[----:B------:R-:W2:Y:S01]  /*49bb0*/  LDL.LU R84, [R1+0x23dc] ;  /* 0x0023dc0001547983 */ /* 0x000ea20000300800 */
[----:B------:R-:W-:Y:S01]  /*49bc0*/  IMAD.MOV.U32 R6, RZ, RZ, R14 ;  /* 0x000000ffff067224 */ /* 0x000fe200078e000e */
[----:B------:R-:W-:Y:S02]  /*49bd0*/  USEL UR8, URZ, 0x4, !UP1 ;  /* 0x000000043f087887 */ /* 0x000fe4000c800000 */
[----:B-1----:R-:W2:Y:S02]  /*49be0*/  LDL.LU R14, [R1+0x23e4] ;  /* 0x0023e400010e7983 */ /* 0x002ea40000300800 */
        /* <DEDUP_REMOVED lines=107> */
[----:B------:R-:W4:Y:S01]  /*4a2a0*/  LDL.LU R77, [R1+0x27c4] ;  /* 0x0027c400014d7983 */ /* 0x000f220000300800 */
[----:B------:R-:W-:-:S03]  /*4a2b0*/  UISETP.GT.AND UP1, UPT, UR12, 0xf, UPT ;  /* 0x0000000f0c00788c */ /* 0x000fc6000bf24270 */
[----:B------:R-:W4:Y:S04]  /*4a2c0*/  LDL.LU R76, [R1+0x27c8] ;  /* 0x0027c800014c7983 */ /* 0x000f280000300800 */
[----:B------:R1:W-:Y:S01]  /*4a2d0*/  LDGSTS.E [R5+0x8008], desc[UR4][R6.64], P1 ;  /* 0x0800800006057fae */ /* 0x0003e20008921844 */
[----:B------:R-:W-:-:S04]  /*4a2e0*/  USEL UR8, URZ, 0x4, !UP1 ;  /* 0x000000043f087887 */ /* 0x000fc8000c800000 */
[----:B------:R-:W-:Y:S01]  /*4a2f0*/  USEL UR8, UR8, URZ, !UP0 ;  /* 0x0000003f08087287 */ /* 0x000fe2000c000000 */
[----:B-1----:R-:W-:Y:S02]  /*4a300*/  IMAD.MOV.U32 R7, RZ, RZ, R14 ;  /* 0x000000ffff077224 */ /* 0x002fe400078e000e */
        /* <DEDUP_REMOVED lines=151> */
[----:B------:R4:W-:Y:S01]  /*4ac80*/  STL [R1+0x2814], R77 ;  /* 0x0028144d01007387 */ /* 0x0009e20000100800 */
[----:B------:R-:W-:-:S03]  /*4ac90*/  UISETP.GT.AND UP1, UPT, UR12, 0x2f, UPT ;  /* 0x0000002f0c00788c */ /* 0x000fc6000bf24270 */
[----:B-1----:R-:W2:Y:S01]  /*4aca0*/  LDL.LU R79, [R1+0x243c] ;  /* 0x00243c00014f7983 */ /* 0x002ea20000300800 */
[----:B------:R-:W-:-:S03]  /*4acb0*/  USEL UR8, URZ, 0x4, !UP1 ;  /* 0x000000043f087887 */ /* 0x000fc6000c800000 */
[----:B------:R1:W-:Y:S01]  /*4acc0*/  LDGSTS.E [R5+0x18008], desc[UR4][R6.64], P1 ;  /* 0x1800800006057fae */ /* 0x0003e20008921844 */
        /* <DEDUP_REMOVED lines=39> */
[----:B------:R-:W3:Y:S01]  /*4af40*/  LDL.LU R83, [R1+0x2460] ;  /* 0x0024600001537983 */ /* 0x000ee20000300800 */
[----:B------:R-:W-:-:S03]  /*4af50*/  UISETP.GT.AND UP1, UPT, UR12, 0x10, UPT ;  /* 0x000000100c00788c */ /* 0x000fc6000bf24270 */
        /* <DEDUP_REMOVED lines=12> */
[----:B------:R-:W-:-:S03]  /*4b020*/  USEL UR8, URZ, 0x4, !UP1 ;  /* 0x000000043f087887 */ /* 0x000fc6000c800000 */
[----:B------:R-:W2:Y:S01]  /*4b030*/  LDL.LU R84, [R1+0x245c] ;  /* 0x00245c0001547983 */ /* 0x000ea20000300800 */
[----:B------:R-:W-:Y:S01]  /*4b040*/  IMAD.MOV.U32 R6, RZ, RZ, R13 ;  /* 0x000000ffff067224 */ /* 0x000fe200078e000d */
[----:B------:R-:W-:Y:S02]  /*4b050*/  USEL UR8, UR8, URZ, !UP0 ;  /* 0x0000003f08087287 */ /* 0x000fe4000c000000 */
[----:B-1----:R-:W2:Y:S01]  /*4b060*/  LDL.LU R13, [R1+0x2464] ;  /* 0x00246400010d7983 */ /* 0x002ea20000300800 */
[----:B----4-:R-:W-:-:S03]  /*4b070*/  IADD3 R77, P1, R77, R2, RZ ;  /* 0x000000024d4d7210 */ /* 0x010fc60007f3e0ff */
        /* <DEDUP_REMOVED lines=103> */
[----:B------:R-:W4:Y:S01]  /*4b6f0*/  LDL.LU R82, [R1+0x283c] ;  /* 0x00283c0001527983 */ /* 0x000f220000300800 */
[----:B------:R-:W-:-:S03]  /*4b700*/  UISETP.GT.AND UP1, UPT, UR12, 0x13, UPT ;  /* 0x000000130c00788c */ /* 0x000fc6000bf24270 */
[----:B------:R-:W4:Y:S04]  /*4b710*/  LDL.LU R81, [R1+0x2840] ;  /* 0x0028400001517983 */ /* 0x000f280000300800 */
[----:B------:R-:W4:Y:S01]  /*4b720*/  LDL.LU R77, [R1+0x2844] ;  /* 0x00284400014d7983 */ /* 0x000f220000300800 */
[----:B------:R-:W-:-:S03]  /*4b730*/  USEL UR8, URZ, 0x4, !UP1 ;  /* 0x000000043f087887 */ /* 0x000fc6000c800000 */
[----:B------:R-:W4:Y:S04]  /*4b740*/  LDL.LU R76, [R1+0x2848] ;  /* 0x00284800014c7983 */ /* 0x000f280000300800 */
[----:B------:R1:W-:Y:S01]  /*4b750*/  LDGSTS.E [R5+0x8008], desc[UR4][R6.64], P1 ;  /* 0x0800800006057fae */ /* 0x0003e20008921844 */
        /* <DEDUP_REMOVED lines=148> */
[----:B------:R-:W-:Y:S01]  /*4c0a0*/  UISETP.GT.AND UP1, UPT, UR12, 0x33, UPT ;  /* 0x000000330c00788c */ /* 0x000fe2000bf24270 */
[----:B------:R-:W-:Y:S02]  /*4c0b0*/  IMAD.X R77, R77, 0x1, R0, P0 ;  /* 0x000000014d4d7824 */ /* 0x000fe400000e0600 */
[----:B----4-:R-:W-:Y:S02]  /*4c0c0*/  IMAD.MOV.U32 R6, RZ, RZ, R14 ;  /* 0x000000ffff067224 */ /* 0x010fe400078e000e */
[----:B--2---:R-:W2:Y:S01]  /*4c0d0*/  LDL.LU R14, [R1+0x24c0] ;  /* 0x0024c000010e7983 */ /* 0x004ea20000300800 */
[----:B------:R-:W-:-:S03]  /*4c0e0*/  IMAD.MOV.U32 R7, RZ, RZ, R79 ;  /* 0x000000ffff077224 */ /* 0x000fc600078e004f */
[----:B------:R-:W-:Y:S04]  /*4c0f0*/  STL [R1+0x2898], R12 ;  /* 0x0028980c01007387 */ /* 0x000fe80000100800 */
[----:B------:R4:W-:Y:S01]  /*4c100*/  STL [R1+0x2894], R77 ;  /* 0x0028944d01007387 */ /* 0x0009e20000100800 */
[----:B------:R-:W-:-:S03]  /*4c110*/  USEL UR8, URZ, 0x4, !UP1 ;  /* 0x000000043f087887 */ /* 0x000fc6000c800000 */
[----:B-1----:R-:W2:Y:S01]  /*4c120*/  LDL.LU R79, [R1+0x24bc] ;  /* 0x0024bc00014f7983 */ /* 0x002ea20000300800 */
[----:B------:R-:W-:-:S03]  /*4c130*/  USEL UR8, UR8, URZ, !UP0 ;  /* 0x0000003f08087287 */ /* 0x000fc6000c000000 */
[----:B------:R1:W-:Y:S03]  /*4c140*/  LDGSTS.E [R5+0x18008], desc[UR4][R6.64], P1 ;  /* 0x1800800006057fae */ /* 0x0003e60008921844 */
[----:B------:R-:W-:Y:S01]  /*4c150*/  ISETP.NE.U32.AND P0, PT, RZ, UR8, PT ;  /* 0x00000008ff007c0c */ /* 0x000fe2000bf05070 */
[----:B-1----:R-:W-:Y:S02]  /*4c160*/  IMAD.MOV.U32 R6, RZ, RZ, R12 ;  /* 0x000000ffff067224 */ /* 0x002fe400078e000c */
[----:B------:R-:W-:Y:S01]  /*4c170*/  IMAD.MOV.U32 R7, RZ, RZ, R77 ;  /* 0x000000ffff077224 */ /* 0x000fe200078e004d */
[-C--:B------:R-:W-:Y:S01]  /*4c180*/  IADD3 R81, P2, R81, R2.reuse, RZ ;  /* 0x0000000251517210 */ /* 0x080fe20007f5e0ff */
[----:B----4-:R-:W4:Y:S04]  /*4c190*/  LDL.LU R77, [R1+0x24c8] ;  /* 0x0024c800014d7983 */ /* 0x010f280000300800 */
[----:B------:R1:W-:Y:S01]  /*4c1a0*/  LDGSTS.E [R5+0x1c008], desc[UR4][R6.64], P1 ;  /* 0x1c00800006057fae */ /* 0x0003e20008921844 */
[----:B------:R-:W-:-:S03]  /*4c1b0*/  IADD3 R76, P1, R76, R2, RZ ;  /* 0x000000024c4c7210 */ /* 0x000fc60007f3e0ff */
        /* <DEDUP_REMOVED lines=30> */
[----:B------:R-:W-:Y:S01]  /*4c3a0*/  IMAD.MOV.U32 R6, RZ, RZ, R10 ;  /* 0x000000ffff067224 */ /* 0x000fe200078e000a */
[----:B------:R-:W-:Y:S01]  /*4c3b0*/  UISETP.GT.AND UP1, UPT, UR12, 0x14, UPT ;  /* 0x000000140c00788c */ /* 0x000fe2000bf24270 */
[----:B------:R-:W3:Y:S01]  /*4c3c0*/  LDL.LU R83, [R1+0x24e0] ;  /* 0x0024e00001537983 */ /* 0x000ee20000300800 */
[----:B--2---:R-:W-:-:S03]  /*4c3d0*/  IADD3 R14, P1, R14, R2, RZ ;  /* 0x000000020e0e7210 */ /* 0x004fc60007f3e0ff */
[----:B------:R2:W-:Y:S01]  /*4c3e0*/  LDGSTS.E [R5+0x1c00c], desc[UR4][R6.64], P0 ;  /* 0x1c00c00006057fae */ /* 0x0005e20008121844 */
[C---:B-1----:R-:W-:Y:S01]  /*4c3f0*/  IMAD.SHL.U32 R10, R252.reuse, 0x10, RZ ;  /* 0x00000010fc0a7824 */ /* 0x042fe200078e00ff */
[----:B------:R-:W-:-:S04]  /*4c400*/  LOP3.LUT R252, R252, 0x7f, RZ, 0xc0, !PT ;  /* 0x0000007ffcfc7812 */ /* 0x000fc800078ec0ff */
[----:B------:R-:W-:-:S05]  /*4c410*/  LOP3.LUT R10, R10, 0x70, RZ, 0xc0, !PT ;  /* 0x000000700a0a7812 */ /* 0x000fca00078ec0ff */
[----:B------:R-:W-:Y:S02]  /*4c420*/  IMAD R10, R252, 0x80, R10 ;  /* 0x00000080fc0a7824 */ /* 0x000fe400078e020a */
[----:B------:R-:W-:-:S03]  /*4c430*/  IMAD.X R79, R79, 0x1, R0, P1 ;  /* 0x000000014f4f7824 */ /* 0x000fc600008e0600 */
[----:B------:R-:W-:Y:S01]  /*4c440*/  LOP3.LUT R10, R10, 0x50, RZ, 0x3c, !PT ;  /* 0x000000500a0a7812 */ /* 0x000fe200078e3cff */
[----:B------:R1:W-:Y:S01]  /*4c450*/  STL [R1+0x24c0], R14 ;  /* 0x0024c00e01007387 */ /* 0x0003e20000100800 */
[----:B------:R-:W-:-:S03]  /*4c460*/  USEL UR8, URZ, 0x4, !UP1 ;  /* 0x000000043f087887 */ /* 0x000fc6000c800000 */
[----:B--2---:R-:W-:Y:S01]  /*4c470*/  VIADD R5, R10, UR13 ;  /* 0x0000000d0a057c36 */ /* 0x004fe20008000000 */
[----:B------:R2:W-:Y:S04]  /*4c480*/  STL [R1+0x24bc], R79 ;  /* 0x0024bc4f01007387 */ /* 0x0005e80000100800 */
[----:B------:R-:W2:Y:S01]  /*4c490*/  LDL.LU R10, [R1+0x24e8] ;  /* 0x0024e800010a7983 */ /* 0x000ea20000300800 */
[----:B------:R-:W-:-:S03]  /*4c4a0*/  USEL UR8, UR8, URZ, !UP0 ;  /* 0x0000003f08087287 */ /* 0x000fc6000c000000 */
[----:B------:R-:W2:Y:S01]  /*4c4b0*/  LDL.LU R84, [R1+0x24dc] ;  /* 0x0024dc0001547983 */ /* 0x000ea20000300800 */
[----:B------:R-:W-:-:S03]  /*4c4c0*/  IMAD.MOV.U32 R6, RZ, RZ, R14 ;  /* 0x000000ffff067224 */ /* 0x000fc600078e000e */
[----:B-1----:R-:W2:Y:S01]  /*4c4d0*/  LDL.LU R14, [R1+0x24e4] ;  /* 0x0024e400010e7983 */ /* 0x002ea20000300800 */
[----:B------:R-:W-:Y:S02]  /*4c4e0*/  ISETP.NE.U32.AND P0, PT, RZ, UR8, PT ;  /* 0x00000008ff007c0c */ /* 0x000fe4000bf05070 */
[-C--:B----4-:R-:W-:Y:S01]  /*4c4f0*/  IADD3 R77, P1, R77, R2.reuse, RZ ;  /* 0x000000024d4d7210 */ /* 0x090fe20007f3e0ff */
[----:B------:R-:W-:Y:S01]  /*4c500*/  IMAD.MOV.U32 R7, RZ, RZ, R79 ;  /* 0x000000ffff077224 */ /* 0x000fe200078e004f */
[----:B------:R-:W-:-:S03]  /*4c510*/  IADD3 R12, P2, R12, R2, RZ ;  /* 0x000000020c0c7210 */ /* 0x000fc60007f5e0ff */
[----:B------:R-:W-:Y:S06]  /*4c520*/  STL [R1+0x24c8], R77 ;  /* 0x0024c84d01007387 */ /* 0x000fec0000100800 */
[----:B------:R1:W-:Y:S02]  /*4c530*/  LDGSTS.E [R5], desc[UR4][R6.64], P0 ;  /* 0x0000000006057fae */ /* 0x0003e40008121844 */
[----:B-1----:R-:W-:Y:S02]  /*4c540*/  IMAD.MOV.U32 R6, RZ, RZ, R77 ;  /* 0x000000ffff067224 */ /* 0x002fe400078e004d */
        /* <DEDUP_REMOVED lines=96> */
[----:B------:R-:W-:Y:S01]  /*4cb50*/  UISETP.GT.AND UP1, UPT, UR12, 0x17, UPT ;  /* 0x000000170c00788c */ /* 0x000fe2000bf24270 */
[----:B------:R-:W-:-:S02]  /*4cb60*/  IMAD.MOV.U32 R7, RZ, RZ, R76 ;  /* 0x000000ffff077224 */ /* 0x000fc400078e004c */
[----:B------:R-:W4:Y:S01]  /*4cb70*/  LDL.LU R82, [R1+0x28bc] ;  /* 0x0028bc0001527983 */ /* 0x000f220000300800 */
[----:B------:R-:W-:-:S03]  /*4cb80*/  USEL UR8, URZ, 0x4, !UP1 ;  /* 0x000000043f087887 */ /* 0x000fc6000c800000 */
[----:B------:R-:W4:Y:S04]  /*4cb90*/  LDL.LU R81, [R1+0x28c0] ;  /* 0x0028c00001517983 */ /* 0x000f280000300800 */
[----:B------:R-:W4:Y:S01]  /*4cba0*/  LDL.LU R77, [R1+0x28c4] ;  /* 0x0028c400014d7983 */ /* 0x000f220000300800 */
[----:B------:R-:W-:-:S03]  /*4cbb0*/  USEL UR8, UR8, URZ, !UP0 ;  /* 0x0000003f08087287 */ /* 0x000fc6000c000000 */
[----:B------:R-:W4:Y:S04]  /*4cbc0*/  LDL.LU R76, [R1+0x28c8] ;  /* 0x0028c800014c7983 */ /* 0x000f280000300800 */
[----:B------:R1:W-:Y:S01]  /*4cbd0*/  LDGSTS.E [R5+0x8008], desc[UR4][R6.64], P1 ;  /* 0x0800800006057fae */ /* 0x0003e20008921844 */
[----:B------:R-:W-:Y:S01]  /*4cbe0*/  ISETP.NE.U32.AND P0, PT, RZ, UR8, PT ;  /* 0x00000008ff007c0c */ /* 0x000fe2000bf05070 */
[----:B-1----:R-:W-:Y:S02]  /*4cbf0*/  IMAD.MOV.U32 R6, RZ, RZ, R10 ;  /* 0x000000ffff067224 */ /* 0x002fe400078e000a */
[----:B------:R-:W-:Y:S02]  /*4cc00*/  IMAD.MOV.U32 R7, RZ, RZ, R14 ;  /* 0x000000ffff077224 */ /* 0x000fe400078e000e */
[----:B------:R-:W4:Y:S04]  /*4cc10*/  LDL.LU R14, [R1+0x28cc] ;  /* 0x0028cc00010e7983 */ /* 0x000f280000300800 */
[----:B------:R-:W4:Y:S04]  /*4cc20*/  LDL.LU R10, [R1+0x28d0] ;  /* 0x0028d000010a7983 */ /* 0x000f280000300800 */
[----:B------:R1:W-:Y:S01]  /*4cc30*/  LDGSTS.E [R5+0xc008], desc[UR4][R6.64], P1 ;  /* 0x0c00800006057fae */ /* 0x0003e20008921844 */
[----:B--2---:R-:W-:-:S02]  /*4cc40*/  IADD3 R79, P1, R79, R2, RZ ;  /* 0x000000024f4f7210 */ /* 0x004fc40007f3e0ff */
        /* <DEDUP_REMOVED lines=44> */
[----:B------:R-:W-:Y:S04]  /*4cf10*/  STL [R1+0x28bc], R82 ;  /* 0x0028bc5201007387 */ /* 0x000fe80000100800 */
[----:B------:R1:W-:Y:S01]  /*4cf20*/  STL [R1+0x28c8], R76 ;  /* 0x0028c84c01007387 */ /* 0x0003e20000100800 */
[----:B------:R-:W-:-:S03]  /*4cf30*/  IADD3 R10, P2, R10, R2, RZ ;  /* 0x000000020a0a7210 */ /* 0x000fc60007f5e0ff */
[----:B------:R1:W-:Y:S04]  /*4cf40*/  LDGSTS.E [R5+0x10000], desc[UR4][R6.64], P1 ;  /* 0x1000000006057fae */ /* 0x0003e80008921844 */
[----:B------:R1:W-:Y:S01]  /*4cf50*/  STL [R1+0x28c4], R77 ;  /* 0x0028c44d01007387 */ /* 0x0003e20000100800 */
[----:B------:R-:W-:-:S03]  /*4cf60*/  IMAD.X R14, R14, 0x1, R0, P2 ;  /* 0x000000010e0e7824 */ /* 0x000fc600010e0600 */
        /* <DEDUP_REMOVED lines=84> */
[----:B------:R1:W-:Y:S01]  /*4d4b0*/  LDGSTS.E [R5+0x10008], desc[UR4][R6.64], P1 ;  /* 0x1000800006057fae */ /* 0x0003e20008921844 */
[----:B------:R-:W-:-:S03]  /*4d4c0*/  UISETP.GT.AND UP1, UPT, UR12, 0x37, UPT ;  /* 0x000000370c00788c */ /* 0x000fc6000bf24270 */
[----:B------:R2:W-:Y:S01]  /*4d4d0*/  STL [R1+0x2910], R13 ;  /* 0x0029100d01007387 */ /* 0x0005e20000100800 */
[----:B-1----:R-:W-:Y:S02]  /*4d4e0*/  IMAD.MOV.U32 R6, RZ, RZ, R83 ;  /* 0x000000ffff067224 */ /* 0x002fe400078e0053 */
[----:B------:R-:W-:Y:S01]  /*4d4f0*/  IMAD.MOV.U32 R7, RZ, RZ, R84 ;  /* 0x000000ffff077224 */ /* 0x000fe200078e0054 */
[----:B------:R1:W-:Y:S04]  /*4d500*/  STL [R1+0x290c], R79 ;  /* 0x00290c4f01007387 */ /* 0x0003e80000100800 */
[----:B------:R4:W-:Y:S01]  /*4d510*/  LDGSTS.E [R5+0x14008], desc[UR4][R6.64], P1 ;  /* 0x1400800006057fae */ /* 0x0009e20008921844 */
[----:B------:R-:W-:Y:S01]  /*4d520*/  IMAD.X R77, R77, 0x1, R0, P0 ;  /* 0x000000014d4d7824 */ /* 0x000fe200000e0600 */
[----:B------:R-:W-:Y:S01]  /*4d530*/  USEL UR8, URZ, 0x4, !UP1 ;  /* 0x000000043f087887 */ /* 0x000fe2000c800000 */
[----:B----4-:R-:W-:-:S02]  /*4d540*/  IMAD.MOV.U32 R6, RZ, RZ, R13 ;  /* 0x000000ffff067224 */ /* 0x010fc400078e000d */
[----:B--2---:R-:W2:Y:S01]  /*4d550*/  LDL.LU R13, [R1+0x2540] ;  /* 0x00254000010d7983 */ /* 0x004ea20000300800 */
[----:B------:R-:W-:-:S03]  /*4d560*/  IMAD.MOV.U32 R7, RZ, RZ, R79 ;  /* 0x000000ffff077224 */ /* 0x000fc600078e004f */
[----:B------:R-:W-:Y:S04]  /*4d570*/  STL [R1+0x2918], R11 ;  /* 0x0029180b01007387 */ /* 0x000fe80000100800 */
[----:B------:R4:W-:Y:S01]  /*4d580*/  STL [R1+0x2914], R77 ;  /* 0x0029144d01007387 */ /* 0x0009e20000100800 */
[----:B------:R-:W-:-:S03]  /*4d590*/  USEL UR8, UR8, URZ, !UP0 ;  /* 0x0000003f08087287 */ /* 0x000fc6000c000000 */
[----:B-1----:R-:W2:Y:S04]  /*4d5a0*/  LDL.LU R79, [R1+0x253c] ;  /* 0x00253c00014f7983 */ /* 0x002ea80000300800 */
[----:B------:R1:W-:Y:S01]  /*4d5b0*/  LDGSTS.E [R5+0x18008], desc[UR4][R6.64], P1 ;  /* 0x1800800006057fae */ /* 0x0003e20008921844 */
        /* <DEDUP_REMOVED lines=39> */
[----:B------:R-:W3:Y:S03]  /*4d830*/  LDL.LU R83, [R1+0x2560] ;  /* 0x0025600001537983 */ /* 0x000ee60000300800 */
[----:B------:R-:W-:Y:S01]  /*4d840*/  USEL UR8, URZ, 0x4, !UP1 ;  /* 0x000000043f087887 */ /* 0x000fe2000c800000 */
        /* <DEDUP_REMOVED lines=8> */
[----:B------:R1:W-:Y:S01]  /*4d8d0*/  STL [R1+0x2540], R13 ;  /* 0x0025400d01007387 */ /* 0x0003e20000100800 */
[----:B------:R-:W-:-:S03]  /*4d8e0*/  USEL UR8, UR8, URZ, !UP0 ;  /* 0x0000003f08087287 */ /* 0x000fc6000c000000 */
[----:B------:R-:W-:Y:S01]  /*4d8f0*/  VIADD R5, R10, UR13 ;  /* 0x0000000d0a057c36 */ /* 0x000fe20008000000 */
[----:B------:R2:W-:Y:S04]  /*4d900*/  STL [R1+0x253c], R79 ;  /* 0x00253c4f01007387 */ /* 0x0005e80000100800 */
[----:B------:R-:W2:Y:S04]  /*4d910*/  LDL.LU R10, [R1+0x2568] ;  /* 0x00256800010a7983 */ /* 0x000ea80000300800 */
[----:B------:R-:W2:Y:S01]  /*4d920*/  LDL.LU R84, [R1+0x255c] ;  /* 0x00255c0001547983 */ /* 0x000ea20000300800 */
[----:B------:R-:W-:Y:S01]  /*4d930*/  IMAD.MOV.U32 R6, RZ, RZ, R13 ;  /* 0x000000ffff067224 */ /* 0x000fe200078e000d */
[----:B------:R-:W-:-:S02]  /*4d940*/  ISETP.NE.U32.AND P0, PT, RZ, UR8, PT ;  /* 0x00000008ff007c0c */ /* 0x000fc4000bf05070 */
[----:B-1----:R-:W2:Y:S01]  /*4d950*/  LDL.LU R13, [R1+0x2564] ;  /* 0x00256400010d7983 */ /* 0x002ea20000300800 */
[-C--:B----4-:R-:W-:Y:S01]  /*4d960*/  IADD3 R77, P1, R77, R2.reuse, RZ ;  /* 0x000000024d4d7210 */ /* 0x090fe20007f3e0ff */
[----:B------:R-:W-:Y:S01]  /*4d970*/  IMAD.MOV.U32 R7, RZ, RZ, R79 ;  /* 0x000000ffff077224 */ /* 0x000fe200078e004f */
[----:B------:R-:W-:-:S03]  /*4d980*/  IADD3 R11, P2, R11, R2, RZ ;  /* 0x000000020b0b7210 */ /* 0x000fc60007f5e0ff */
[----:B------:R-:W-:Y:S05]  /*4d990*/  STL [R1+0x2548], R77 ;  /* 0x0025484d01007387 */ /* 0x000fea0000100800 */
        /* <DEDUP_REMOVED lines=58> */
[----:B--2---:R-:W-:-:S03]  /*4dd40*/  IMAD.X R79, R79, 0x1, R0, P2 ;  /* 0x000000014f4f7824 */ /* 0x004fc600010e0600 */
[----:B------:R-:W-:Y:S01]  /*4dd50*/  STL [R1+0x2570], R81 ;  /* 0x0025705101007387 */ /* 0x000fe20000100800 */
[----:B------:R-:W-:-:S03]  /*4dd60*/  IADD3 R78, P3, R78, R2, RZ ;  /* 0x000000024e4e7210 */ /* 0x000fc60007f7e0ff */
[----:B------:R-:W-:Y:S01]  /*4dd70*/  STL [R1+0x256c], R82 ;  /* 0x00256c5201007387 */ /* 0x000fe20000100800 */
[----:B-1----:R-:W-:Y:S02]  /*4dd80*/  IMAD.MOV.U32 R6, RZ, RZ, R11 ;  /* 0x000000ffff067224 */ /* 0x002fe400078e000b */
[----:B------:R-:W-:Y:S01]  /*4dd90*/  IMAD.MOV.U32 R7, RZ, RZ, R79 ;  /* 0x000000ffff077224 */ /* 0x000fe200078e004f */
[----:B------:R-:W-:Y:S01]  /*4dda0*/  ISETP.NE.U32.AND P1, PT, RZ, UR8, PT ;  /* 0x00000008ff007c0c */ /* 0x000fe2000bf25070 */
[----:B------:R-:W-:Y:S01]  /*4ddb0*/  STL [R1+0x2578], R11 ;  /* 0x0025780b01007387 */ /* 0x000fe20000100800 */
[----:B------:R-:W-:-:S03]  /*4ddc0*/  IMAD.X R80, R80, 0x1, R0, P3 ;  /* 0x0000000150507824 */ /* 0x000fc600018e0600 */
[----:B------:R1:W-:Y:S04]  /*4ddd0*/  STL [R1+0x2574], R79 ;  /* 0x0025744f01007387 */ /* 0x0003e80000100800 */
[----:B------:R2:W-:Y:S04]  /*4dde0*/  LDGSTS.E [R5+0xc004], desc[UR4][R6.64], P0 ;  /* 0x0c00400006057fae */ /* 0x0005e80008121844 */
[----:B------:R-:W-:Y:S01]  /*4ddf0*/  STL [R1+0x2580], R78 ;  /* 0x0025804e01007387 */ /* 0x000fe20000100800 */
[----:B------:R-:W-:-:S03]  /*4de00*/  IADD3 R12, P0, R12, R2, RZ ;  /* 0x000000020c0c7210 */ /* 0x000fc60007f1e0ff */
[----:B-1----:R-:W3:Y:S02]  /*4de10*/  LDL.LU R79, [R1+0x25a0] ;  /* 0x0025a000014f7983 */ /* 0x002ee40000300800 */
[----:B------:R-:W-:Y:S02]  /*4de20*/  IMAD.X R77, R77, 0x1, R0, P0 ;  /* 0x000000014d4d7824 */ /* 0x000fe400000e0600 */
[----:B------:R1:W-:Y:S01]  /*4de30*/  STL [R1+0x257c], R80 ;  /* 0x00257c5001007387 */ /* 0x0003e20000100800 */
[----:B--2---:R-:W-:Y:S01]  /*4de40*/  IMAD.MOV.U32 R6, RZ, RZ, R78 ;  /* 0x000000ffff067224 */ /* 0x004fe200078e004e */
[----:B------:R-:W-:Y:S01]  /*4de50*/  IADD3 R14, P2, R14, R2, RZ ;  /* 0x000000020e0e7210 */ /* 0x000fe20007f5e0ff */
[----:B------:R-:W-:Y:S01]  /*4de60*/  IMAD.MOV.U32 R7, RZ, RZ, R80 ;  /* 0x000000ffff077224 */ /* 0x000fe200078e0050 */
[----:B------:R-:W2:Y:S03]  /*4de70*/  LDL.LU R11, [R1+0x25a8] ;  /* 0x0025a800010b7983 */ /* 0x000ea60000300800 */
[----:B------:R-:W-:Y:S01]  /*4de80*/  IMAD.X R76, R76, 0x1, R0, P2 ;  /* 0x000000014c4c7824 */ /* 0x000fe200010e0600 */
[----:B------:R4:W-:Y:S04]  /*4de90*/  LDGSTS.E [R5+0x8], desc[UR4][R6.64], P1 ;  /* 0x0000800006057fae */ /* 0x0009e80008921844 */
[----:B-1----:R-:W2:Y:S04]  /*4dea0*/  LDL.LU R80, [R1+0x259c] ;  /* 0x00259c0001507983 */ /* 0x002ea80000300800 */
[----:B------:R-:W2:Y:S04]  /*4deb0*/  LDL.LU R78, [R1+0x25a4] ;  /* 0x0025a400014e7983 */ /* 0x000ea80000300800 */
[----:B------:R1:W-:Y:S01]  /*4dec0*/  STL [R1+0x2588], R12 ;  /* 0x0025880c01007387 */ /* 0x0003e20000100800 */
[----:B----4-:R-:W-:-:S03]  /*4ded0*/  IMAD.MOV.U32 R6, RZ, RZ, R12 ;  /* 0x000000ffff067224 */ /* 0x010fc600078e000c */
[----:B------:R4:W-:Y:S04]  /*4dee0*/  STL [R1+0x2584], R77 ;  /* 0x0025844d01007387 */ /* 0x0009e80000100800 */
[----:B------:R-:W-:Y:S04]  /*4def0*/  STL [R1+0x2590], R14 ;  /* 0x0025900e01007387 */ /* 0x000fe80000100800 */
[----:B-1----:R-:W2:Y:S01]  /*4df00*/  LDL.LU R12, [R1+0x25b0] ;  /* 0x0025b000010c7983 */ /* 0x002ea20000300800 */
[----:B------:R-:W-:-:S03]  /*4df10*/  IMAD.MOV.U32 R7, RZ, RZ, R77 ;  /* 0x000000ffff077224 */ /* 0x000fc600078e004d */
[----:B------:R1:W-:Y:S04]  /*4df20*/  STL [R1+0x258c], R76 ;  /* 0x00258c4c01007387 */ /* 0x0003e80000100800 */
[----:B----4-:R-:W4:Y:S01]  /*4df30*/  LDL.LU R77, [R1+0x25ac] ;  /* 0x0025ac00014d7983 */ /* 0x010f220000300800 */
[----:B------:R-:W-:-:S03]  /*4df40*/  UISETP.GT.AND UP1, UPT, UR12, 0x1b, UPT ;  /* 0x0000001b0c00788c */ /* 0x000fc6000bf24270 */
[----:B------:R1:W-:Y:S01]  /*4df50*/  LDGSTS.E [R5+0x4008], desc[UR4][R6.64], P1 ;  /* 0x0400800006057fae */ /* 0x0003e20008921844 */
[----:B------:R-:W-:-:S04]  /*4df60*/  USEL UR8, URZ, 0x4, !UP1 ;  /* 0x000000043f087887 */ /* 0x000fc8000c800000 */
[----:B------:R-:W-:Y:S01]  /*4df70*/  USEL UR8, UR8, URZ, !UP0 ;  /* 0x0000003f08087287 */ /* 0x000fe2000c000000 */
[----:B-1----:R-:W-:Y:S01]  /*4df80*/  IMAD.MOV.U32 R6, RZ, RZ, R14 ;  /* 0x000000ffff067224 */ /* 0x002fe200078e000e */
        /* <DEDUP_REMOVED lines=8> */
[----:B------:R1:W-:Y:S04]  /*4e010*/  LDGSTS.E [R5+0x8008], desc[UR4][R6.64], P1 ;  /* 0x0800800006057fae */ /* 0x0003e80008921844 */
[----:B------:R-:W4:Y:S04]  /*4e020*/  LDL.LU R81, [R1+0x2940] ;  /* 0x0029400001517983 */ /* 0x000f280000300800 */
[----:B------:R-:W4:Y:S01]  /*4e030*/  LDL.LU R76, [R1+0x2944] ;  /* 0x00294400014c7983 */ /* 0x000f220000300800 */
[----:B-1----:R-:W-:-:S03]  /*4e040*/  IMAD.MOV.U32 R6, RZ, RZ, R10 ;  /* 0x000000ffff067224 */ /* 0x002fc600078e000a */
[----:B------:R-:W4:Y:S01]  /*4e050*/  LDL.LU R14, [R1+0x2948] ;  /* 0x00294800010e7983 */ /* 0x000f220000300800 */
[----:B------:R-:W-:Y:S01]  /*4e060*/  IMAD.MOV.U32 R7, RZ, RZ, R13 ;  /* 0x000000ffff077224 */ /* 0x000fe200078e000d */
[----:B------:R-:W-:Y:S02]  /*4e070*/  ISETP.NE.U32.AND P0, PT, RZ, UR8, PT ;  /* 0x00000008ff007c0c */ /* 0x000fe4000bf05070 */
[----:B------:R-:W4:Y:S04]  /*4e080*/  LDL.LU R13, [R1+0x294c] ;  /* 0x00294c00010d7983 */ /* 0x000f280000300800 */
[----:B------:R1:W-:Y:S04]  /*4e090*/  LDGSTS.E [R5+0xc008], desc[UR4][R6.64], P1 ;  /* 0x0c00800006057fae */ /* 0x0003e80008921844 */
[----:B------:R-:W4:Y:S01]  /*4e0a0*/  LDL.LU R10, [R1+0x2950] ;  /* 0x00295000010a7983 */ /* 0x000f220000300800 */
[----:B---3--:R-:W-:-:S05]  /*4e0b0*/  IADD3 R79, P1, R79, R2, RZ ;  /* 0x000000024f4f7210 */ /* 0x008fca0007f3e0ff */
[----:B-1----:R-:W-:Y:S01]  /*4e0c0*/  IMAD.MOV.U32 R6, RZ, RZ, R79 ;  /* 0x000000ffff067224 */ /* 0x002fe200078e004f */
[----:B--2---:R-:W-:Y:S01]  /*4e0d0*/  IADD3 R11, P2, R11, R2, RZ ;  /* 0x000000020b0b7210 */ /* 0x004fe20007f5e0ff */
[----:B------:R-:W-:-:S04]  /*4e0e0*/  IMAD.X R80, R80, 0x1, R0, P1 ;  /* 0x0000000150507824 */ /* 0x000fc800008e0600 */
[----:B------:R-:W-:Y:S02]  /*4e0f0*/  IMAD.MOV.U32 R7, RZ, RZ, R80 ;  /* 0x000000ffff077224 */ /* 0x000fe400078e0050 */
[----:B------:R-:W-:Y:S01]  /*4e100*/  IMAD.X R78, R78, 0x1, R0, P2 ;  /* 0x000000014e4e7824 */ /* 0x000fe200010e0600 */
[----:B------:R-:W-:Y:S04]  /*4e110*/  STL [R1+0x25a0], R79 ;  /* 0x0025a04f01007387 */ /* 0x000fe80000100800 */
[----:B------:R-:W-:Y:S04]  /*4e120*/  STL [R1+0x259c], R80 ;  /* 0x00259c5001007387 */ /* 0x000fe80000100800 */
[----:B------:R1:W-:Y:S01]  /*4e130*/  LDGSTS.E [R5+0xc], desc[UR4][R6.64], P0 ;  /* 0x0000c00006057fae */ /* 0x0003e20008121844 */
[----:B------:R-:W-:-:S03]  /*4e140*/  IADD3 R12, P1, R12, R2, RZ ;  /* 0x000000020c0c7210 */ /* 0x000fc60007f3e0ff */
[----:B------:R2:W-:Y:S04]  /*4e150*/  STL [R1+0x25a8], R11 ;  /* 0x0025a80b01007387 */ /* 0x0005e80000100800 */
[----:B------:R-:W-:Y:S01]  /*4e160*/  STL [R1+0x25a4], R78 ;  /* 0x0025a44e01007387 */ /* 0x000fe20000100800 */
[----:B-1----:R-:W-:Y:S02]  /*4e170*/  IMAD.MOV.U32 R6, RZ, RZ, R11 ;  /* 0x000000ffff067224 */ /* 0x002fe400078e000b */
[----:B------:R-:W-:Y:S02]  /*4e180*/  IMAD.MOV.U32 R7, RZ, RZ, R78 ;  /* 0x000000ffff077224 */ /* 0x000fe400078e004e */
[----:B----4-:R-:W-:Y:S01]  /*4e190*/  IMAD.X R77, R77, 0x1, R0, P1 ;  /* 0x000000014d4d7824 */ /* 0x010fe200008e0600 */
[----:B--2---:R-:W2:Y:S04]  /*4e1a0*/  LDL.LU R11, [R1+0x2958] ;  /* 0x00295800010b7983 */ /* 0x004ea80000300800 */
[----:B------:R1:W-:Y:S04]  /*4e1b0*/  LDGSTS.E [R5+0x400c], desc[UR4][R6.64], P0 ;  /* 0x0400c00006057fae */ /* 0x0003e80008121844 */
[----:B------:R-:W-:Y:S04]  /*4e1c0*/  STL [R1+0x25b0], R12 ;  /* 0x0025b00c01007387 */ /* 0x000fe80000100800 */
[----:B------:R3:W-:Y:S01]  /*4e1d0*/  STL [R1+0x25ac], R77 ;  /* 0x0025ac4d01007387 */ /* 0x0007e20000100800 */
[----:B-1----:R-:W-:-:S03]  /*4e1e0*/  IMAD.MOV.U32 R7, RZ, RZ, R77 ;  /* 0x000000ffff077224 */ /* 0x002fc600078e004d */
[----:B---3--:R-:W3:Y:S01]  /*4e1f0*/  LDL.LU R77, [R1+0x2954] ;  /* 0x00295400014d7983 */ /* 0x008ee20000300800 */
[----:B------:R-:W-:Y:S01]  /*4e200*/  UISETP.GT.AND UP1, UPT, UR12, 0x38, UPT ;  /* 0x000000380c00788c */ /* 0x000fe2000bf24270 */
[----:B------:R-:W-:Y:S02]  /*4e210*/  IMAD.MOV.U32 R6, RZ, RZ, R12 ;  /* 0x000000ffff067224 */ /* 0x000fe400078e000c */
[----:B------:R-:W4:Y:S01]  /*4e220*/  LDL.LU R80, [R1+0x295c] ;  /* 0x00295c0001507983 */ /* 0x000f220000300800 */
[----:B------:R-:W-:-:S03]  /*4e230*/  USEL UR8, URZ, 0x4, !UP1 ;  /* 0x000000043f087887 */ /* 0x000fc6000c800000 */
[----:B------:R1:W-:Y:S01]  /*4e240*/  LDGSTS.E [R5+0x800c], desc[UR4][R6.64], P0 ;  /* 0x0800c00006057fae */ /* 0x0003e20008121844 */
[----:B------:R-:W-:-:S03]  /*4e250*/  USEL UR8, UR8, URZ, !UP0 ;  /* 0x0000003f08087287 */ /* 0x000fc6000c000000 */
[----:B------:R-:W4:Y:S01]  /*4e260*/  LDL.LU R78, [R1+0x2960] ;  /* 0x00296000014e7983 */ /* 0x000f220000300800 */
[----:B------:R-:W-:-:S03]  /*4e270*/  IADD3 R83, P2, R83, R2, RZ ;  /* 0x0000000253537210 */ /* 0x000fc60007f5e0ff */
[----:B------:R-:W4:Y:S02]  /*4e280*/  LDL.LU R79, [R1+0x2964] ;  /* 0x00296400014f7983 */ /* 0x000f240000300800 */
[----:B------:R-:W-:Y:S01]  /*4e290*/  IMAD.X R84, R84, 0x1, R0, P2 ;  /* 0x0000000154547824 */ /* 0x000fe200010e0600 */
[----:B------:R-:W-:Y:S01]  /*4e2a0*/  ISETP.NE.U32.AND P1, PT, RZ, UR8, PT ;  /* 0x00000008ff007c0c */ /* 0x000fe2000bf25070 */
[----:B-1----:R-:W-:Y:S01]  /*4e2b0*/  IMAD.MOV.U32 R6, RZ, RZ, R83 ;  /* 0x000000ffff067224 */ /* 0x002fe200078e0053 */
[----:B------:R-:W4:Y:S01]  /*4e2c0*/  LDL.LU R12, [R1+0x2968] ;  /* 0x00296800010c7983 */ /* 0x000f220000300800 */
[----:B------:R-:W-:Y:S01]  /*4e2d0*/  IMAD.MOV.U32 R7, RZ, RZ, R84 ;  /* 0x000000ffff077224 */ /* 0x000fe200078e0054 */
[----:B------:R-:W-:-:S04]  /*4e2e0*/  IADD3 R81, P3, R81, R2, RZ ;  /* 0x0000000251517210 */ /* 0x000fc80007f7e0ff */
[----:B------:R1:W-:Y:S01]  /*4e2f0*/  LDGSTS.E [R5+0xc00c], desc[UR4][R6.64], P0 ;  /* 0x0c00c00006057fae */ /* 0x0003e20008121844 */
[----:B------:R-:W-:Y:S01]  /*4e300*/  IMAD.X R82, R82, 0x1, R0, P3 ;  /* 0x0000000152527824 */ /* 0x000fe200018e0600 */
[----:B------:R-:W-:Y:S02]  /*4e310*/  IADD3 R14, P0, R14, R2, RZ ;  /* 0x000000020e0e7210 */ /* 0x000fe40007f1e0ff */
[----:B------:R-:W-:Y:S01]  /*4e320*/  STL [R1+0x25b8], R83 ;  /* 0x0025b85301007387 */ /* 0x000fe20000100800 */
[----:B-1----:R-:W-:-:S03]  /*4e330*/  IMAD.MOV.U32 R6, RZ, RZ, R81 ;  /* 0x000000ffff067224 */ /* 0x002fc600078e0051 */
[----:B------:R-:W-:Y:S01]  /*4e340*/  STL [R1+0x25b4], R84 ;  /* 0x0025b45401007387 */ /* 0x000fe20000100800 */
[----:B------:R-:W-:Y:S02]  /*4e350*/  IMAD.MOV.U32 R7, RZ, RZ, R82 ;  /* 0x000000ffff077224 */ /* 0x000fe400078e0052 */
[----:B------:R-:W-:Y:S01]  /*4e360*/  IMAD.X R76, R76, 0x1, R0, P0 ;  /* 0x000000014c4c7824 */ /* 0x000fe200000e0600 */
[----:B------:R-:W-:Y:S01]  /*4e370*/  STL [R1+0x2940], R81 ;  /* 0x0029405101007387 */ /* 0x000fe20000100800 */
[----:B------:R-:W-:-:S03]  /*4e380*/  IADD3 R10, P2, R10, R2, RZ ;  /* 0x000000020a0a7210 */ /* 0x000fc60007f5e0ff */
[----:B------:R-:W-:Y:S04]  /*4e390*/  STL [R1+0x293c], R82 ;  /* 0x00293c5201007387 */ /* 0x000fe80000100800 */
[----:B------:R1:W-:Y:S01]  /*4e3a0*/  STL [R1+0x2948], R14 ;  /* 0x0029480e01007387 */ /* 0x0003e20000100800 */
[----:B------:R-:W-:-:S03]  /*4e3b0*/  IMAD.X R13, R13, 0x1, R0, P2 ;  /* 0x000000010d0d7824 */ /* 0x000fc600010e0600 */
        /* <DEDUP_REMOVED lines=26> */
[----:B------:R-:W-:Y:S02]  /*4e560*/  USEL UR8, UR8, URZ, !UP0 ;  /* 0x0000003f08087287 */ /* 0x000fe4000c000000 */
[--C-:B------:R-:W-:Y:S01]  /*4e570*/  IMAD.X R80, R80, 0x1, R0.reuse, P1 ;  /* 0x0000000150507824 */ /* 0x100fe200008e0600 */
[----:B------:R1:W-:Y:S03]  /*4e580*/  STL [R1+0x2960], R78 ;  /* 0x0029604e01007387 */ /* 0x0003e60000100800 */
[----:B------:R-:W-:Y:S02]  /*4e590*/  ISETP.NE.U32.AND P0, PT, RZ, UR8, PT ;  /* 0x00000008ff007c0c */ /* 0x000fe4000bf05070 */
[----:B------:R-:W-:Y:S01]  /*4e5a0*/  IADD3 R12, P2, R12, R2, RZ ;  /* 0x000000020c0c7210 */ /* 0x000fe20007f5e0ff */
[----:B------:R-:W-:Y:S04]  /*4e5b0*/  STL [R1+0x295c], R80 ;  /* 0x00295c5001007387 */ /* 0x000fe80000100800 */
[----:B------:R-:W-:Y:S01]  /*4e5c0*/  IMAD.X R79, R79, 0x1, R0, P2 ;  /* 0x000000014f4f7824 */ /* 0x000fe200010e0600 */
[----:B------:R-:W-:Y:S01]  /*4e5d0*/  STL [R1+0x2968], R12 ;  /* 0x0029680c01007387 */ /* 0x000fe20000100800 */
[----:B--2---:R-:W-:-:S03]  /*4e5e0*/  IMAD.MOV.U32 R6, RZ, RZ, R78 ;  /* 0x000000ffff067224 */ /* 0x004fc600078e004e */
[----:B------:R-:W2:Y:S01]  /*4e5f0*/  LDL.LU R83, [R1+0x2988] ;  /* 0x0029880001537983 */ /* 0x000ea20000300800 */
[----:B------:R-:W-:-:S03]  /*4e600*/  IMAD.MOV.U32 R7, RZ, RZ, R80 ;  /* 0x000000ffff077224 */ /* 0x000fc600078e0050 */
[----:B------:R4:W-:Y:S04]  /*4e610*/  STL [R1+0x2964], R79 ;  /* 0x0029644f01007387 */ /* 0x0009e80000100800 */
[----:B-1----:R-:W2:Y:S04]  /*4e620*/  LDL.LU R78, [R1+0x2990] ;  /* 0x00299000014e7983 */ /* 0x002ea80000300800 */
[----:B------:R-:W2:Y:S04]  /*4e630*/  LDL.LU R84, [R1+0x2984] ;  /* 0x0029840001547983 */ /* 0x000ea80000300800 */
[----:B------:R1:W-:Y:S02]  /*4e640*/  LDGSTS.E [R5+0x10004], desc[UR4][R6.64], P0 ;  /* 0x1000400006057fae */ /* 0x0003e40008121844 */
[----:B-1----:R-:W-:-:S02]  /*4e650*/  IMAD.MOV.U32 R6, RZ, RZ, R12 ;  /* 0x000000ffff067224 */ /* 0x002fc400078e000c */
[----:B------:R-:W-:Y:S02]  /*4e660*/  IMAD.MOV.U32 R7, RZ, RZ, R79 ;  /* 0x000000ffff077224 */ /* 0x000fe400078e004f */
[----:B----4-:R-:W4:Y:S04]  /*4e670*/  LDL.LU R79, [R1+0x298c] ;  /* 0x00298c00014f7983 */ /* 0x010f280000300800 */
[----:B------:R-:W4:Y:S01]  /*4e680*/  LDL.LU R12, [R1+0x2998] ;  /* 0x00299800010c7983 */ /* 0x000f220000300800 */
[----:B------:R-:W-:-:S03]  /*4e690*/  IADD3 R14, P1, R14, R2, RZ ;  /* 0x000000020e0e7210 */ /* 0x000fc60007f3e0ff */
[----:B------:R1:W-:Y:S02]  /*4e6a0*/  LDGSTS.E [R5+0x14004], desc[UR4][R6.64], P0 ;  /* 0x1400400006057fae */ /* 0x0003e40008121844 */
[----:B------:R-:W-:Y:S02]  /*4e6b0*/  IMAD.X R76, R76, 0x1, R0, P1 ;  /* 0x000000014c4c7824 */ /* 0x000fe400008e0600 */
[----:B------:R1:W-:Y:S04]  /*4e6c0*/  STL [R1+0x2970], R14 ;  /* 0x0029700e01007387 */ /* 0x0003e80000100800 */
[----:B------:R1:W-:Y:S02]  /*4e6d0*/  STL [R1+0x296c], R76 ;  /* 0x00296c4c01007387 */ /* 0x0003e40000100800 */
[----:B-1----:R-:W-:-:S02]  /*4e6e0*/  IMAD.MOV.U32 R6, RZ, RZ, R14 ;  /* 0x000000ffff067224 */ /* 0x002fc400078e000e */
[----:B------:R-:W4:Y:S01]  /*4e6f0*/  LDL.LU R14, [R1+0x2994] ;  /* 0x00299400010e7983 */ /* 0x000f220000300800 */
[----:B------:R-:W-:-:S03]  /*4e700*/  IMAD.MOV.U32 R7, RZ, RZ, R76 ;  /* 0x000000ffff077224 */ /* 0x000fc600078e004c */
[----:B------:R-:W4:Y:S04]  /*4e710*/  LDL.LU R76, [R1+0x29a0] ;  /* 0x0029a000014c7983 */ /* 0x000f280000300800 */
[----:B------:R-:W4:Y:S01]  /*4e720*/  LDL.LU R81, [R1+0x29a8] ;  /* 0x0029a80001517983 */ /* 0x000f220000300800 */
[----:B------:R-:W-:-:S03]  /*4e730*/  IADD3 R13, P2, R13, R2, RZ ;  /* 0x000000020d0d7210 */ /* 0x000fc60007f5e0ff */
[----:B------:R1:W-:Y:S01]  /*4e740*/  LDGSTS.E [R5+0x18004], desc[UR4][R6.64], P0 ;  /* 0x1800400006057fae */ /* 0x0003e20008121844 */
[----:B------:R-:W-:-:S03]  /*4e750*/  IADD3 R10, P3, R10, R2, RZ ;  /* 0x000000020a0a7210 */ /* 0x000fc60007f7e0ff */
[----:B------:R-:W-:Y:S01]  /*4e760*/  STL [R1+0x2978], R13 ;  /* 0x0029780d01007387 */ /* 0x000fe20000100800 */
[----:B-1----:R-:W-:Y:S02]  /*4e770*/  IMAD.MOV.U32 R6, RZ, RZ, R13 ;  /* 0x000000ffff067224 */ /* 0x002fe400078e000d */
[----:B---3--:R-:W-:-:S04]  /*4e780*/  IMAD.X R77, R77, 0x1, R0, P2 ;  /* 0x000000014d4d7824 */ /* 0x008fc800010e0600 */
[----:B------:R-:W-:Y:S01]  /*4e790*/  IMAD.MOV.U32 R7, RZ, RZ, R77 ;  /* 0x000000ffff077224 */ /* 0x000fe200078e004d */
[----:B------:R1:W-:Y:S01]  /*4e7a0*/  STL [R1+0x2974], R77 ;  /* 0x0029744d01007387 */ /* 0x0003e20000100800 */
[----:B------:R-:W-:-:S03]  /*4e7b0*/  IMAD.X R11, R11, 0x1, R0, P3 ;  /* 0x000000010b0b7824 */ /* 0x000fc600018e0600 */
        /* <DEDUP_REMOVED lines=17> */
[----:B------:R-:W-:-:S05]  /*4e8d0*/  IADD3 R78, P2, R78, R2, RZ ;  /* 0x000000024e4e7210 */ /* 0x000fca0007f5e0ff */
[----:B----4-:R-:W-:Y:S01]  /*4e8e0*/  IMAD.X R79, R79, 0x1, R0, P2 ;  /* 0x000000014f4f7824 */ /* 0x010fe200010e0600 */
[----:B------:R-:W-:-:S05]  /*4e8f0*/  IADD3 R12, P0, R12, R2, RZ ;  /* 0x000000020c0c7210 */ /* 0x000fca0007f1e0ff */
[----:B------:R1:W-:Y:S02]  /*4e900*/  LDGSTS.E [R5+0x10008], desc[UR4][R6.64], P1 ;  /* 0x1000800006057fae */ /* 0x0003e40008921844 */
[----:B-1----:R-:W-:Y:S02]  /*4e910*/  IMAD.MOV.U32 R6, RZ, RZ, R83 ;  /* 0x000000ffff067224 */ /* 0x002fe400078e0053 */
[----:B------:R-:W-:-:S05]  /*4e920*/  IMAD.MOV.U32 R7, RZ, RZ, R84 ;  /* 0x000000ffff077224 */ /* 0x000fca00078e0054 */
[----:B------:R1:W-:Y:S01]  /*4e930*/  LDGSTS.E [R5+0x14008], desc[UR4][R6.64], P1 ;  /* 0x1400800006057fae */ /* 0x0003e20008921844 */
[----:B------:R-:W-:Y:S02]  /*4e940*/  IMAD.X R14, R14, 0x1, R0, P0 ;  /* 0x000000010e0e7824 */ /* 0x000fe400000e0600 */
[----:B-1----:R-:W-:Y:S02]  /*4e950*/  IMAD.MOV.U32 R6, RZ, RZ, R78 ;  /* 0x000000ffff067224 */ /* 0x002fe400078e004e */
[----:B------:R-:W-:Y:S01]  /*4e960*/  IMAD.MOV.U32 R7, RZ, RZ, R79 ;  /* 0x000000ffff077224 */ /* 0x000fe200078e004f */
[----:B------:R-:W-:Y:S04]  /*4e970*/  STL [R1+0x2988], R83 ;  /* 0x0029885301007387 */ /* 0x000fe80000100800 */
[----:B------:R1:W-:Y:S04]  /*4e980*/  LDGSTS.E [R5+0x18008], desc[UR4][R6.64], P1 ;  /* 0x1800800006057fae */ /* 0x0003e80008921844 */
[----:B------:R-:W-:Y:S01]  /*4e990*/  STL [R1+0x2984], R84 ;  /* 0x0029845401007387 */ /* 0x000fe20000100800 */
[----:B-1----:R-:W-:-:S02]  /*4e9a0*/  IMAD.MOV.U32 R6, RZ, RZ, R12 ;  /* 0x000000ffff067224 */ /* 0x002fc400078e000c */
[----:B------:R-:W-:Y:S01]  /*4e9b0*/  IMAD.MOV.U32 R7, RZ, RZ, R14 ;  /* 0x000000ffff077224 */ /* 0x000fe200078e000e */
[----:B------:R1:W-:Y:S04]  /*4e9c0*/  STL [R1+0x2990], R78 ;  /* 0x0029904e01007387 */ /* 0x0003e80000100800 */
[----:B------:R2:W-:Y:S01]  /*4e9d0*/  LDGSTS.E [R5+0x1c008], desc[UR4][R6.64], P1 ;  /* 0x1c00800006057fae */ /* 0x0005e20008921844 */
[----:B------:R-:W-:-:S03]  /*4e9e0*/  IADD3 R76, P1, R76, R2, RZ ;  /* 0x000000024c4c7210 */ /* 0x000fc60007f3e0ff */
[----:B------:R4:W-:Y:S04]  /*4e9f0*/  STL [R1+0x298c], R79 ;  /* 0x00298c4f01007387 */ /* 0x0009e80000100800 */
[----:B-1----:R-:W3:Y:S01]  /*4ea00*/  LDL.LU R78, [R1+0x25c0] ;  /* 0x0025c000014e7983 */ /* 0x002ee20000300800 */
[----:B------:R-:W-:-:S03]  /*4ea10*/  IADD3 R81, P2, R81, R2, RZ ;  /* 0x0000000251517210 */ /* 0x000fc60007f5e0ff */
[----:B------:R1:W-:Y:S04]  /*4ea20*/  STL [R1+0x2998], R12 ;  /* 0x0029980c01007387 */ /* 0x0003e80000100800 */
[----:B------:R2:W-:Y:S04]  /*4ea30*/  STL [R1+0x2994], R14 ;  /* 0x0029940e01007387 */ /* 0x0005e80000100800 */
[----:B----4-:R-:W4:Y:S04]  /*4ea40*/  LDL.LU R79, [R1+0x25bc] ;  /* 0x0025bc00014f7983 */ /* 0x010f280000300800 */
[----:B-1----:R-:W4:Y:S04]  /*4ea50*/  LDL.LU R12, [R1+0x25c8] ;  /* 0x0025c800010c7983 */ /* 0x002f280000300800 */
[----:B--2---:R-:W2:Y:S04]  /*4ea60*/  LDL.LU R14, [R1+0x25d0] ;  /* 0x0025d000010e7983 */ /* 0x004ea80000300800 */
[----:B------:R-:W-:Y:S01]  /*4ea70*/  STL [R1+0x29a0], R76 ;  /* 0x0029a04c01007387 */ /* 0x000fe20000100800 */
[----:B------:R-:W-:Y:S01]  /*4ea80*/  UISETP.GT.AND UP1, UPT, UR12, 0x3b, UPT ;  /* 0x0000003b0c00788c */ /* 0x000fe2000bf24270 */
[----:B------:R-:W-:-:S03]  /*4ea90*/  IMAD.MOV.U32 R6, RZ, RZ, R76 ;  /* 0x000000ffff067224 */ /* 0x000fc600078e004c */
[----:B------:R-:W-:-:S04]  /*4eaa0*/  USEL UR8, URZ, 0x4, !UP1 ;  /* 0x000000043f087887 */ /* 0x000fc8000c800000 */
[----:B------:R-:W-:-:S06]  /*4eab0*/  USEL UR8, UR8, URZ, !UP0 ;  /* 0x0000003f08087287 */ /* 0x000fcc000c000000 */
[----:B------:R-:W-:Y:S01]  /*4eac0*/  ISETP.NE.U32.AND P0, PT, RZ, UR8, PT ;  /* 0x00000008ff007c0c */ /* 0x000fe2000bf05070 */
[----:B------:R-:W-:-:S04]  /*4ead0*/  IMAD.X R77, R77, 0x1, R0, P1 ;  /* 0x000000014d4d7824 */ /* 0x000fc800008e0600 */
[----:B------:R-:W-:Y:S01]  /*4eae0*/  IMAD.MOV.U32 R7, RZ, RZ, R77 ;  /* 0x000000ffff077224 */ /* 0x000fe200078e004d */
[----:B------:R1:W-:Y:S01]  /*4eaf0*/  STL [R1+0x299c], R77 ;  /* 0x00299c4d01007387 */ /* 0x0003e20000100800 */
[----:B------:R-:W-:-:S03]  /*4eb00*/  IMAD.X R82, R82, 0x1, R0, P2 ;  /* 0x0000000152527824 */ /* 0x000fc600010e0600 */
[----:B------:R-:W-:Y:S04]  /*4eb10*/  STL [R1+0x29a8], R81 ;  /* 0x0029a85101007387 */ /* 0x000fe80000100800 */
[----:B------:R3:W-:Y:S04]  /*4eb20*/  LDGSTS.E [R5+0x1000c], desc[UR4][R6.64], P0 ;  /* 0x1000c00006057fae */ /* 0x0007e80008121844 */
[----:B-1----:R-:W2:Y:S04]  /*4eb30*/  LDL.LU R77, [R1+0x25c4] ;  /* 0x0025c400014d7983 */ /* 0x002ea80000300800 */
[----:B------:R-:W-:Y:S04]  /*4eb40*/  STL [R1+0x29a4], R82 ;  /* 0x0029a45201007387 */ /* 0x000fe80000100800 */
[----:B------:R-:W2:Y:S01]  /*4eb50*/  LDL.LU R76, [R1+0x25cc] ;  /* 0x0025cc00014c7983 */ /* 0x000ea20000300800 */
[-C--:B---3--:R-:W-:Y:S01]  /*4eb60*/  IADD3 R13, P1, R13, R2.reuse, RZ ;  /* 0x000000020d0d7210 */ /* 0x088fe20007f3e0ff */
[----:B------:R-:W-:Y:S01]  /*4eb70*/  IMAD.MOV.U32 R6, RZ, RZ, R81 ;  /* 0x000000ffff067224 */ /* 0x000fe200078e0051 */
[----:B------:R-:W-:Y:S01]  /*4eb80*/  IADD3 R10, P2, R10, R2, RZ ;  /* 0x000000020a0a7210 */ /* 0x000fe20007f5e0ff */
[----:B------:R-:W-:-:S02]  /*4eb90*/  IMAD.MOV.U32 R7, RZ, RZ, R82 ;  /* 0x000000ffff077224 */ /* 0x000fc400078e0052 */
[--C-:B------:R-:W-:Y:S02]  /*4eba0*/  IMAD.X R80, R80, 0x1, R0.reuse, P1 ;  /* 0x0000000150507824 */ /* 0x100fe400008e0600 */
[----:B------:R-:W-:Y:S01]  /*4ebb0*/  IMAD.X R11, R11, 0x1, R0, P2 ;  /* 0x000000010b0b7824 */ /* 0x000fe200010e0600 */
[----:B------:R1:W-:Y:S04]  /*4ebc0*/  LDGSTS.E [R5+0x1400c], desc[UR4][R6.64], P0 ;  /* 0x1400c00006057fae */ /* 0x0003e80008121844 */
[----:B------:R3:W-:Y:S04]  /*4ebd0*/  STL [R1+0x29b0], R13 ;  /* 0x0029b00d01007387 */ /* 0x0007e80000100800 */
[----:B------:R-:W-:Y:S01]  /*4ebe0*/  STL [R1+0x29ac], R80 ;  /* 0x0029ac5001007387 */ /* 0x000fe20000100800 */
[----:B-1----:R-:W-:-:S02]  /*4ebf0*/  IMAD.MOV.U32 R6, RZ, RZ, R13 ;  /* 0x000000ffff067224 */ /* 0x002fc400078e000d */
[----:B------:R-:W-:Y:S01]  /*4ec00*/  IMAD.MOV.U32 R7, RZ, RZ, R80 ;  /* 0x000000ffff077224 */ /* 0x000fe200078e0050 */
[----:B------:R1:W-:Y:S04]  /*4ec10*/  STL [R1+0x29b8], R10 ;  /* 0x0029b80a01007387 */ /* 0x0003e80000100800 */
[----:B------:R1:W-:Y:S04]  /*4ec20*/  LDGSTS.E [R5+0x1800c], desc[UR4][R6.64], P0 ;  /* 0x1800c00006057fae */ /* 0x0003e80008121844 */
[----:B------:R1:W-:Y:S04]  /*4ec30*/  STL [R1+0x29b4], R11 ;  /* 0x0029b40b01007387 */ /* 0x0003e80000100800 */
[----:B---3--:R-:W3:Y:S01]  /*4ec40*/  LDL.LU R13, [R1+0x25d4] ;  /* 0x0025d400010d7983 */ /* 0x008ee20000300800 */
[----:B-1----:R-:W-:-:S03]  /*4ec50*/  IMAD.MOV.U32 R6, RZ, RZ, R10 ;  /* 0x000000ffff067224 */ /* 0x002fc600078e000a */
[----:B------:R-:W3:Y:S01]  /*4ec60*/  LDL.LU R10, [R1+0x25d8] ;  /* 0x0025d800010a7983 */ /* 0x000ee20000300800 */
[----:B------:R-:W1:Y:S01]  /*4ec70*/  S2R R252, SR_TID.X ;  /* 0x0000000000fc7919 */ /* 0x000e620000002100 */
[----:B------:R-:W-:Y:S01]  /*4ec80*/  IMAD.MOV.U32 R7, RZ, RZ, R11 ;  /* 0x000000ffff077224 */ /* 0x000fe200078e000b */
[----:B------:R-:W-:Y:S01]  /*4ec90*/  UISETP.GT.AND UP1, UPT, UR12, 0x1c, UPT ;  /* 0x0000001c0c00788c */ /* 0x000fe2000bf24270 */
[----:B------:R-:W3:Y:S03]  /*4eca0*/  LDL.LU R83, [R1+0x25e0] ;  /* 0x0025e00001537983 */ /* 0x000ee60000300800 */
[----:B------:R-:W-:Y:S01]  /*4ecb0*/  USEL UR8, URZ, 0x4, !UP1 ;  /* 0x000000043f087887 */ /* 0x000fe2000c800000 */
[----:B------:R1:W-:Y:S03]  /*4ecc0*/  LDGSTS.E [R5+0x1c00c], desc[UR4][R6.64], P0 ;  /* 0x1c00c00006057fae */ /* 0x0003e60008121844 */
[----:B------:R-:W-:-:S06]  /*4ecd0*/  USEL UR8, UR8, URZ, !UP0 ;  /* 0x0000003f08087287 */ /* 0x000fcc000c000000 */
[----:B------:R-:W-:Y:S01]  /*4ece0*/  ISETP.NE.U32.AND P0, PT, RZ, UR8, PT ;  /* 0x00000008ff007c0c */ /* 0x000fe2000bf05070 */
[C---:B-1----:R-:W-:Y:S01]  /*4ecf0*/  IMAD.SHL.U32 R11, R252.reuse, 0x10, RZ ;  /* 0x00000010fc0b7824 */ /* 0x042fe200078e00ff */
[----:B------:R-:W-:-:S04]  /*4ed00*/  LOP3.LUT R252, R252, 0x7f, RZ, 0xc0, !PT ;  /* 0x0000007ffcfc7812 */ /* 0x000fc800078ec0ff */
[----:B------:R-:W-:-:S05]  /*4ed10*/  LOP3.LUT R11, R11, 0x70, RZ, 0xc0, !PT ;  /* 0x000000700b0b7812 */ /* 0x000fca00078ec0ff */
[----:B------:R-:W-:Y:S01]  /*4ed20*/  IMAD R11, R252, 0x80, R11 ;  /* 0x00000080fc0b7824 */ /* 0x000fe200078e020b */
[----:B------:R-:W-:-:S04]  /*4ed30*/  IADD3 R78, P1, R78, R2, RZ ;  /* 0x000000024e4e7210 */ /* 0x000fc80007f3e0ff */
[----:B------:R-:W-:Y:S01]  /*4ed40*/  LOP3.LUT R11, R11, 0x70, RZ, 0x3c, !PT ;  /* 0x000000700b0b7812 */ /* 0x000fe200078e3cff */
[----:B------:R-:W-:Y:S01]  /*4ed50*/  STL [R1+0x25c0], R78 ;  /* 0x0025c04e01007387 */ /* 0x000fe20000100800 */
[----:B------:R-:W-:Y:S02]  /*4ed60*/  IMAD.MOV.U32 R6, RZ, RZ, R78 ;  /* 0x000000ffff067224 */ /* 0x000fe400078e004e */
[----:B----4-:R-:W-:Y:S01]  /*4ed70*/  IMAD.X R79, R79, 0x1, R0, P1 ;  /* 0x000000014f4f7824 */ /* 0x010fe200008e0600 */
[----:B------:R-:W-:Y:S01]  /*4ed80*/  IADD3 R12, P1, R12, R2, RZ ;  /* 0x000000020c0c7210 */ /* 0x000fe20007f3e0ff */
[----:B------:R-:W-:-:S03]  /*4ed90*/  VIADD R5, R11, UR13 ;  /* 0x0000000d0b057c36 */ /* 0x000fc60008000000 */
[----:B------:R-:W-:Y:S01]  /*4eda0*/  STL [R1+0x25bc], R79 ;  /* 0x0025bc4f01007387 */ /* 0x000fe20000100800 */
[----:B------:R-:W-:Y:S01]  /*4edb0*/  IMAD.MOV.U32 R7, RZ, RZ, R79 ;  /* 0x000000ffff077224 */ /* 0x000fe200078e004f */
[----:B--2---:R-:W-:Y:S02]  /*4edc0*/  IADD3 R14, P2, R14, R2, RZ ;  /* 0x000000020e0e7210 */ /* 0x004fe40007f5e0ff */
[----:B------:R-:W2:Y:S04]  /*4edd0*/  LDL.LU R11, [R1+0x25e8] ;  /* 0x0025e800010b7983 */ /* 0x000ea80000300800 */
[----:B------:R-:W4:Y:S04]  /*4ede0*/  LDL.LU R84, [R1+0x25dc] ;  /* 0x0025dc0001547983 */ /* 0x000f280000300800 */
[----:B------:R-:W4:Y:S04]  /*4edf0*/  LDL.LU R82, [R1+0x25e4] ;  /* 0x0025e40001527983 */ /* 0x000f280000300800 */
[----:B------:R1:W-:Y:S04]  /*4ee00*/  STL [R1+0x25c8], R12 ;  /* 0x0025c80c01007387 */ /* 0x0003e80000100800 */
[----:B------:R1:W-:Y:S02]  /*4ee10*/  LDGSTS.E [R5], desc[UR4][R6.64], P0 ;  /* 0x0000000006057fae */ /* 0x0003e40008121844 */
[----:B-1----:R-:W-:-:S02]  /*4ee20*/  IMAD.MOV.U32 R6, RZ, RZ, R12 ;  /* 0x000000ffff067224 */ /* 0x002fc400078e000c */
[----:B------:R-:W-:-:S05]  /*4ee30*/  IMAD.X R77, R77, 0x1, R0, P1 ;  /* 0x000000014d4d7824 */ /* 0x000fca00008e0600 */
[----:B------:R-:W-:Y:S01]  /*4ee40*/  STL [R1+0x25c4], R77 ;  /* 0x0025c44d01007387 */ /* 0x000fe20000100800 */
[----:B------:R-:W-:-:S03]  /*4ee50*/  IMAD.X R76, R76, 0x1, R0, P2 ;  /* 0x000000014c4c7824 */ /* 0x000fc600010e0600 */
[----:B------:R-:W-:Y:S04]  /*4ee60*/  STL [R1+0x25d0], R14 ;  /* 0x0025d00e01007387 */ /* 0x000fe80000100800 */
[----:B------:R-:W4:Y:S04]  /*4ee70*/  LDL.LU R12, [R1+0x25f0] ;  /* 0x0025f000010c7983 */ /* 0x000f280000300800 */
[----:B------:R1:W-:Y:S04]  /*4ee80*/  STL [R1+0x25cc], R76 ;  /* 0x0025cc4c01007387 */ /* 0x0003e80000100800 */
[----:B------:R-:W4:Y:S01]  /*4ee90*/  LDL.LU R81, [R1+0x25ec] ;  /* 0x0025ec0001517983 */ /* 0x000f220000300800 */
[----:B------:R-:W-:-:S03]  /*4eea0*/  IMAD.MOV.U32 R7, RZ, RZ, R77 ;  /* 0x000000ffff077224 */ /* 0x000fc600078e004d */
[----:B------:R-:W4:Y:S04]  /*4eeb0*/  LDL.LU R80, [R1+0x25f4] ;  /* 0x0025f40001507983 */ /* 0x000f280000300800 */
[----:B------:R1:W-:Y:S02]  /*4eec0*/  LDGSTS.E [R5+0x4000], desc[UR4][R6.64], P0 ;  /* 0x0400000006057fae */ /* 0x0003e40008121844 */
[----:B-1----:R-:W-:Y:S02]  /*4eed0*/  IMAD.MOV.U32 R7, RZ, RZ, R76 ;  /* 0x000000ffff077224 */ /* 0x002fe400078e004c */
[----:B------:R-:W4:Y:S01]  /*4eee0*/  LDL.LU R76, [R1+0x25f8] ;  /* 0x0025f800014c7983 */ /* 0x000f220000300800 */
[----:B------:R-:W-:-:S03]  /*4eef0*/  IMAD.MOV.U32 R6, RZ, RZ, R14 ;  /* 0x000000ffff067224 */ /* 0x000fc600078e000e */
[----:B------:R-:W4:Y:S01]  /*4ef00*/  LDL.LU R79, [R1+0x25fc] ;  /* 0x0025fc00014f7983 */ /* 0x000f220000300800 */
[----:B---3--:R-:W-:-:S03]  /*4ef10*/  IADD3 R10, P1, R10, R2, RZ ;  /* 0x000000020a0a7210 */ /* 0x008fc60007f3e0ff */
[----:B------:R-:W3:Y:S02]  /*4ef20*/  LDL.LU R78, [R1+0x2600] ;  /* 0x00260000014e7983 */ /* 0x000ee40000300800 */
[----:B------:R-:W-:Y:S02]  /*4ef30*/  IMAD.X R13, R13, 0x1, R0, P1 ;  /* 0x000000010d0d7824 */ /* 0x000fe400008e0600 */
        /* <DEDUP_REMOVED lines=17> */
[----:B--2---:R-:W-:Y:S01]  /*4f050*/  IADD3 R11, P2, R11, R2, RZ ;  /* 0x000000020b0b7210 */ /* 0x004fe20007f5e0ff */
[----:B----4-:R-:W-:-:S04]  /*4f060*/  IMAD.X R84, R84, 0x1, R0, P1 ;  /* 0x0000000154547824 */ /* 0x010fc800008e0600 */
[----:B------:R-:W-:Y:S02]  /*4f070*/  IMAD.MOV.U32 R7, RZ, RZ, R84 ;  /* 0x000000ffff077224 */ /* 0x000fe400078e0054 */
[----:B------:R-:W-:Y:S01]  /*4f080*/  IMAD.X R82, R82, 0x1, R0, P2 ;  /* 0x0000000152527824 */ /* 0x000fe200010e0600 */
[----:B------:R-:W-:Y:S04]  /*4f090*/  STL [R1+0x25dc], R84 ;  /* 0x0025dc5401007387 */ /* 0x000fe80000100800 */
[----:B------:R1:W-:Y:S04]  /*4f0a0*/  LDGSTS.E [R5+0x4], desc[UR4][R6.64], P0 ;  /* 0x0000400006057fae */ /* 0x0003e80008121844 */
[----:B------:R2:W-:Y:S04]  /*4f0b0*/  STL [R1+0x25e8], R11 ;  /* 0x0025e80b01007387 */ /* 0x0005e80000100800 */
[----:B------:R-:W-:Y:S01]  /*4f0c0*/  STL [R1+0x25e4], R82 ;  /* 0x0025e45201007387 */ /* 0x000fe20000100800 */
[----:B-1----:R-:W-:-:S02]  /*4f0d0*/  IMAD.MOV.U32 R6, RZ, RZ, R11 ;  /* 0x000000ffff067224 */ /* 0x002fc400078e000b */
[----:B------:R-:W-:Y:S01]  /*4f0e0*/  IMAD.MOV.U32 R7, RZ, RZ, R82 ;  /* 0x000000ffff077224 */ /* 0x000fe200078e0052 */
[----:B--2---:R-:W2:Y:S04]  /*4f0f0*/  LDL.LU R11, [R1+0x2618] ;  /* 0x00261800010b7983 */ /* 0x004ea80000300800 */
[----:B------:R1:W-:Y:S01]  /*4f100*/  LDGSTS.E [R5+0x4004], desc[UR4][R6.64], P0 ;  /* 0x0400400006057fae */ /* 0x0003e20008121844 */
[----:B------:R-:W-:-:S04]  /*4f110*/  UISETP.GT.AND UP1, UPT, UR12, 0x1e, UPT ;  /* 0x0000001e0c00788c */ /* 0x000fc8000bf24270 */
[----:B------:R-:W-:-:S04]  /*4f120*/  USEL UR8, URZ, 0x4, !UP1 ;  /* 0x000000043f087887 */ /* 0x000fc8000c800000 */
[----:B------:R-:W-:Y:S01]  /*4f130*/  USEL UR8, UR8, URZ, !UP0 ;  /* 0x0000003f08087287 */ /* 0x000fe2000c000000 */
[----:B------:R-:W-:-:S05]  /*4f140*/  IADD3 R12, P1, R12, R2, RZ ;  /* 0x000000020c0c7210 */ /* 0x000fca0007f3e0ff */
[----:B------:R-:W-:Y:S01]  /*4f150*/  IMAD.X R81, R81, 0x1, R0, P1 ;  /* 0x0000000151517824 */ /* 0x000fe200008e0600 */
[----:B------:R4:W-:Y:S01]  /*4f160*/  STL [R1+0x25f0], R12 ;  /* 0x0025f00c01007387 */ /* 0x0009e20000100800 */
[----:B-1----:R-:W-:-:S03]  /*4f170*/  IMAD.MOV.U32 R6, RZ, RZ, R12 ;  /* 0x000000ffff067224 */ /* 0x002fc600078e000c */
[----:B------:R-:W-:Y:S04]  /*4f180*/  STL [R1+0x25ec], R81 ;  /* 0x0025ec5101007387 */ /* 0x000fe80000100800 */
[----:B----4-:R-:W4:Y:S01]  /*4f190*/  LDL.LU R12, [R1+0x2614] ;  /* 0x00261400010c7983 */ /* 0x010f220000300800 */
[----:B------:R-:W-:Y:S01]  /*4f1a0*/  IMAD.MOV.U32 R7, RZ, RZ, R81 ;  /* 0x000000ffff077224 */ /* 0x000fe200078e0051 */
[----:B------:R-:W-:-:S04]  /*4f1b0*/  IADD3 R76, P2, R76, R2, RZ ;  /* 0x000000024c4c7210 */ /* 0x000fc80007f5e0ff */
[----:B------:R1:W-:Y:S01]  /*4f1c0*/  LDGSTS.E [R5+0x8004], desc[UR4][R6.64], P0 ;  /* 0x0800400006057fae */ /* 0x0003e20008121844 */
[----:B------:R-:W-:Y:S01]  /*4f1d0*/  IMAD.X R80, R80, 0x1, R0, P2 ;  /* 0x0000000150507824 */ /* 0x000fe200010e0600 */
[----:B---3--:R-:W-:Y:S02]  /*4f1e0*/  IADD3 R78, P3, R78, R2, RZ ;  /* 0x000000024e4e7210 */ /* 0x008fe40007f7e0ff */
[----:B------:R3:W-:Y:S01]  /*4f1f0*/  STL [R1+0x25f8], R76 ;  /* 0x0025f84c01007387 */ /* 0x0007e20000100800 */
[----:B------:R-:W-:Y:S01]  /*4f200*/  ISETP.NE.U32.AND P1, PT, RZ, UR8, PT ;  /* 0x00000008ff007c0c */ /* 0x000fe2000bf25070 */
[----:B-1----:R-:W-:Y:S02]  /*4f210*/  IMAD.MOV.U32 R6, RZ, RZ, R76 ;  /* 0x000000ffff067224 */ /* 0x002fe400078e004c */
[----:B------:R-:W-:Y:S01]  /*4f220*/  IMAD.MOV.U32 R7, RZ, RZ, R80 ;  /* 0x000000ffff077224 */ /* 0x000fe200078e0050 */
[----:B------:R-:W-:Y:S01]  /*4f230*/  STL [R1+0x25f4], R80 ;  /* 0x0025f45001007387 */ /* 0x000fe20000100800 */
[----:B------:R-:W-:-:S03]  /*4f240*/  IMAD.X R79, R79, 0x1, R0, P3 ;  /* 0x000000014f4f7824 */ /* 0x000fc600018e0600 */
[----:B------:R1:W-:Y:S04]  /*4f250*/  LDGSTS.E [R5+0xc004], desc[UR4][R6.64], P0 ;  /* 0x0c00400006057fae */ /* 0x0003e80008121844 */
[----:B------:R-:W-:Y:S04]  /*4f260*/  STL [R1+0x2600], R78 ;  /* 0x0026004e01007387 */ /* 0x000fe80000100800 */
[----:B------:R-:W4:Y:S01]  /*4f270*/  LDL.LU R83, [R1+0x2620] ;  /* 0x0026200001537983 */ /* 0x000f220000300800 */
[----:B------:R-:W-:-:S03]  /*4f280*/  IADD3 R10, P0, R10, R2, RZ ;  /* 0x000000020a0a7210 */ /* 0x000fc60007f1e0ff */
[----:B------:R-:W-:Y:S01]  /*4f290*/  STL [R1+0x25fc], R79 ;  /* 0x0025fc4f01007387 */ /* 0x000fe20000100800 */
[----:B-1----:R-:W-:Y:S02]  /*4f2a0*/  IMAD.MOV.U32 R6, RZ, RZ, R78 ;  /* 0x000000ffff067224 */ /* 0x002fe400078e004e */
[----:B------:R-:W-:Y:S01]  /*4f2b0*/  IMAD.MOV.U32 R7, RZ, RZ, R79 ;  /* 0x000000ffff077224 */ /* 0x000fe200078e004f */
[----:B---3--:R-:W3:Y:S01]  /*4f2c0*/  LDL.LU R76, [R1+0x2628] ;  /* 0x00262800014c7983 */ /* 0x008ee20000300800 */
[--C-:B------:R-:W-:Y:S01]  /*4f2d0*/  IMAD.X R77, R77, 0x1, R0.reuse, P0 ;  /* 0x000000014d4d7824 */ /* 0x100fe200000e0600 */
[----:B------:R-:W-:Y:S02]  /*4f2e0*/  IADD3 R13, P2, R13, R2, RZ ;  /* 0x000000020d0d7210 */ /* 0x000fe40007f5e0ff */
[----:B------:R-:W3:Y:S04]  /*4f2f0*/  LDL.LU R84, [R1+0x261c] ;  /* 0x00261c0001547983 */ /* 0x000ee80000300800 */
[----:B------:R-:W3:Y:S01]  /*4f300*/  LDL.LU R81, [R1+0x2624] ;  /* 0x0026240001517983 */ /* 0x000ee20000300800 */
[----:B------:R-:W-:-:S03]  /*4f310*/  IMAD.X R14, R14, 0x1, R0, P2 ;  /* 0x000000010e0e7824 */ /* 0x000fc600010e0600 */
[----:B------:R1:W-:Y:S04]  /*4f320*/  STL [R1+0x2608], R10 ;  /* 0x0026080a01007387 */ /* 0x0003e80000100800 */
[----:B------:R1:W-:Y:S04]  /*4f330*/  LDGSTS.E [R5+0x8], desc[UR4][R6.64], P1 ;  /* 0x0000800006057fae */ /* 0x0003e80008921844 */
[----:B------:R1:W-:Y:S04]  /*4f340*/  STL [R1+0x2604], R77 ;  /* 0x0026044d01007387 */ /* 0x0003e80000100800 */
[----:B------:R-:W-:Y:S01]  /*4f350*/  STL [R1+0x2610], R13 ;  /* 0x0026100d01007387 */ /* 0x000fe20000100800 */
[----:B-1----:R-:W-:-:S03]  /*4f360*/  IMAD.MOV.U32 R6, RZ, RZ, R10 ;  /* 0x000000ffff067224 */ /* 0x002fc600078e000a */
[----:B------:R-:W3:Y:S04]  /*4f370*/  LDL.LU R10, [R1+0x2630] ;  /* 0x00263000010a7983 */ /* 0x000ee80000300800 */
[----:B------:R1:W-:Y:S04]  /*4f380*/  STL [R1+0x260c], R14 ;  /* 0x00260c0e01007387 */ /* 0x0003e80000100800 */
[----:B------:R-:W3:Y:S01]  /*4f390*/  LDL.LU R78, [R1+0x262c] ;  /* 0x00262c00014e7983 */ /* 0x000ee20000300800 */
[----:B------:R-:W-:-:S03]  /*4f3a0*/  IMAD.MOV.U32 R7, RZ, RZ, R77 ;  /* 0x000000ffff077224 */ /* 0x000fc600078e004d */
[----:B------:R-:W3:Y:S04]  /*4f3b0*/  LDL.LU R77, [R1+0x2638] ;  /* 0x00263800014d7983 */ /* 0x000ee80000300800 */
[----:B------:R-:W3:Y:S04]  /*4f3c0*/  LDL.LU R79, [R1+0x29c0] ;  /* 0x0029c000014f7983 */ /* 0x000ee80000300800 */
[----:B------:R1:W-:Y:S01]  /*4f3d0*/  LDGSTS.E [R5+0x4008], desc[UR4][R6.64], P1 ;  /* 0x0400800006057fae */ /* 0x0003e20008921844 */
[----:B--2---:R-:W-:-:S05]  /*4f3e0*/  IADD3 R11, P0, R11, R2, RZ ;  /* 0x000000020b0b7210 */ /* 0x004fca0007f1e0ff */
[----:B------:R2:W-:Y:S01]  /*4f3f0*/  STL [R1+0x2618], R11 ;  /* 0x0026180b01007387 */ /* 0x0005e20000100800 */
[----:B-1----:R-:W-:Y:S02]  /*4f400*/  IMAD.MOV.U32 R6, RZ, RZ, R13 ;  /* 0x000000ffff067224 */ /* 0x002fe400078e000d */
[----:B------:R-:W-:Y:S01]  /*4f410*/  IMAD.MOV.U32 R7, RZ, RZ, R14 ;  /* 0x000000ffff077224 */ /* 0x000fe200078e000e */
[----:B------:R-:W-:-:S04]  /*4f420*/  UISETP.GT.AND UP1, UPT, UR12, 0x1f, UPT ;  /* 0x0000001f0c00788c */ /* 0x000fc8000bf24270 */
[----:B------:R1:W-:Y:S01]  /*4f430*/  LDGSTS.E [R5+0x8008], desc[UR4][R6.64], P1 ;  /* 0x0800800006057fae */ /* 0x0003e20008921844 */
[----:B------:R-:W-:-:S04]  /*4f440*/  USEL UR8, URZ, 0x4, !UP1 ;  /* 0x000000043f087887 */ /* 0x000fc8000c800000 */
[----:B------:R-:W-:Y:S01]  /*4f450*/  USEL UR8, UR8, URZ, !UP0 ;  /* 0x0000003f08087287 */ /* 0x000fe2000c000000 */
[----:B-1----:R-:W-:Y:S02]  /*4f460*/  IMAD.MOV.U32 R6, RZ, RZ, R11 ;  /* 0x000000ffff067224 */ /* 0x002fe400078e000b */
[----:B----4-:R-:W-:-:S05]  /*4f470*/  IMAD.X R12, R12, 0x1, R0, P0 ;  /* 0x000000010c0c7824 */ /* 0x010fca00000e0600 */
[----:B------:R1:W-:Y:S04]  /*4f480*/  STL [R1+0x2614], R12 ;  /* 0x0026140c01007387 */ /* 0x0003e80000100800 */
[----:B------:R-:W4:Y:S04]  /*4f490*/  LDL.LU R82, [R1+0x2634] ;  /* 0x0026340001527983 */ /* 0x000f280000300800 */
[----:B------:R-:W4:Y:S04]  /*4f4a0*/  LDL.LU R80, [R1+0x29bc] ;  /* 0x0029bc0001507983 */ /* 0x000f280000300800 */
[----:B------:R-:W4:Y:S04]  /*4f4b0*/  LDL.LU R14, [R1+0x29c4] ;  /* 0x0029c400010e7983 */ /* 0x000f280000300800 */
[----:B--2---:R-:W2:Y:S01]  /*4f4c0*/  LDL.LU R11, [R1+0x29c8] ;  /* 0x0029c800010b7983 */ /* 0x004ea20000300800 */
[----:B------:R-:W-:-:S03]  /*4f4d0*/  IMAD.MOV.U32 R7, RZ, RZ, R12 ;  /* 0x000000ffff077224 */ /* 0x000fc600078e000c */
[----:B------:R-:W2:Y:S04]  /*4f4e0*/  LDL.LU R13, [R1+0x29cc] ;  /* 0x0029cc00010d7983 */ /* 0x000ea80000300800 */
[----:B-1----:R-:W2:Y:S01]  /*4f4f0*/  LDL.LU R12, [R1+0x29d0] ;  /* 0x0029d000010c7983 */ /* 0x002ea20000300800 */
[----:B------:R-:W-:-:S03]  /*4f500*/  ISETP.NE.U32.AND P0, PT, RZ, UR8, PT ;  /* 0x00000008ff007c0c */ /* 0x000fc6000bf05070 */
[----:B------:R1:W-:Y:S01]  /*4f510*/  LDGSTS.E [R5+0xc008], desc[UR4][R6.64], P1 ;  /* 0x0c00800006057fae */ /* 0x0003e20008921844 */
[-C--:B------:R-:W-:Y:S02]  /*4f520*/  IADD3 R83, P1, R83, R2.reuse, RZ ;  /* 0x0000000253537210 */ /* 0x080fe40007f3e0ff */
[----:B---3--:R-:W-:-:S03]  /*4f530*/  IADD3 R76, P2, R76, R2, RZ ;  /* 0x000000024c4c7210 */ /* 0x008fc60007f5e0ff */
[----:B------:R-:W-:Y:S02]  /*4f540*/  IMAD.X R84, R84, 0x1, R0, P1 ;  /* 0x0000000154547824 */ /* 0x000fe400008e0600 */
[----:B-1----:R-:W-:Y:S02]  /*4f550*/  IMAD.MOV.U32 R6, RZ, RZ, R83 ;  /* 0x000000ffff067224 */ /* 0x002fe400078e0053 */
[----:B------:R-:W-:Y:S02]  /*4f560*/  IMAD.MOV.U32 R7, RZ, RZ, R84 ;  /* 0x000000ffff077224 */ /* 0x000fe400078e0054 */
[----:B------:R-:W-:Y:S01]  /*4f570*/  IMAD.X R81, R81, 0x1, R0, P2 ;  /* 0x0000000151517824 */ /* 0x000fe200010e0600 */
[----:B------:R-:W-:Y:S04]  /*4f580*/  STL [R1+0x2620], R83 ;  /* 0x0026205301007387 */ /* 0x000fe80000100800 */
[----:B------:R-:W-:Y:S04]  /*4f590*/  STL [R1+0x261c], R84 ;  /* 0x00261c5401007387 */ /* 0x000fe80000100800 */
[----:B------:R1:W-:Y:S04]  /*4f5a0*/  LDGSTS.E [R5+0xc], desc[UR4][R6.64], P0 ;  /* 0x0000c00006057fae */ /* 0x0003e80008121844 */
[----:B------:R3:W-:Y:S01]  /*4f5b0*/  STL [R1+0x2628], R76 ;  /* 0x0026284c01007387 */ /* 0x0007e20000100800 */
[----:B------:R-:W-:Y:S01]  /*4f5c0*/  IADD3 R10, P1, R10, R2, RZ ;  /* 0x000000020a0a7210 */ /* 0x000fe20007f3e0ff */
[----:B-1----:R-:W-:-:S02]  /*4f5d0*/  IMAD.MOV.U32 R6, RZ, RZ, R76 ;  /* 0x000000ffff067224 */ /* 0x002fc400078e004c */
[----:B------:R-:W-:Y:S01]  /*4f5e0*/  STL [R1+0x2624], R81 ;  /* 0x0026245101007387 */ /* 0x000fe20000100800 */
[----:B------:R-:W-:-:S03]  /*4f5f0*/  IMAD.MOV.U32 R7, RZ, RZ, R81 ;  /* 0x000000ffff077224 */ /* 0x000fc600078e0051 */
[----:B---3--:R-:W3:Y:S01]  /*4f600*/  LDL.LU R76, [R1+0x29d8] ;  /* 0x0029d800014c7983 */ /* 0x008ee20000300800 */
[----:B------:R-:W-:-:S03]  /*4f610*/  IMAD.X R78, R78, 0x1, R0, P1 ;  /* 0x000000014e4e7824 */ /* 0x000fc600008e0600 */
[----:B------:R1:W-:Y:S04]  /*4f620*/  LDGSTS.E [R5+0x400c], desc[UR4][R6.64], P0 ;  /* 0x0400c00006057fae */ /* 0x0003e80008121844 */
[----:B------:R-:W-:Y:S04]  /*4f630*/  STL [R1+0x2630], R10 ;  /* 0x0026300a01007387 */ /* 0x000fe80000100800 */
[----:B------:R1:W-:Y:S02]  /*4f640*/  STL [R1+0x262c], R78 ;  /* 0x00262c4e01007387 */ /* 0x0003e40000100800 */
[----:B-1----:R-:W-:-:S02]  /*4f650*/  IMAD.MOV.U32 R7, RZ, RZ, R78 ;  /* 0x000000ffff077224 */ /* 0x002fc400078e004e */
[----:B------:R-:W3:Y:S01]  /*4f660*/  LDL.LU R78, [R1+0x29d4] ;  /* 0x0029d400014e7983 */ /* 0x000ee20000300800 */
[-C--:B------:R-:W-:Y:S01]  /*4f670*/  IADD3 R77, P2, R77, R2.reuse, RZ ;  /* 0x000000024d4d7210 */ /* 0x080fe20007f5e0ff */
[----:B------:R-:W-:Y:S01]  /*4f680*/  IMAD.MOV.U32 R6, RZ, RZ, R10 ;  /* 0x000000ffff067224 */ /* 0x000fe200078e000a */
[----:B------:R-:W-:Y:S01]  /*4f690*/  IADD3 R79, P3, R79, R2, RZ ;  /* 0x000000024f4f7210 */ /* 0x000fe20007f7e0ff */
[----:B------:R-:W3:Y:S01]  /*4f6a0*/  LDL.LU R81, [R1+0x29e0] ;  /* 0x0029e00001517983 */ /* 0x000ee20000300800 */
[----:B------:R-:W-:-:S03]  /*4f6b0*/  UISETP.GT.AND UP1, UPT, UR12, 0x3c, UPT ;  /* 0x0000003c0c00788c */ /* 0x000fc6000bf24270 */
[----:B------:R-:W3:Y:S04]  /*4f6c0*/  LDL.LU R10, [R1+0x29e8] ;  /* 0x0029e800010a7983 */ /* 0x000ee80000300800 */
[----:B------:R-:W-:Y:S01]  /*4f6d0*/  STL [R1+0x2638], R77 ;  /* 0x0026384d01007387 */ /* 0x000fe20000100800 */
[----:B------:R-:W-:-:S03]  /*4f6e0*/  USEL UR8, URZ, 0x4, !UP1 ;  /* 0x000000043f087887 */ /* 0x000fc6000c800000 */
[----:B------:R1:W-:Y:S01]  /*4f6f0*/  LDGSTS.E [R5+0x800c], desc[UR4][R6.64], P0 ;  /* 0x0800c00006057fae */ /* 0x0003e20008121844 */
[----:B------:R-:W-:-:S06]  /*4f700*/  USEL UR8, UR8, URZ, !UP0 ;  /* 0x0000003f08087287 */ /* 0x000fcc000c000000 */
[----:B------:R-:W-:Y:S01]  /*4f710*/  ISETP.NE.U32.AND P1, PT, RZ, UR8, PT ;  /* 0x00000008ff007c0c */ /* 0x000fe2000bf25070 */
[----:B-1----:R-:W-:Y:S02]  /*4f720*/  IMAD.MOV.U32 R6, RZ, RZ, R77 ;  /* 0x000000ffff067224 */ /* 0x002fe400078e004d */
[----:B----4-:R-:W-:-:S04]  /*4f730*/  IMAD.X R82, R82, 0x1, R0, P2 ;  /* 0x0000000152527824 */ /* 0x010fc800010e0600 */
[----:B------:R-:W-:Y:S01]  /*4f740*/  IMAD.MOV.U32 R7, RZ, RZ, R82 ;  /* 0x000000ffff077224 */ /* 0x000fe200078e0052 */
[----:B------:R1:W-:Y:S01]  /*4f750*/  STL [R1+0x2634], R82 ;  /* 0x0026345201007387 */ /* 0x0003e20000100800 */
[----:B------:R-:W-:-:S03]  /*4f760*/  IMAD.X R80, R80, 0x1, R0, P3 ;  /* 0x0000000150507824 */ /* 0x000fc600018e0600 */
[----:B------:R-:W-:Y:S04]  /*4f770*/  STL [R1+0x29c0], R79 ;  /* 0x0029c04f01007387 */ /* 0x000fe80000100800 */
[----:B------:R4:W-:Y:S04]  /*4f780*/  LDGSTS.E [R5+0xc00c], desc[UR4][R6.64], P0 ;  /* 0x0c00c00006057fae */ /* 0x0009e80008121844 */
[----:B-1----:R-:W3:Y:S04]  /*4f790*/  LDL.LU R82, [R1+0x29dc] ;  /* 0x0029dc0001527983 */ /* 0x002ee80000300800 */
[----:B------:R-:W-:Y:S04]  /*4f7a0*/  STL [R1+0x29bc], R80 ;  /* 0x0029bc5001007387 */ /* 0x000fe80000100800 */
[----:B------:R-:W3:Y:S01]  /*4f7b0*/  LDL.LU R77, [R1+0x29e4] ;  /* 0x0029e400014d7983 */ /* 0x000ee20000300800 */
[-C--:B--2---:R-:W-:Y:S01]  /*4f7c0*/  IADD3 R11, P0, R11, R2.reuse, RZ ;  /* 0x000000020b0b7210 */ /* 0x084fe20007f1e0ff */
[----:B----4-:R-:W-:Y:S01]  /*4f7d0*/  IMAD.MOV.U32 R6, RZ, RZ, R79 ;  /* 0x000000ffff067224 */ /* 0x010fe200078e004f */
[----:B------:R-:W-:Y:S01]  /*4f7e0*/  IADD3 R12, P2, R12, R2, RZ ;  /* 0x000000020c0c7210 */ /* 0x000fe20007f5e0ff */
[----:B------:R-:W-:-:S02]  /*4f7f0*/  IMAD.MOV.U32 R7, RZ, RZ, R80 ;  /* 0x000000ffff077224 */ /* 0x000fc400078e0050 */
[--C-:B------:R-:W-:Y:S01]  /*4f800*/  IMAD.X R14, R14, 0x1, R0.reuse, P0 ;  /* 0x000000010e0e7824 */ /* 0x100fe200000e0600 */
[----:B------:R1:W-:Y:S01]  /*4f810*/  STL [R1+0x29c8], R11 ;  /* 0x0029c80b01007387 */ /* 0x0003e20000100800 */
[----:B------:R-:W-:-:S03]  /*4f820*/  IMAD.X R13, R13, 0x1, R0, P2 ;  /* 0x000000010d0d7824 */ /* 0x000fc600010e0600 */
[----:B------:R2:W-:Y:S04]  /*4f830*/  LDGSTS.E [R5+0x10000], desc[UR4][R6.64], P1 ;  /* 0x1000000006057fae */ /* 0x0005e80008921844 */
[----:B------:R4:W-:Y:S04]  /*4f840*/  STL [R1+0x29c4], R14 ;  /* 0x0029c40e01007387 */ /* 0x0009e80000100800 */
[----:B------:R-:W-:Y:S01]  /*4f850*/  STL [R1+0x29d0], R12 ;  /* 0x0029d00c01007387 */ /* 0x000fe20000100800 */
[----:B--2---:R-:W-:-:S03]  /*4f860*/  IMAD.MOV.U32 R6, RZ, RZ, R11 ;  /* 0x000000ffff067224 */ /* 0x004fc600078e000b */
[----:B-1----:R-:W2:Y:S01]  /*4f870*/  LDL.LU R11, [R1+0x29f0] ;  /* 0x0029f000010b7983 */ /* 0x002ea20000300800 */
[----:B------:R-:W-:-:S03]  /*4f880*/  IMAD.MOV.U32 R7, RZ, RZ, R14 ;  /* 0x000000ffff077224 */ /* 0x000fc600078e000e */
[----:B------:R1:W-:Y:S04]  /*4f890*/  STL [R1+0x29cc], R13 ;  /* 0x0029cc0d01007387 */ /* 0x0003e80000100800 */
[----:B----4-:R-:W4:Y:S04]  /*4f8a0*/  LDL.LU R14, [R1+0x29ec] ;  /* 0x0029ec00010e7983 */ /* 0x010f280000300800 */
[----:B------:R1:W-:Y:S01]  /*4f8b0*/  LDGSTS.E [R5+0x14000], desc[UR4][R6.64], P1 ;  /* 0x1400000006057fae */ /* 0x0003e20008921844 */
[----:B---3--:R-:W-:Y:S01]  /*4f8c0*/  IADD3 R76, P0, R76, R2, RZ ;  /* 0x000000024c4c7210 */ /* 0x008fe20007f1e0ff */
[----:B-1----:R-:W-:-:S02]  /*4f8d0*/  IMAD.MOV.U32 R7, RZ, RZ, R13 ;  /* 0x000000ffff077224 */ /* 0x002fc400078e000d */
[----:B------:R-:W3:Y:S01]  /*4f8e0*/  LDL.LU R13, [R1+0x29f8] ;  /* 0x0029f800010d7983 */ /* 0x000ee20000300800 */
[----:B------:R-:W-:-:S03]  /*4f8f0*/  IMAD.MOV.U32 R6, RZ, RZ, R12 ;  /* 0x000000ffff067224 */ /* 0x000fc600078e000c */
[----:B------:R-:W3:Y:S04]  /*4f900*/  LDL.LU R12, [R1+0x2a00] ;  /* 0x002a0000010c7983 */ /* 0x000ee80000300800 */
[----:B------:R-:W-:Y:S04]  /*4f910*/  STL [R1+0x29d8], R76 ;  /* 0x0029d84c01007387 */ /* 0x000fe80000100800 */
[----:B------:R1:W-:Y:S01]  /*4f920*/  LDGSTS.E [R5+0x18000], desc[UR4][R6.64], P1 ;  /* 0x1800000006057fae */ /* 0x0003e20008921844 */
[----:B------:R-:W-:-:S05]  /*4f930*/  IMAD.X R78, R78, 0x1, R0, P0 ;  /* 0x000000014e4e7824 */ /* 0x000fca00000e0600 */
[----:B------:R1:W-:Y:S04]  /*4f940*/  STL [R1+0x29d4], R78 ;  /* 0x0029d44e01007387 */ /* 0x0003e80000100800 */
[----:B------:R-:W3:Y:S01]  /*4f950*/  LDL.LU R80, [R1+0x29f4] ;  /* 0x0029f40001507983 */ /* 0x000ee20000300800 */
[----:B-1----:R-:W-:-:S03]  /*4f960*/  IMAD.MOV.U32 R7, RZ, RZ, R78 ;  /* 0x000000ffff077224 */ /* 0x002fc600078e004e */
[----:B------:R-:W3:Y:S01]  /*4f970*/  LDL.LU R78, [R1+0x29fc] ;  /* 0x0029fc00014e7983 */ /* 0x000ee20000300800 */
[----:B------:R-:W-:Y:S01]  /*4f980*/  IMAD.MOV.U32 R6, RZ, RZ, R76 ;  /* 0x000000ffff067224 */ /* 0x000fe200078e004c */
[-C--:B------:R-:W-:Y:S01]  /*4f990*/  IADD3 R10, P2, R10, R2.reuse, RZ ;  /* 0x000000020a0a7210 */ /* 0x080fe20007f5e0ff */
[----:B------:R-:W-:Y:S01]  /*4f9a0*/  UISETP.GT.AND UP1, UPT, UR12, 0x3d, UPT ;  /* 0x0000003d0c00788c */ /* 0x000fe2000bf24270 */
[----:B------:R-:W3:Y:S04]  /*4f9b0*/  LDL.LU R76, [R1+0x2a08] ;  /* 0x002a0800014c7983 */ /* 0x000ee80000300800 */
[----:B------:R1:W-:Y:S01]  /*4f9c0*/  LDGSTS.E [R5+0x1c000], desc[UR4][R6.64], P1 ;  /* 0x1c00000006057fae */ /* 0x0003e20008921844 */
[----:B------:R-:W-:-:S03]  /*4f9d0*/  IADD3 R81, P1, R81, R2, RZ ;  /* 0x0000000251517210 */ /* 0x000fc60007f3e0ff */
[----:B------:R-:W3:Y:S01]  /*4f9e0*/  LDL.LU R79, [R1+0x2a10] ;  /* 0x002a1000014f7983 */ /* 0x000ee20000300800 */
[----:B------:R-:W-:-:S03]  /*4f9f0*/  USEL UR8, URZ, 0x4, !UP1 ;  /* 0x000000043f087887 */ /* 0x000fc6000c800000 */
[----:B------:R-:W-:Y:S01]  /*4fa00*/  STL [R1+0x29e0], R81 ;  /* 0x0029e05101007387 */ /* 0x000fe20000100800 */
[----:B------:R-:W-:Y:S01]  /*4fa10*/  USEL UR8, UR8, URZ, !UP0 ;  /* 0x0000003f08087287 */ /* 0x000fe2000c000000 */
[----:B-1----:R-:W-:-:S05]  /*4fa20*/  IMAD.MOV.U32 R6, RZ, RZ, R81 ;  /* 0x000000ffff067224 */ /* 0x002fca00078e0051 */
[----:B------:R-:W-:Y:S01]  /*4fa30*/  ISETP.NE.U32.AND P0, PT, RZ, UR8, PT ;  /* 0x00000008ff007c0c */ /* 0x000fe2000bf05070 */
[----:B------:R-:W-:-:S04]  /*4fa40*/  IMAD.X R82, R82, 0x1, R0, P1 ;  /* 0x0000000152527824 */ /* 0x000fc800008e0600 */
[----:B------:R-:W-:Y:S01]  /*4fa50*/  IMAD.MOV.U32 R7, RZ, RZ, R82 ;  /* 0x000000ffff077224 */ /* 0x000fe200078e0052 */
[----:B------:R1:W-:Y:S01]  /*4fa60*/  STL [R1+0x29dc], R82 ;  /* 0x0029dc5201007387 */ /* 0x0003e20000100800 */
[----:B------:R-:W-:-:S03]  /*4fa70*/  IMAD.X R77, R77, 0x1, R0, P2 ;  /* 0x000000014d4d7824 */ /* 0x000fc600010e0600 */
[----:B------:R1:W-:Y:S04]  /*4fa80*/  STL [R1+0x29e8], R10 ;  /* 0x0029e80a01007387 */ /* 0x0003e80000100800 */
[----:B------:R2:W-:Y:S04]  /*4fa90*/  LDGSTS.E [R5+0x10004], desc[UR4][R6.64], P0 ;  /* 0x1000400006057fae */ /* 0x0005e80008121844 */
[----:B-1----:R-:W3:Y:S04]  /*4faa0*/  LDL.LU R82, [R1+0x2a04] ;  /* 0x002a040001527983 */ /* 0x002ee80000300800 */
[----:B------:R1:W-:Y:S04]  /*4fab0*/  STL [R1+0x29e4], R77 ;  /* 0x0029e44d01007387 */ /* 0x0003e80000100800 */
[----:B------:R-:W3:Y:S01]  /*4fac0*/  LDL.LU R81, [R1+0x2a0c] ;  /* 0x002a0c0001517983 */ /* 0x000ee20000300800 */
[----:B--2---:R-:W-:-:S03]  /*4fad0*/  IMAD.MOV.U32 R6, RZ, RZ, R10 ;  /* 0x000000ffff067224 */ /* 0x004fc600078e000a */
[----:B------:R-:W2:Y:S01]  /*4fae0*/  LDL.LU R10, [R1+0x2a18] ;  /* 0x002a1800010a7983 */ /* 0x000ea20000300800 */
[----:B------:R-:W-:Y:S01]  /*4faf0*/  IADD3 R11, P1, R11, R2, RZ ;  /* 0x000000020b0b7210 */ /* 0x000fe20007f3e0ff */
[----:B------:R-:W-:-:S04]  /*4fb00*/  IMAD.MOV.U32 R7, RZ, RZ, R77 ;  /* 0x000000ffff077224 */ /* 0x000fc800078e004d */
[----:B------:R-:W-:Y:S01]  /*4fb10*/  STL [R1+0x29f0], R11 ;  /* 0x0029f00b01007387 */ /* 0x000fe20000100800 */
[----:B----4-:R-:W-:-:S03]  /*4fb20*/  IMAD.X R14, R14, 0x1, R0, P1 ;  /* 0x000000010e0e7824 */ /* 0x010fc600008e0600 */
[----:B------:R4:W-:Y:S04]  /*4fb30*/  LDGSTS.E [R5+0x14004], desc[UR4][R6.64], P0 ;  /* 0x1400400006057fae */ /* 0x0009e80008121844 */
[----:B------:R3:W-:Y:S04]  /*4fb40*/  STL [R1+0x29ec], R14 ;  /* 0x0029ec0e01007387 */ /* 0x0007e80000100800 */
[----:B-1----:R-:W2:Y:S01]  /*4fb50*/  LDL.LU R77, [R1+0x2a14] ;  /* 0x002a1400014d7983 */ /* 0x002ea20000300800 */
[----:B----4-:R-:W-:Y:S01]  /*4fb60*/  IMAD.MOV.U32 R6, RZ, RZ, R11 ;  /* 0x000000ffff067224 */ /* 0x010fe200078e000b */
[----:B---3--:R-:W-:Y:S01]  /*4fb70*/  IADD3 R13, P2, R13, R2, RZ ;  /* 0x000000020d0d7210 */ /* 0x008fe20007f5e0ff */
[----:B------:R-:W-:-:S02]  /*4fb80*/  IMAD.MOV.U32 R7, RZ, RZ, R14 ;  /* 0x000000ffff077224 */ /* 0x000fc400078e000e */
[----:B------:R-:W3:Y:S01]  /*4fb90*/  LDL.LU R14, [R1+0x2a20] ;  /* 0x002a2000010e7983 */ /* 0x000ee20000300800 */
[----:B------:R-:W-:-:S03]  /*4fba0*/  IADD3 R12, P3, R12, R2, RZ ;  /* 0x000000020c0c7210 */ /* 0x000fc60007f7e0ff */
[----:B------:R-:W4:Y:S04]  /*4fbb0*/  LDL.LU R11, [R1+0x2a28] ;  /* 0x002a2800010b7983 */ /* 0x000f280000300800 */
[----:B------:R-:W-:Y:S04]  /*4fbc0*/  STL [R1+0x29f8], R13 ;  /* 0x0029f80d01007387 */ /* 0x000fe80000100800 */
[----:B------:R1:W-:Y:S01]  /*4fbd0*/  LDGSTS.E [R5+0x18004], desc[UR4][R6.64], P0 ;  /* 0x1800400006057fae */ /* 0x0003e20008121844 */
[----:B------:R-:W-:-:S04]  /*4fbe0*/  IMAD.X R80, R80, 0x1, R0, P2 ;  /* 0x0000000150507824 */ /* 0x000fc800010e0600 */
[----:B-1----:R-:W-:Y:S01]  /*4fbf0*/  IMAD.MOV.U32 R7, RZ, RZ, R80 ;  /* 0x000000ffff077224 */ /* 0x002fe200078e0050 */
[----:B------:R1:W-:Y:S01]  /*4fc00*/  STL [R1+0x29f4], R80 ;  /* 0x0029f45001007387 */ /* 0x0003e20000100800 */
[----:B------:R-:W-:-:S03]  /*4fc10*/  IMAD.X R78, R78, 0x1, R0, P3 ;  /* 0x000000014e4e7824 */ /* 0x000fc600018e0600 */
[----:B------:R-:W-:Y:S01]  /*4fc20*/  STL [R1+0x2a00], R12 ;  /* 0x002a000c01007387 */ /* 0x000fe20000100800 */
[----:B------:R-:W-:-:S03]  /*4fc30*/  IMAD.MOV.U32 R6, RZ, RZ, R13 ;  /* 0x000000ffff067224 */ /* 0x000fc600078e000d */
[----:B-1----:R-:W4:Y:S04]  /*4fc40*/  LDL.LU R80, [R1+0x2a1c] ;  /* 0x002a1c0001507983 */ /* 0x002f280000300800 */
[----:B------:R1:W-:Y:S04]  /*4fc50*/  STL [R1+0x29fc], R78 ;  /* 0x0029fc4e01007387 */ /* 0x0003e80000100800 */
[----:B------:R-:W4:Y:S01]  /*4fc60*/  LDL.LU R13, [R1+0x2a24] ;  /* 0x002a2400010d7983 */ /* 0x000f220000300800 */
[----:B------:R-:W-:-:S03]  /*4fc70*/  UISETP.GT.AND UP1, UPT, UR12, 0x3e, UPT ;  /* 0x0000003e0c00788c */ /* 0x000fc6000bf24270 */
[----:B------:R1:W-:Y:S01]  /*4fc80*/  LDGSTS.E [R5+0x1c004], desc[UR4][R6.64], P0 ;  /* 0x1c00400006057fae */ /* 0x0003e20008121844 */
[----:B------:R-:W-:-:S04]  /*4fc90*/  USEL UR8, URZ, 0x4, !UP1 ;  /* 0x000000043f087887 */ /* 0x000fc8000c800000 */
[----:B------:R-:W-:Y:S01]  /*4fca0*/  USEL UR8, UR8, URZ, !UP0 ;  /* 0x0000003f08087287 */ /* 0x000fe2000c000000 */
[----:B------:R-:W-:-:S05]  /*4fcb0*/  IADD3 R76, P0, R76, R2, RZ ;  /* 0x000000024c4c7210 */ /* 0x000fca0007f1e0ff */
[----:B------:R-:W-:Y:S01]  /*4fcc0*/  ISETP.NE.U32.AND P1, PT, RZ, UR8, PT ;  /* 0x00000008ff007c0c */ /* 0x000fe2000bf25070 */
[----:B-1----:R-:W-:Y:S01]  /*4fcd0*/  IMAD.MOV.U32 R6, RZ, RZ, R12 ;  /* 0x000000ffff067224 */ /* 0x002fe200078e000c */
[----:B------:R-:W-:Y:S01]  /*4fce0*/  IADD3 R79, P2, R79, R2, RZ ;  /* 0x000000024f4f7210 */ /* 0x000fe20007f5e0ff */
[----:B------:R-:W-:Y:S02]  /*4fcf0*/  IMAD.MOV.U32 R7, RZ, RZ, R78 ;  /* 0x000000ffff077224 */ /* 0x000fe400078e004e */
[----:B------:R-:W4:Y:S04]  /*4fd00*/  LDL.LU R78, [R1+0x2a30] ;  /* 0x002a3000014e7983 */ /* 0x000f280000300800 */
[----:B------:R-:W4:Y:S04]  /*4fd10*/  LDL.LU R12, [R1+0x2a38] ;  /* 0x002a3800010c7983 */ /* 0x000f280000300800 */
[----:B------:R-:W-:Y:S04]  /*4fd20*/  STL [R1+0x2a08], R76 ;  /* 0x002a084c01007387 */ /* 0x000fe80000100800 */
[----:B------:R1:W-:Y:S02]  /*4fd30*/  LDGSTS.E [R5+0x10008], desc[UR4][R6.64], P1 ;  /* 0x1000800006057fae */ /* 0x0003e40008921844 */
[----:B-1----:R-:W-:Y:S01]  /*4fd40*/  IMAD.MOV.U32 R6, RZ, RZ, R76 ;  /* 0x000000ffff067224 */ /* 0x002fe200078e004c */
[----:B------:R-:W-:-:S04]  /*4fd50*/  UISETP.GT.AND UP1, UPT, UR12, 0x3f, UPT ;  /* 0x0000003f0c00788c */ /* 0x000fc8000bf24270 */
[----:B------:R-:W-:-:S04]  /*4fd60*/  USEL UR8, URZ, 0x4, !UP1 ;  /* 0x000000043f087887 */ /* 0x000fc8000c800000 */
[----:B------:R-:W-:Y:S01]  /*4fd70*/  USEL UR8, UR8, URZ, !UP0 ;  /* 0x0000003f08087287 */ /* 0x000fe2000c000000 */
[----:B------:R-:W-:-:S04]  /*4fd80*/  IMAD.X R82, R82, 0x1, R0, P0 ;  /* 0x0000000152527824 */ /* 0x000fc800000e0600 */
[----:B------:R-:W-:Y:S01]  /*4fd90*/  IMAD.MOV.U32 R7, RZ, RZ, R82 ;  /* 0x000000ffff077224 */ /* 0x000fe200078e0052 */
[----:B------:R1:W-:Y:S01]  /*4fda0*/  STL [R1+0x2a04], R82 ;  /* 0x002a045201007387 */ /* 0x0003e20000100800 */
[----:B------:R-:W-:-:S03]  /*4fdb0*/  IMAD.X R81, R81, 0x1, R0, P2 ;  /* 0x0000000151517824 */ /* 0x000fc600010e0600 */
[----:B------:R-:W-:Y:S01]  /*4fdc0*/  STL [R1+0x2a10], R79 ;  /* 0x002a104f01007387 */ /* 0x000fe20000100800 */
[----:B--2---:R-:W-:-:S03]  /*4fdd0*/  IADD3 R10, P0, R10, R2, RZ ;  /* 0x000000020a0a7210 */ /* 0x004fc60007f1e0ff */
[----:B------:R2:W-:Y:S04]  /*4fde0*/  LDGSTS.E [R5+0x14008], desc[UR4][R6.64], P1 ;  /* 0x1400800006057fae */ /* 0x0005e80008921844 */
[----:B-1----:R-:W4:Y:S04]  /*4fdf0*/  LDL.LU R82, [R1+0x2a2c] ;  /* 0x002a2c0001527983 */ /* 0x002f280000300800 */
[----:B------:R-:W-:Y:S04]  /*4fe00*/  STL [R1+0x2a0c], R81 ;  /* 0x002a0c5101007387 */ /* 0x000fe80000100800 */
[----:B------:R-:W4:Y:S01]  /*4fe10*/  LDL.LU R76, [R1+0x2a34] ;  /* 0x002a3400014c7983 */ /* 0x000f220000300800 */
[----:B--2---:R-:W-:-:S02]  /*4fe20*/  IMAD.MOV.U32 R6, RZ, RZ, R79 ;  /* 0x000000ffff067224 */ /* 0x004fc400078e004f */
[----:B------:R-:W-:Y:S01]  /*4fe30*/  IMAD.MOV.U32 R7, RZ, RZ, R81 ;  /* 0x000000ffff077224 */ /* 0x000fe200078e0051 */
[----:B------:R1:W-:Y:S01]  /*4fe40*/  STL [R1+0x2a18], R10 ;  /* 0x002a180a01007387 */ /* 0x0003e20000100800 */
[----:B------:R-:W-:-:S03]  /*4fe50*/  IMAD.X R77, R77, 0x1, R0, P0 ;  /* 0x000000014d4d7824 */ /* 0x000fc600000e0600 */
[----:B------:R2:W-:Y:S04]  /*4fe60*/  LDGSTS.E [R5+0x18008], desc[UR4][R6.64], P1 ;  /* 0x1800800006057fae */ /* 0x0005e80008921844 */
[----:B------:R3:W-:Y:S01]  /*4fe70*/  STL [R1+0x2a14], R77 ;  /* 0x002a144d01007387 */ /* 0x0007e20000100800 */
[----:B--2---:R-:W-:-:S03]  /*4fe80*/  IMAD.MOV.U32 R6, RZ, RZ, R10 ;  /* 0x000000ffff067224 */ /* 0x004fc600078e000a */
[----:B-1----:R-:W2:Y:S01]  /*4fe90*/  LDL R10, [R1+0x2cfc] ;  /* 0x002cfc00010a7983 */ /* 0x002ea20000100800 */
[----:B------:R-:W-:-:S03]  /*4fea0*/  IMAD.MOV.U32 R7, RZ, RZ, R77 ;  /* 0x000000ffff077224 */ /* 0x000fc600078e004d */
[----:B------:R-:W2:Y:S04]  /*4feb0*/  LDL.LU R79, [R1+0x2a3c] ;  /* 0x002a3c00014f7983 */ /* 0x000ea80000300800 */
[----:B---3--:R-:W3:Y:S01]  /*4fec0*/  LDL.LU R77, [R1+0x2a40] ;  /* 0x002a4000014d7983 */ /* 0x008ee20000300800 */
[----:B------:R-:W-:-:S03]  /*4fed0*/  ISETP.NE.U32.AND P0, PT, RZ, UR8, PT ;  /* 0x00000008ff007c0c */ /* 0x000fc6000bf05070 */
[----:B------:R1:W-:Y:S01]  /*4fee0*/  LDGSTS.E [R5+0x1c008], desc[UR4][R6.64], P1 ;  /* 0x1c00800006057fae */ /* 0x0003e20008921844 */
[-C--:B------:R-:W-:Y:S02]  /*4fef0*/  IADD3 R14, P1, R14, R2.reuse, RZ ;  /* 0x000000020e0e7210 */ /* 0x080fe40007f3e0ff */
[----:B----4-:R-:W-:-:S03]  /*4ff00*/  IADD3 R11, P2, R11, R2, RZ ;  /* 0x000000020b0b7210 */ /* 0x010fc60007f5e0ff */
[----:B------:R-:W-:Y:S01]  /*4ff10*/  STL [R1+0x2a20], R14 ;  /* 0x002a200e01007387 */ /* 0x000fe20000100800 */
[----:B-1----:R-:W-:Y:S02]  /*4ff20*/  IMAD.MOV.U32 R6, RZ, RZ, R14 ;  /* 0x000000ffff067224 */ /* 0x002fe400078e000e */
[----:B------:R-:W-:-:S04]  /*4ff30*/  IMAD.X R80, R80, 0x1, R0, P1 ;  /* 0x0000000150507824 */ /* 0x000fc800008e0600 */
[----:B------:R-:W-:Y:S01]  /*4ff40*/  IMAD.MOV.U32 R7, RZ, RZ, R80 ;  /* 0x000000ffff077224 */ /* 0x000fe200078e0050 */
[----:B------:R-:W-:Y:S01]  /*4ff50*/  STL [R1+0x2a1c], R80 ;  /* 0x002a1c5001007387 */ /* 0x000fe20000100800 */
[----:B------:R-:W-:-:S03]  /*4ff60*/  IMAD.X R13, R13, 0x1, R0, P2 ;  /* 0x000000010d0d7824 */ /* 0x000fc600010e0600 */
[----:B------:R1:W-:Y:S04]  /*4ff70*/  STL [R1+0x2a28], R11 ;  /* 0x002a280b01007387 */ /* 0x0003e80000100800 */
[----:B------:R4:W-:Y:S04]  /*4ff80*/  LDGSTS.E [R5+0x1000c], desc[UR4][R6.64], P0 ;  /* 0x1000c00006057fae */ /* 0x0009e80008121844 */
[----:B------:R1:W-:Y:S04]  /*4ff90*/  STL [R1+0x2a24], R13 ;  /* 0x002a240d01007387 */ /* 0x0003e80000100800 */
[----:B------:R-:W3:Y:S01]  /*4ffa0*/  LDL.LU R81, [R1+0x2a5c] ;  /* 0x002a5c0001517983 */ /* 0x000ee20000300800 */
[----:B----4-:R-:W-:-:S03]  /*4ffb0*/  IMAD.MOV.U32 R6, RZ, RZ, R11 ;  /* 0x000000ffff067224 */ /* 0x010fc600078e000b */
[----:B-1----:R-:W4:Y:S04]  /*4ffc0*/  LDL.LU R11, [R1+0x2a60] ;  /* 0x002a6000010b7983 */ /* 0x002f280000300800 */
[----:B------:R-:W4:Y:S04]  /*4ffd0*/  LDL.LU R80, [R1+0x2a7c] ;  /* 0x002a7c0001507983 */ /* 0x000f280000300800 */
[----:B------:R-:W4:Y:S01]  /*4ffe0*/  LDL.LU R14, [R1+0x2a80] ;  /* 0x002a8000010e7983 */ /* 0x000f220000300800 */
[----:B------:R-:W-:Y:S02]  /*4fff0*/  IMAD.MOV.U32 R7, RZ, RZ, R13 ;  /* 0x000000ffff077224 */ /* 0x000fe400078e000d */
[----:B------:R-:W1:Y:S01]  /*50000*/  S2R R13, SR_TID.X ;  /* 0x00000000000d7919 */ /* 0x000e620000002100 */
[----:B------:R-:W-:-:S02]  /*50010*/  IADD3 R78, P1, R78, R2, RZ ;  /* 0x000000024e4e7210 */ /* 0x000fc40007f3e0ff */
[----:B------:R-:W-:Y:S01]  /*50020*/  IADD3 R12, P2, R12, R2, RZ ;  /* 0x000000020c0c7210 */ /* 0x000fe20007f5e0ff */
[----:B------:R1:W-:Y:S04]  /*50030*/  LDGSTS.E [R5+0x1400c], desc[UR4][R6.64], P0 ;  /* 0x1400c00006057fae */ /* 0x0003e80008121844 */
[----:B------:R1:W-:Y:S02]  /*50040*/  STL [R1+0x2a30], R78 ;  /* 0x002a304e01007387 */ /* 0x0003e40000100800 */
[----:B-1----:R-:W-:Y:S01]  /*50050*/  IMAD.MOV.U32 R6, RZ, RZ, R78 ;  /* 0x000000ffff067224 */ /* 0x002fe200078e004e */
[----:B------:R-:W-:Y:S01]  /*50060*/  LOP3.LUT R13, R13, 0x3f, RZ, 0xc0, !PT ;  /* 0x0000003f0d0d7812 */ /* 0x000fe200078ec0ff */
[----:B------:R-:W-:-:S04]  /*50070*/  IMAD.X R82, R82, 0x1, R0, P1 ;  /* 0x0000000152527824 */ /* 0x000fc800008e0600 */
[----:B------:R-:W-:Y:S01]  /*50080*/  IMAD.MOV.U32 R7, RZ, RZ, R82 ;  /* 0x000000ffff077224 */ /* 0x000fe200078e0052 */
[----:B------:R-:W-:Y:S01]  /*50090*/  STL [R1+0x2a2c], R82 ;  /* 0x002a2c5201007387 */ /* 0x000fe20000100800 */
[----:B------:R-:W-:-:S03]  /*500a0*/  IMAD.X R76, R76, 0x1, R0, P2 ;  /* 0x000000014c4c7824 */ /* 0x000fc600010e0600 */
[----:B------:R1:W-:Y:S04]  /*500b0*/  STL [R1+0x2a38], R12 ;  /* 0x002a380c01007387 */ /* 0x0003e80000100800 */
[----:B------:R1:W-:Y:S04]  /*500c0*/  LDGSTS.E [R5+0x1800c], desc[UR4][R6.64], P0 ;  /* 0x1800c00006057fae */ /* 0x0003e80008121844 */
[----:B------:R2:W-:Y:S04]  /*500d0*/  STL [R1+0x2a34], R76 ;  /* 0x002a344c01007387 */ /* 0x0005e80000100800 */
[----:B------:R-:W4:Y:S01]  /*500e0*/  LDL.LU R78, [R1+0x2aa0] ;  /* 0x002aa000014e7983 */ /* 0x000f220000300800 */
[----:B-1----:R-:W-:-:S02]  /*500f0*/  IMAD.MOV.U32 R6, RZ, RZ, R12 ;  /* 0x000000ffff067224 */ /* 0x002fc400078e000c */
[----:B------:R-:W-:Y:S01]  /*50100*/  IMAD.MOV.U32 R7, RZ, RZ, R76 ;  /* 0x000000ffff077224 */ /* 0x000fe200078e004c */
[----:B------:R-:W4:Y:S04]  /*50110*/  LDL.LU R12, [R1+0x2ac0] ;  /* 0x002ac000010c7983 */ /* 0x000f280000300800 */
[----:B------:R1:W-:Y:S01]  /*50120*/  LDGSTS.E [R5+0x1c00c], desc[UR4][R6.64], P0 ;  /* 0x1c00c00006057fae */ /* 0x0003e20008121844 */
[----:B------:R-:W-:Y:S02]  /*50130*/  ISETP.GE.AND P0, PT, R13, UR12, PT ;  /* 0x0000000c0d007c0c */ /* 0x000fe4000bf06270 */
[----:B------:R-:W-:Y:S01]  /*50140*/  PLOP3.LUT P1, PT, PT, PT, UP0, 0x80, 0x0 ;  /* 0x000000000000781c */ /* 0x000fe20003f2f008 */
[----:B------:R-:W0:Y:S04]  /*50150*/  LDGDEPBAR ;  /* 0x00000000000079af */ /* 0x000e280000000000 */
[----:B------:R-:W4:Y:S04]  /*50160*/  LDL.LU R7, [R1+0x2a9c] ;  /* 0x002a9c0001077983 */ /* 0x000f280000300800 */
[----:B--2---:R-:W2:Y:S01]  /*50170*/  LDL.LU R76, [R1+0x2abc] ;  /* 0x002abc00014c7983 */ /* 0x004ea20000300800 */
[----:B-1----:R-:W-:Y:S01]  /*50180*/  SEL R5, RZ, 0x4, P0 ;  /* 0x00000004ff057807 */ /* 0x002fe20000000000 */
[----:B------:R-:W-:-:S02]  /*50190*/  VIADD R6, R10, UR13 ;  /* 0x0000000d0a067c36 */ /* 0x000fc40008000000 */
[----:B------:R-:W2:Y:S01]  /*501a0*/  LDL.LU R13, [R1+0x2ae0] ;  /* 0x002ae000010d7983 */ /* 0x000ea20000300800 */
[----:B------:R-:W-:Y:S02]  /*501b0*/  SEL R5, R5, RZ, !P1 ;  /* 0x000000ff05057207 */ /* 0x000fe40004800000 */
[----:B---3--:R-:W-:-:S05]  /*501c0*/  IADD3 R77, P1, R77, R4, RZ ;  /* 0x000000044d4d7210 */ /* 0x008fca0007f3e0ff */
[----:B------:R-:W-:Y:S01]  /*501d0*/  IMAD.X R79, R79, 0x1, R3, P1 ;  /* 0x000000014f4f7824 */ /* 0x000fe200008e0603 */
[----:B------:R1:W-:Y:S01]  /*501e0*/  STL [R1+0x2a40], R77 ;  /* 0x002a404d01007387 */ /* 0x0003e20000100800 */
[----:B------:R-:W-:-:S03]  /*501f0*/  IMAD.MOV.U32 R82, RZ, RZ, R77 ;  /* 0x000000ffff527224 */ /* 0x000fc600078e004d */
[----:B------:R3:W-:Y:S04]  /*50200*/  STL [R1+0x2a3c], R79 ;  /* 0x002a3c4f01007387 */ /* 0x0007e80000100800 */
[----:B------:R-:W2:Y:S01]  /*50210*/  LDL.LU R10, [R1+0x2b00] ;  /* 0x002b0000010a7983 */ /* 0x000ea20000300800 */
[----:B------:R-:W-:-:S03]  /*50220*/  IMAD.MOV.U32 R83, RZ, RZ, R79 ;  /* 0x000000ffff537224 */ /* 0x000fc600078e004f */
[----:B-1----:R-:W2:Y:S04]  /*50230*/  LDL.LU R77, [R1+0x2adc] ;  /* 0x002adc00014d7983 */ /* 0x002ea80000300800 */
[----:B---3--:R-:W3:Y:S01]  /*50240*/  LDL.LU R79, [R1+0x2afc] ;  /* 0x002afc00014f7983 */ /* 0x008ee20000300800 */
[----:B------:R-:W-:-:S13]  /*50250*/  ISETP.NE.U32.AND P0, PT, R5, RZ, PT ;  /* 0x000000ff0500720c */ /* 0x000fda0003f05070 */
[----:B------:R1:W-:Y:S01]  /*50260*/  LDGSTS.E [R6+0x60000], desc[UR4][R82.64], P0 ;  /* 0x6000000052067fae */ /* 0x0003e20008121844 */
[----:B----4-:R-:W-:-:S05]  /*50270*/  IADD3 R11, P1, R11, R4, RZ ;  /* 0x000000040b0b7210 */ /* 0x010fca0007f3e0ff */
[--C-:B------:R-:W-:Y:S01]  /*50280*/  IMAD.X R81, R81, 0x1, R3.reuse, P1 ;  /* 0x0000000151517824 */ /* 0x100fe200008e0603 */
[----:B------:R-:W-:Y:S01]  /*50290*/  IADD3 R14, P2, R14, R4, RZ ;  /* 0x000000040e0e7210 */ /* 0x000fe20007f5e0ff */
[----:B------:R-:W-:Y:S04]  /*502a0*/  STL [R1+0x2a60], R11 ;  /* 0x002a600b01007387 */ /* 0x000fe80000100800 */
[----:B------:R-:W-:Y:S01]  /*502b0*/  IMAD.X R80, R80, 0x1, R3, P2 ;  /* 0x0000000150507824 */ /* 0x000fe200010e0603 */
[----:B------:R4:W-:Y:S01]  /*502c0*/  STL [R1+0x2a5c], R81 ;  /* 0x002a5c5101007387 */ /* 0x0009e20000100800 */
[----:B-1----:R-:W-:Y:S02]  /*502d0*/  IMAD.MOV.U32 R83, RZ, RZ, R81 ;  /* 0x000000ffff537224 */ /* 0x002fe400078e0051 */
[----:B------:R-:W-:Y:S01]  /*502e0*/  IMAD.MOV.U32 R82, RZ, RZ, R11 ;  /* 0x000000ffff527224 */ /* 0x000fe200078e000b */
[----:B------:R-:W-:Y:S04]  /*502f0*/  STL [R1+0x2a80], R14 ;  /* 0x002a800e01007387 */ /* 0x000fe80000100800 */
[----:B------:R1:W-:Y:S01]  /*50300*/  STL [R1+0x2a7c], R80 ;  /* 0x002a7c5001007387 */ /* 0x0003e20000100800 */
[----:B----4-:R-:W-:-:S03]  /*50310*/  IMAD.MOV.U32 R81, RZ, RZ, R80 ;  /* 0x000000ffff517224 */ /* 0x010fc600078e0050 */
[----:B------:R-:W4:Y:S04]  /*50320*/  LDL.LU R11, [R1+0x2b20] ;  /* 0x002b2000010b7983 */ /* 0x000f280000300800 */
[----:B------:R-:W4:Y:S01]  /*50330*/  LDL.LU R5, [R1+0x2b40] ;  /* 0x002b400001057983 */ /* 0x000f220000300800 */
[----:B-1----:R-:W-:-:S03]  /*50340*/  IMAD.MOV.U32 R80, RZ, RZ, R14 ;  /* 0x000000ffff507224 */ /* 0x002fc600078e000e */
[----:B------:R1:W-:Y:S04]  /*50350*/  LDGSTS.E [R6+0x60400], desc[UR4][R82.64], P0 ;  /* 0x6040000052067fae */ /* 0x0003e80008121844 */
[----:B------:R-:W-:Y:S04]  /*50360*/  LDGSTS.E [R6+0x60800], desc[UR4][R80.64], P0 ;  /* 0x6080000050067fae */ /* 0x000fe80008121844 */
[----:B------:R-:W4:Y:S04]  /*50370*/  LDL.LU R80, [R1+0x2b1c] ;  /* 0x002b1c0001507983 */ /* 0x000f280000300800 */
[----:B------:R-:W4:Y:S01]  /*50380*/  LDL.LU R14, [R1+0x2b3c] ;  /* 0x002b3c00010e7983 */ /* 0x000f220000300800 */
[----:B------:R-:W-:-:S02]  /*50390*/  IADD3 R78, P1, R78, R4, RZ ;  /* 0x000000044e4e7210 */ /* 0x000fc40007f3e0ff */
[----:B------:R-:W-:-:S03]  /*503a0*/  IADD3 R12, P2, R12, R4, RZ ;  /* 0x000000040c0c7210 */ /* 0x000fc60007f5e0ff */
[----:B------:R-:W-:Y:S01]  /*503b0*/  STL [R1+0x2aa0], R78 ;  /* 0x002aa04e01007387 */ /* 0x000fe20000100800 */
[----:B-1----:R-:W-:Y:S02]  /*503c0*/  IMAD.MOV.U32 R82, RZ, RZ, R78 ;  /* 0x000000ffff527224 */ /* 0x002fe400078e004e */
[--C-:B------:R-:W-:Y:S02]  /*503d0*/  IMAD.X R7, R7, 0x1, R3.reuse, P1 ;  /* 0x0000000107077824 */ /* 0x100fe400008e0603 */
[----:B--2---:R-:W-:-:S03]  /*503e0*/  IMAD.X R76, R76, 0x1, R3, P2 ;  /* 0x000000014c4c7824 */ /* 0x004fc600010e0603 */
[----:B------:R1:W-:Y:S01]  /*503f0*/  STL [R1+0x2a9c], R7 ;  /* 0x002a9c0701007387 */ /* 0x0003e20000100800 */
[----:B------:R-:W-:-:S03]  /*50400*/  IMAD.MOV.U32 R83, RZ, RZ, R7 ;  /* 0x000000ffff537224 */ /* 0x000fc600078e0007 */
[----:B------:R-:W-:Y:S04]  /*50410*/  STL [R1+0x2ac0], R12 ;  /* 0x002ac00c01007387 */ /* 0x000fe80000100800 */
[----:B------:R2:W-:Y:S04]  /*50420*/  STL [R1+0x2abc], R76 ;  /* 0x002abc4c01007387 */ /* 0x0005e80000100800 */
[----:B-1----:R-:W4:Y:S04]  /*50430*/  LDL.LU R7, [R1+0x2b60] ;  /* 0x002b600001077983 */ /* 0x002f280000300800 */
[----:B------:R-:W4:Y:S04]  /*50440*/  LDL.LU R81, [R1+0x2b80] ;  /* 0x002b800001517983 */ /* 0x000f280000300800 */
[----:B------:R1:W-:Y:S04]  /*50450*/  LDGSTS.E [R6+0x60c00], desc[UR4][R82.64], P0 ;  /* 0x60c0000052067fae */ /* 0x0003e80008121844 */
[----:B------:R-:W4:Y:S01]  /*50460*/  LDL.LU R78, [R1+0x2b5c] ;  /* 0x002b5c00014e7983 */ /* 0x000f220000300800 */
[----:B-1----:R-:W-:-:S02]  /*50470*/  IMAD.MOV.U32 R82, RZ, RZ, R12 ;  /* 0x000000ffff527224 */ /* 0x002fc400078e000c */
[----:B------:R-:W-:-:S05]  /*50480*/  IMAD.MOV.U32 R83, RZ, RZ, R76 ;  /* 0x000000ffff537224 */ /* 0x000fca00078e004c */
[----:B------:R-:W-:Y:S01]  /*50490*/  LDGSTS.E [R6+0x61000], desc[UR4][R82.64], P0 ;  /* 0x6100000052067fae */ /* 0x000fe20008121844 */
[-C--:B------:R-:W-:Y:S02]  /*504a0*/  IADD3 R13, P1, R13, R4.reuse, RZ ;  /* 0x000000040d0d7210 */ /* 0x080fe40007f3e0ff */
[----:B------:R-:W-:Y:S01]  /*504b0*/  IADD3 R10, P2, R10, R4, RZ ;  /* 0x000000040a0a7210 */ /* 0x000fe20007f5e0ff */
[----:B------:R-:W4:Y:S02]  /*504c0*/  LDL.LU R82, [R1+0x2b7c] ;  /* 0x002b7c0001527983 */ /* 0x000f240000300800 */
[--C-:B------:R-:W-:Y:S02]  /*504d0*/  IMAD.X R77, R77, 0x1, R3.reuse, P1 ;  /* 0x000000014d4d7824 */ /* 0x100fe400008e0603 */
[----:B---3--:R-:W-:Y:S01]  /*504e0*/  IMAD.X R79, R79, 0x1, R3, P2 ;  /* 0x000000014f4f7824 */ /* 0x008fe200010e0603 */
[----:B--2---:R-:W2:Y:S04]  /*504f0*/  LDL.LU R76, [R1+0x2ba0] ;  /* 0x002ba000014c7983 */ /* 0x004ea80000300800 */
[----:B------:R-:W3:Y:S01]  /*50500*/  LDL.LU R12, [R1+0x2bc0] ;  /* 0x002bc000010c7983 */ /* 0x000ee20000300800 */
[----:B------:R-:W-:-:S03]  /*50510*/  IMAD.MOV.U32 R85, RZ, RZ, R77 ;  /* 0x000000ffff557224 */ /* 0x000fc600078e004d */
[----:B------:R-:W-:Y:S04]  /*50520*/  STL [R1+0x2ae0], R13 ;  /* 0x002ae00d01007387 */ /* 0x000fe80000100800 */
[----:B------:R1:W-:Y:S04]  /*50530*/  STL [R1+0x2adc], R77 ;  /* 0x002adc4d01007387 */ /* 0x0003e80000100800 */
[----:B------:R-:W-:Y:S04]  /*50540*/  STL [R1+0x2b00], R10 ;  /* 0x002b000a01007387 */ /* 0x000fe80000100800 */
[----:B------:R4:W-:Y:S04]  /*50550*/  STL [R1+0x2afc], R79 ;  /* 0x002afc4f01007387 */ /* 0x0009e80000100800 */
[----:B-1----:R-:W3:Y:S01]  /*50560*/  LDL.LU R77, [R1+0x2b9c] ;  /* 0x002b9c00014d7983 */ /* 0x002ee20000300800 */
[----:B------:R-:W-:-:S03]  /*50570*/  IMAD.MOV.U32 R84, RZ, RZ, R13 ;  /* 0x000000ffff547224 */ /* 0x000fc600078e000d */
[----:B------:R-:W3:Y:S01]  /*50580*/  LDL.LU R13, [R1+0x2bbc] ;  /* 0x002bbc00010d7983 */ /* 0x000ee20000300800 */
[-C--:B----4-:R-:W-:Y:S02]  /*50590*/  IADD3 R11, P1, R11, R4.reuse, RZ ;  /* 0x000000040b0b7210 */ /* 0x090fe40007f3e0ff */
[----:B------:R-:W-:Y:S01]  /*505a0*/  IADD3 R5, P2, R5, R4, RZ ;  /* 0x0000000405057210 */ /* 0x000fe20007f5e0ff */
[----:B------:R1:W-:Y:S02]  /*505b0*/  LDGSTS.E [R6+0x61400], desc[UR4][R84.64], P0 ;  /* 0x6140000054067fae */ /* 0x0003e40008121844 */
[----:B------:R-:W-:Y:S02]  /*505c0*/  IMAD.X R80, R80, 0x1, R3, P1 ;  /* 0x0000000150507824 */ /* 0x000fe400008e0603 */
[----:B-1----:R-:W-:Y:S02]  /*505d0*/  IMAD.MOV.U32 R84, RZ, RZ, R10 ;  /* 0x000000ffff547224 */ /* 0x002fe400078e000a */
[----:B------:R-:W-:-:S02]  /*505e0*/  IMAD.MOV.U32 R85, RZ, RZ, R79 ;  /* 0x000000ffff557224 */ /* 0x000fc400078e004f */
[----:B------:R-:W4:Y:S01]  /*505f0*/  LDL.LU R79, [R1+0x2be0] ;  /* 0x002be000014f7983 */ /* 0x000f220000300800 */
[----:B------:R-:W-:-:S03]  /*50600*/  IMAD.X R14, R14, 0x1, R3, P2 ;  /* 0x000000010e0e7824 */ /* 0x000fc600010e0603 */
[----:B------:R-:W4:Y:S04]  /*50610*/  LDL.LU R10, [R1+0x2c00] ;  /* 0x002c0000010a7983 */ /* 0x000f280000300800 */
[----:B------:R-:W-:Y:S04]  /*50620*/  STL [R1+0x2b20], R11 ;  /* 0x002b200b01007387 */ /* 0x000fe80000100800 */
[----:B------:R1:W-:Y:S04]  /*50630*/  STL [R1+0x2b1c], R80 ;  /* 0x002b1c5001007387 */ /* 0x0003e80000100800 */
[----:B------:R1:W-:Y:S04]  /*50640*/  LDGSTS.E [R6+0x61800], desc[UR4][R84.64], P0 ;  /* 0x6180000054067fae */ /* 0x0003e80008121844 */
[----:B------:R-:W-:Y:S04]  /*50650*/  STL [R1+0x2b40], R5 ;  /* 0x002b400501007387 */ /* 0x000fe80000100800 */
[----:B------:R1:W-:Y:S02]  /*50660*/  STL [R1+0x2b3c], R14 ;  /* 0x002b3c0e01007387 */ /* 0x0003e40000100800 */
[----:B-1----:R-:W-:-:S02]  /*50670*/  IMAD.MOV.U32 R85, RZ, RZ, R80 ;  /* 0x000000ffff557224 */ /* 0x002fc400078e0050 */
[----:B------:R-:W4:Y:S01]  /*50680*/  LDL.LU R80, [R1+0x2bdc] ;  /* 0x002bdc0001507983 */ /* 0x000f220000300800 */
[----:B------:R-:W-:-:S03]  /*50690*/  IMAD.MOV.U32 R84, RZ, RZ, R11 ;  /* 0x000000ffff547224 */ /* 0x000fc600078e000b */
[----:B------:R-:W4:Y:S04]  /*506a0*/  LDL.LU R11, [R1+0x2bfc] ;  /* 0x002bfc00010b7983 */ /* 0x000f280000300800 */
[----:B------:R1:W-:Y:S02]  /*506b0*/  LDGSTS.E [R6+0x61c00], desc[UR4][R84.64], P0 ;  /* 0x61c0000054067fae */ /* 0x0003e40008121844 */
[----:B-1----:R-:W-:Y:S02]  /*506c0*/  IMAD.MOV.U32 R84, RZ, RZ, R5 ;  /* 0x000000ffff547224 */ /* 0x002fe400078e0005 */
[----:B------:R-:W-:Y:S02]  /*506d0*/  IMAD.MOV.U32 R85, RZ, RZ, R14 ;  /* 0x000000ffff557224 */ /* 0x000fe400078e000e */
[----:B------:R-:W4:Y:S04]  /*506e0*/  LDL.LU R14, [R1+0x2c20] ;  /* 0x002c2000010e7983 */ /* 0x000f280000300800 */
[----:B------:R-:W4:Y:S04]  /*506f0*/  LDL.LU R5, [R1+0x2c40] ;  /* 0x002c400001057983 */ /* 0x000f280000300800 */
[----:B------:R1:W-:Y:S01]  /*50700*/  LDGSTS.E [R6+0x62000], desc[UR4][R84.64], P0 ;  /* 0x6200000054067fae */ /* 0x0003e20008121844 */
[----:B------:R-:W-:-:S02]  /*50710*/  IADD3 R7, P1, R7, R4, RZ ;  /* 0x0000000407077210 */ /* 0x000fc40007f3e0ff */
[----:B------:R-:W-:-:S03]  /*50720*/  IADD3 R81, P2, R81, R4, RZ ;  /* 0x0000000451517210 */ /* 0x000fc60007f5e0ff */
[----:B------:R-:W-:Y:S01]  /*50730*/  STL [R1+0x2b60], R7 ;  /* 0x002b600701007387 */ /* 0x000fe20000100800 */
[----:B------:R-:W-:-:S04]  /*50740*/  IMAD.X R78, R78, 0x1, R3, P1 ;  /* 0x000000014e4e7824 */ /* 0x000fc800008e0603 */
[----:B-1----:R-:W-:Y:S01]  /*50750*/  IMAD.MOV.U32 R85, RZ, RZ, R78 ;  /* 0x000000ffff557224 */ /* 0x002fe200078e004e */
[----:B------:R1:W-:Y:S04]  /*50760*/  STL [R1+0x2b5c], R78 ;  /* 0x002b5c4e01007387 */ /* 0x0003e80000100800 */
[----:B------:R-:W-:Y:S01]  /*50770*/  STL [R1+0x2b80], R81 ;  /* 0x002b805101007387 */ /* 0x000fe20000100800 */
[----:B------:R-:W-:-:S03]  /*50780*/  IMAD.MOV.U32 R84, RZ, RZ, R7 ;  /* 0x000000ffff547224 */ /* 0x000fc600078e0007 */
[----:B-1----:R-:W4:Y:S04]  /*50790*/  LDL.LU R78, [R1+0x2c1c] ;  /* 0x002c1c00014e7983 */ /* 0x002f280000300800 */
[----:B------:R-:W-:Y:S01]  /*507a0*/  LDGSTS.E [R6+0x62400], desc[UR4][R84.64], P0 ;  /* 0x6240000054067fae */ /* 0x000fe20008121844 */
[----:B------:R-:W-:-:S05]  /*507b0*/  IMAD.X R82, R82, 0x1, R3, P2 ;  /* 0x0000000152527824 */ /* 0x000fca00010e0603 */
[----:B------:R1:W-:Y:S04]  /*507c0*/  STL [R1+0x2b7c], R82 ;  /* 0x002b7c5201007387 */ /* 0x0003e80000100800 */
[----:B------:R-:W4:Y:S01]  /*507d0*/  LDL.LU R7, [R1+0x2c3c] ;  /* 0x002c3c0001077983 */ /* 0x000f220000300800 */
[-C--:B--2---:R-:W-:Y:S01]  /*507e0*/  IADD3 R76, P1, R76, R4.reuse, RZ ;  /* 0x000000044c4c7210 */ /* 0x084fe20007f3e0ff */
[----:B------:R-:W-:Y:S01]  /*507f0*/  IMAD.MOV.U32 R83, RZ, RZ, R82 ;  /* 0x000000ffff537224 */ /* 0x000fe200078e0052 */
[----:B---3--:R-:W-:Y:S01]  /*50800*/  IADD3 R12, P2, R12, R4, RZ ;  /* 0x000000040c0c7210 */ /* 0x008fe20007f5e0ff */
[----:B-1----:R-:W-:Y:S02]  /*50810*/  IMAD.MOV.U32 R82, RZ, RZ, R81 ;  /* 0x000000ffff527224 */ /* 0x002fe400078e0051 */
[----:B------:R-:W-:Y:S04]  /*50820*/  STL [R1+0x2ba0], R76 ;  /* 0x002ba04c01007387 */ /* 0x000fe80000100800 */
[----:B------:R1:W-:Y:S01]  /*50830*/  LDGSTS.E [R6+0x62800], desc[UR4][R82.64], P0 ;  /* 0x6280000052067fae */ /* 0x0003e20008121844 */
[----:B------:R-:W-:-:S02]  /*50840*/  IMAD.X R77, R77, 0x1, R3, P1 ;  /* 0x000000014d4d7824 */ /* 0x000fc400008e0603 */
[----:B-1----:R-:W-:-:S03]  /*50850*/  IMAD.MOV.U32 R82, RZ, RZ, R76 ;  /* 0x000000ffff527224 */ /* 0x002fc600078e004c */
[----:B------:R1:W-:Y:S01]  /*50860*/  STL [R1+0x2b9c], R77 ;  /* 0x002b9c4d01007387 */ /* 0x0003e20000100800 */
[----:B------:R-:W-:-:S03]  /*50870*/  IMAD.MOV.U32 R83, RZ, RZ, R77 ;  /* 0x000000ffff537224 */ /* 0x000fc600078e004d */
[----:B------:R-:W-:Y:S01]  /*50880*/  STL [R1+0x2bc0], R12 ;  /* 0x002bc00c01007387 */ /* 0x000fe20000100800 */
[----:B------:R-:W-:-:S03]  /*50890*/  IMAD.X R13, R13, 0x1, R3, P2 ;  /* 0x000000010d0d7824 */ /* 0x000fc600010e0603 */
[----:B------:R-:W-:Y:S04]  /*508a0*/  LDGSTS.E [R6+0x62c00], desc[UR4][R82.64], P0 ;  /* 0x62c0000052067fae */ /* 0x000fe80008121844 */
[----:B-1----:R-:W2:Y:S04]  /*508b0*/  LDL.LU.64 R76, [R1+0x2220] ;  /* 0x00222000014c7983 */ /* 0x002ea80000300a00 */
[----:B------:R1:W-:Y:S04]  /*508c0*/  STL [R1+0x2bbc], R13 ;  /* 0x002bbc0d01007387 */ /* 0x0003e80000100800 */
[----:B------:R-:W3:Y:S01]  /*508d0*/  LDL.LU.64 R90, [R1+0x2200] ;  /* 0x00220000015a7983 */ /* 0x000ee20000300a00 */
[----:B----4-:R-:W-:-:S03]  /*508e0*/  IADD3 R79, P1, R79, R4, RZ ;  /* 0x000000044f4f7210 */ /* 0x010fc60007f3e0ff */
[----:B------:R-:W-:Y:S01]  /*508f0*/  LDGSTS.E [R6+0x63000], desc[UR4][R12.64], P0 ;  /* 0x630000000c067fae */ /* 0x000fe20008121844 */
[----:B------:R-:W-:-:S03]  /*50900*/  IADD3 R10, P2, R10, R4, RZ ;  /* 0x000000040a0a7210 */ /* 0x000fc60007f5e0ff */
[----:B-1----:R-:W4:Y:S04]  /*50910*/  LDL.LU.64 R12, [R1+0x21e0] ;  /* 0x0021e000010c7983 */ /* 0x002f280000300a00 */
[----:B------:R-:W4:Y:S04]  /*50920*/  LDL.LU.64 R88, [R1+0x21c0] ;  /* 0x0021c00001587983 */ /* 0x000f280000300a00 */
[----:B------:R-:W-:Y:S01]  /*50930*/  STL [R1+0x2be0], R79 ;  /* 0x002be04f01007387 */ /* 0x000fe20000100800 */
[----:B------:R-:W-:-:S04]  /*50940*/  IMAD.X R80, R80, 0x1, R3, P1 ;  /* 0x0000000150507824 */ /* 0x000fc800008e0603 */
[----:B------:R-:W-:Y:S01]  /*50950*/  IMAD.MOV.U32 R81, RZ, RZ, R80 ;  /* 0x000000ffff517224 */ /* 0x000fe200078e0050 */
[----:B------:R1:W-:Y:S01]  /*50960*/  STL [R1+0x2bdc], R80 ;  /* 0x002bdc5001007387 */ /* 0x0003e20000100800 */
[----:B------:R-:W-:-:S03]  /*50970*/  IMAD.X R11, R11, 0x1, R3, P2 ;  /* 0x000000010b0b7824 */ /* 0x000fc600010e0603 */
[----:B------:R-:W-:Y:S01]  /*50980*/  STL [R1+0x2c00], R10 ;  /* 0x002c000a01007387 */ /* 0x000fe20000100800 */
[----:B-1----:R-:W-:-:S03]  /*50990*/  IMAD.MOV.U32 R80, RZ, RZ, R79 ;  /* 0x000000ffff507224 */ /* 0x002fc600078e004f */
[----:B------:R1:W-:Y:S04]  /*509a0*/  STL [R1+0x2bfc], R11 ;  /* 0x002bfc0b01007387 */ /* 0x0003e80000100800 */
[----:B------:R1:W-:Y:S02]  /*509b0*/  LDGSTS.E [R6+0x63400], desc[UR4][R80.64], P0 ;  /* 0x6340000050067fae */ /* 0x0003e40008121844 */
[----:B-1----:R-:W-:Y:S02]  /*509c0*/  IMAD.MOV.U32 R80, RZ, RZ, R10 ;  /* 0x000000ffff507224 */ /* 0x002fe400078e000a */
[----:B------:R-:W-:Y:S02]  /*509d0*/  IMAD.MOV.U32 R81, RZ, RZ, R11 ;  /* 0x000000ffff517224 */ /* 0x000fe400078e000b */
[----:B------:R-:W4:Y:S01]  /*509e0*/  LDL.LU.64 R10, [R1+0x21a0] ;  /* 0x0021a000010a7983 */ /* 0x000f220000300a00 */
[----:B------:R-:W-:-:S02]  /*509f0*/  IADD3 R14, P1, R14, R4, RZ ;  /* 0x000000040e0e7210 */ /* 0x000fc40007f3e0ff */
[----:B------:R-:W-:Y:S01]  /*50a00*/  IADD3 R5, P2, R5, R4, RZ ;  /* 0x0000000405057210 */ /* 0x000fe20007f5e0ff */
[----:B------:R-:W4:Y:S04]  /*50a10*/  LDL.LU.64 R86, [R1+0x2180] ;  /* 0x0021800001567983 */ /* 0x000f280000300a00 */
[----:B------:R-:W4:Y:S04]  /*50a20*/  LDL.LU.64 R84, [R1+0x2160] ;  /* 0x0021600001547983 */ /* 0x000f280000300a00 */
[----:B------:R-:W-:Y:S04]  /*50a30*/  STL [R1+0x2c20], R14 ;  /* 0x002c200e01007387 */ /* 0x000fe80000100800 */
[----:B------:R-:W-:Y:S01]  /*50a40*/  LDGSTS.E [R6+0x63800], desc[UR4][R80.64], P0 ;  /* 0x6380000050067fae */ /* 0x000fe20008121844 */
[----:B------:R-:W-:-:S04]  /*50a50*/  IMAD.X R78, R78, 0x1, R3, P1 ;  /* 0x000000014e4e7824 */ /* 0x000fc800008e0603 */
[----:B------:R-:W-:Y:S01]  /*50a60*/  IMAD.MOV.U32 R79, RZ, RZ, R78 ;  /* 0x000000ffff4f7224 */ /* 0x000fe200078e004e */
[----:B------:R1:W-:Y:S04]  /*50a70*/  STL [R1+0x2c1c], R78 ;  /* 0x002c1c4e01007387 */ /* 0x0003e80000100800 */
[----:B------:R2:W-:Y:S01]  /*50a80*/  STL [R1+0x2c40], R5 ;  /* 0x002c400501007387 */ /* 0x0005e20000100800 */
[----:B-1----:R-:W-:-:S05]  /*50a90*/  IMAD.MOV.U32 R78, RZ, RZ, R14 ;  /* 0x000000ffff4e7224 */ /* 0x002fca00078e000e */
[----:B------:R1:W-:Y:S01]  /*50aa0*/  LDGSTS.E [R6+0x63c00], desc[UR4][R78.64], P0 ;  /* 0x63c000004e067fae */ /* 0x0003e20008121844 */
[----:B------:R-:W-:-:S05]  /*50ab0*/  IMAD.X R7, R7, 0x1, R3, P2 ;  /* 0x0000000107077824 */ /* 0x000fca00010e0603 */
[----:B------:R3:W-:Y:S04]  /*50ac0*/  STL [R1+0x2c3c], R7 ;  /* 0x002c3c0701007387 */ /* 0x0007e80000100800 */
[----:B------:R-:W4:Y:S01]  /*50ad0*/  LDL.LU.64 R80, [R1+0x2140] ;  /* 0x0021400001507983 */ /* 0x000f220000300a00 */
[----:B-1----:R-:W-:Y:S02]  /*50ae0*/  IMAD.MOV.U32 R78, RZ, RZ, R5 ;  /* 0x000000ffff4e7224 */ /* 0x002fe400078e0005 */
[----:B------:R-:W-:-:S05]  /*50af0*/  IMAD.MOV.U32 R79, RZ, RZ, R7 ;  /* 0x000000ffff4f7224 */ /* 0x000fca00078e0007 */
[----:B------:R1:W-:Y:S04]  /*50b00*/  LDGSTS.E [R6+0x64000], desc[UR4][R78.64], P0 ;  /* 0x640000004e067fae */ /* 0x0003e80008121844 */
[----:B------:R-:W4:Y:S04]  /*50b10*/  LDL.LU.64 R78, [R1+0x2120] ;  /* 0x00212000014e7983 */ /* 0x000f280000300a00 */
[----:B------:R-:W4:Y:S01]  /*50b20*/  LDL.LU.64 R98, [R1+0x2100] ;  /* 0x0021000001627983 */ /* 0x000f220000300a00 */
[----:B--2---:R-:W-:-:S03]  /*50b30*/  IADD3 R139, P1, R76, R4, RZ ;  /* 0x000000044c8b7210 */ /* 0x004fc60007f3e0ff */
[----:B------:R-:W2:Y:S02]  /*50b40*/  LDL.LU R83, [R1+0x2a48] ;  /* 0x002a480001537983 */ /* 0x000ea40000300800 */
[----:B------:R-:W-:Y:S02]  /*50b50*/  IMAD.X R5, R77, 0x1, R3, P1 ;  /* 0x000000014d057824 */ /* 0x000fe400008e0603 */
[----:B------:R-:W2:Y:S01]  /*50b60*/  LDL.LU.64 R76, [R1+0x20e0] ;  /* 0x0020e000014c7983 */ /* 0x000ea20000300a00 */
[----:B---3--:R-:W-:-:S03]  /*50b70*/  IADD3 R138, P1, R90, R4, RZ ;  /* 0x000000045a8a7210 */ /* 0x008fc60007f3e0ff */
[----:B------:R-:W3:Y:S02]  /*50b80*/  LDL.LU.64 R96, [R1+0x20c0] ;  /* 0x0020c00001607983 */ /* 0x000ee40000300a00 */
[----:B------:R-:W-:Y:S02]  /*50b90*/  IMAD.X R7, R91, 0x1, R3, P1 ;  /* 0x000000015b077824 */ /* 0x000fe400008e0603 */
[----:B------:R-:W3:Y:S01]  /*50ba0*/  LDL.LU.64 R94, [R1+0x20a0] ;  /* 0x0020a000015e7983 */ /* 0x000ee20000300a00 */
[----:B----4-:R-:W-:-:S05]  /*50bb0*/  IADD3 R136, P1, R12, R4, RZ ;  /* 0x000000040c887210 */ /* 0x010fca0007f3e0ff */
[----:B------:R-:W-:Y:S02]  /*50bc0*/  IMAD.X R137, R13, 0x1, R3, P1 ;  /* 0x000000010d897824 */ /* 0x000fe400008e0603 */
[----:B------:R-:W4:Y:S01]  /*50bd0*/  LDL.LU.64 R12, [R1+0x2080] ;  /* 0x00208000010c7983 */ /* 0x000f220000300a00 */
[----:B------:R-:W-:-:S03]  /*50be0*/  IADD3 R134, P1, R88, R4, RZ ;  /* 0x0000000458867210 */ /* 0x000fc60007f3e0ff */
[----:B------:R-:W4:Y:S02]  /*50bf0*/  LDL.LU.64 R92, [R1+0x2060] ;  /* 0x00206000015c7983 */ /* 0x000f240000300a00 */
[----:B------:R-:W-:Y:S02]  /*50c00*/  IMAD.X R135, R89, 0x1, R3, P1 ;  /* 0x0000000159877824 */ /* 0x000fe400008e0603 */
[----:B------:R-:W4:Y:S01]  /*50c10*/  LDL.LU.64 R90, [R1+0x2040] ;  /* 0x00204000015a7983 */ /* 0x000f220000300a00 */
[----:B------:R-:W-:-:S05]  /*50c20*/  IADD3 R132, P1, R10, R4, RZ ;  /* 0x000000040a847210 */ /* 0x000fca0007f3e0ff */
[----:B------:R-:W-:Y:S02]  /*50c30*/  IMAD.X R133, R11, 0x1, R3, P1 ;  /* 0x000000010b857824 */ /* 0x000fe400008e0603 */
[----:B------:R-:W4:Y:S01]  /*50c40*/  LDL.LU.64 R10, [R1+0x2020] ;  /* 0x00202000010a7983 */ /* 0x000f220000300a00 */
[----:B------:R-:W-:-:S03]  /*50c50*/  IADD3 R130, P1, R86, R4, RZ ;  /* 0x0000000456827210 */ /* 0x000fc60007f3e0ff */
[----:B------:R-:W4:Y:S02]  /*50c60*/  LDL.LU.64 R88, [R1+0x2000] ;  /* 0x0020000001587983 */ /* 0x000f240000300a00 */
[--C-:B------:R-:W-:Y:S01]  /*50c70*/  IMAD.X R131, R87, 0x1, R3.reuse, P1 ;  /* 0x0000000157837824 */ /* 0x100fe200008e0603 */
[-C--:B------:R-:W-:Y:S01]  /*50c80*/  IADD3 R128, P1, R84, R4.reuse, RZ ;  /* 0x0000000454807210 */ /* 0x080fe20007f3e0ff */
[----:B------:R-:W4:Y:S04]  /*50c90*/  LDL.LU.64 R86, [R1+0x1fe0] ;  /* 0x001fe00001567983 */ /* 0x000f280000300a00 */
[----:B------:R-:W-:Y:S02]  /*50ca0*/  IMAD.X R129, R85, 0x1, R3, P1 ;  /* 0x0000000155817824 */ /* 0x000fe400008e0603 */
[----:B------:R-:W4:Y:S01]  /*50cb0*/  LDL.LU.64 R84, [R1+0x1fc0] ;  /* 0x001fc00001547983 */ /* 0x000f220000300a00 */
[----:B------:R-:W-:-:S05]  /*50cc0*/  IADD3 R126, P1, R80, R4, RZ ;  /* 0x00000004507e7210 */ /* 0x000fca0007f3e0ff */
[----:B------:R-:W-:Y:S02]  /*50cd0*/  IMAD.X R127, R81, 0x1, R3, P1 ;  /* 0x00000001517f7824 */ /* 0x000fe400008e0603 */
[----:B------:R-:W4:Y:S01]  /*50ce0*/  LDL.LU.64 R80, [R1+0x1fa0] ;  /* 0x001fa00001507983 */ /* 0x000f220000300a00 */
[----:B------:R-:W-:-:S05]  /*50cf0*/  IADD3 R124, P1, R78, R4, RZ ;  /* 0x000000044e7c7210 */ /* 0x000fca0007f3e0ff */
[--C-:B------:R-:W-:Y:S01]  /*50d00*/  IMAD.X R125, R79, 0x1, R3.reuse, P1 ;  /* 0x000000014f7d7824 */ /* 0x100fe200008e0603 */
[-C--:B------:R-:W-:Y:S01]  /*50d10*/  IADD3 R122, P1, R98, R4.reuse, RZ ;  /* 0x00000004627a7210 */ /* 0x080fe20007f3e0ff */
[----:B------:R-:W4:Y:S04]  /*50d20*/  LDL.LU.64 R78, [R1+0x1f80] ;  /* 0x001f8000014e7983 */ /* 0x000f280000300a00 */
[----:B------:R-:W-:Y:S01]  /*50d30*/  IMAD.X R123, R99, 0x1, R3, P1 ;  /* 0x00000001637b7824 */ /* 0x000fe200008e0603 */
[----:B--2---:R-:W-:-:S05]  /*50d40*/  IADD3 R120, P1, R76, R4, RZ ;  /* 0x000000044c787210 */ /* 0x004fca0007f3e0ff */
[--C-:B------:R-:W-:Y:S01]  /*50d50*/  IMAD.X R121, R77, 0x1, R3.reuse, P1 ;  /* 0x000000014d797824 */ /* 0x100fe200008e0603 */
[-C--:B---3--:R-:W-:Y:S01]  /*50d60*/  IADD3 R118, P1, R96, R4.reuse, RZ ;  /* 0x0000000460767210 */ /* 0x088fe20007f3e0ff */
[----:B------:R-:W2:Y:S04]  /*50d70*/  LDL.LU.64 R76, [R1+0x1f60] ;  /* 0x001f6000014c7983 */ /* 0x000ea80000300a00 */
[----:B------:R-:W-:Y:S01]  /*50d80*/  IMAD.X R119, R97, 0x1, R3, P1 ;  /* 0x0000000161777824 */ /* 0x000fe200008e0603 */
[----:B------:R-:W-:-:S05]  /*50d90*/  IADD3 R116, P1, R94, R4, RZ ;  /* 0x000000045e747210 */ /* 0x000fca0007f3e0ff */
[----:B------:R-:W-:Y:S01]  /*50da0*/  IMAD.X R117, R95, 0x1, R3, P1 ;  /* 0x000000015f757824 */ /* 0x000fe200008e0603 */
[----:B----4-:R-:W-:-:S05]  /*50db0*/  IADD3 R114, P1, R12, R4, RZ ;  /* 0x000000040c727210 */ /* 0x010fca0007f3e0ff */
[--C-:B------:R-:W-:Y:S01]  /*50dc0*/  IMAD.X R115, R13, 0x1, R3.reuse, P1 ;  /* 0x000000010d737824 */ /* 0x100fe200008e0603 */
[-C--:B------:R-:W-:Y:S01]  /*50dd0*/  IADD3 R112, P1, R92, R4.reuse, RZ ;  /* 0x000000045c707210 */ /* 0x080fe20007f3e0ff */
[----:B------:R-:W3:Y:S04]  /*50de0*/  LDL.LU.64 R12, [R1+0x1f40] ;  /* 0x001f4000010c7983 */ /* 0x000ee80000300a00 */
[----:B------:R-:W-:Y:S01]  /*50df0*/  IMAD.X R113, R93, 0x1, R3, P1 ;  /* 0x000000015d717824 */ /* 0x000fe200008e0603 */
[----:B------:R-:W-:-:S05]  /*50e00*/  IADD3 R110, P1, R90, R4, RZ ;  /* 0x000000045a6e7210 */ /* 0x000fca0007f3e0ff */
[----:B------:R-:W-:Y:S01]  /*50e10*/  IMAD.X R111, R91, 0x1, R3, P1 ;  /* 0x000000015b6f7824 */ /* 0x000fe200008e0603 */
[----:B------:R-:W-:-:S05]  /*50e20*/  IADD3 R108, P1, R10, R4, RZ ;  /* 0x000000040a6c7210 */ /* 0x000fca0007f3e0ff */
[----:B------:R-:W-:Y:S02]  /*50e30*/  IMAD.X R109, R11, 0x1, R3, P1 ;  /* 0x000000010b6d7824 */ /* 0x000fe400008e0603 */
[----:B------:R-:W4:Y:S01]  /*50e40*/  LDL.LU.64 R10, [R1+0x1f20] ;  /* 0x001f2000010a7983 */ /* 0x000f220000300a00 */
[----:B------:R-:W-:-:S05]  /*50e50*/  IADD3 R106, P1, R88, R4, RZ ;  /* 0x00000004586a7210 */ /* 0x000fca0007f3e0ff */
[--C-:B------:R-:W-:Y:S01]  /*50e60*/  IMAD.X R107, R89, 0x1, R3.reuse, P1 ;  /* 0x00000001596b7824 */ /* 0x100fe200008e0603 */
[-C--:B------:R-:W-:Y:S01]  /*50e70*/  IADD3 R104, P1, R86, R4.reuse, RZ ;  /* 0x0000000456687210 */ /* 0x080fe20007f3e0ff */
[----:B------:R-:W4:Y:S04]  /*50e80*/  LDL.LU.64 R88, [R1+0x1f00] ;  /* 0x001f000001587983 */ /* 0x000f280000300a00 */
[--C-:B------:R-:W-:Y:S01]  /*50e90*/  IMAD.X R105, R87, 0x1, R3.reuse, P1 ;  /* 0x0000000157697824 */ /* 0x100fe200008e0603 */
[----:B------:R-:W-:Y:S01]  /*50ea0*/  IADD3 R102, P1, R84, R4, RZ ;  /* 0x0000000454667210 */ /* 0x000fe20007f3e0ff */
[----:B------:R-:W4:Y:S04]  /*50eb0*/  LDL.LU.64 R86, [R1+0x1ee0] ;  /* 0x001ee00001567983 */ /* 0x000f280000300a00 */
[----:B------:R-:W-:-:S02]  /*50ec0*/  IMAD.X R103, R85, 0x1, R3, P1 ;  /* 0x0000000155677824 */ /* 0x000fc400008e0603 */
[----:B------:R-:W4:Y:S01]  /*50ed0*/  LDL.LU.64 R84, [R1+0x1ec0] ;  /* 0x001ec00001547983 */ /* 0x000f220000300a00 */
[----:B------:R-:W-:-:S05]  /*50ee0*/  IADD3 R100, P1, R80, R4, RZ ;  /* 0x0000000450647210 */ /* 0x000fca0007f3e0ff */
[----:B------:R-:W-:Y:S02]  /*50ef0*/  IMAD.X R101, R81, 0x1, R3, P1 ;  /* 0x0000000151657824 */ /* 0x000fe400008e0603 */
[----:B------:R-:W4:Y:S01]  /*50f00*/  LDL.LU.64 R80, [R1+0x1ea0] ;  /* 0x001ea00001507983 */ /* 0x000f220000300a00 */
[----:B------:R-:W-:-:S05]  /*50f10*/  IADD3 R98, P1, R78, R4, RZ ;  /* 0x000000044e627210 */ /* 0x000fca0007f3e0ff */
[----:B------:R-:W-:Y:S01]  /*50f20*/  IMAD.X R99, R79, 0x1, R3, P1 ;  /* 0x000000014f637824 */ /* 0x000fe200008e0603 */
[----:B--2---:R-:W-:-:S05]  /*50f30*/  IADD3 R96, P1, R76, R4, RZ ;  /* 0x000000044c607210 */ /* 0x004fca0007f3e0ff */
[----:B------:R-:W-:Y:S02]  /*50f40*/  IMAD.X R97, R77, 0x1, R3, P1 ;  /* 0x000000014d617824 */ /* 0x000fe400008e0603 */
[----:B------:R-:W2:Y:S04]  /*50f50*/  LDL.LU.64 R76, [R1+0x1e80] ;  /* 0x001e8000014c7983 */ /* 0x000ea80000300a00 */
[----:B------:R-:W2:Y:S01]  /*50f60*/  LDL.LU.64 R78, [R1+0x1e60] ;  /* 0x001e6000014e7983 */ /* 0x000ea20000300a00 */
[----:B---3--:R-:W-:-:S05]  /*50f70*/  IADD3 R94, P1, R12, R4, RZ ;  /* 0x000000040c5e7210 */ /* 0x008fca0007f3e0ff */
[----:B------:R-:W-:Y:S02]  /*50f80*/  IMAD.X R95, R13, 0x1, R3, P1 ;  /* 0x000000010d5f7824 */ /* 0x000fe400008e0603 */
[----:B------:R-:W1:Y:S01]  /*50f90*/  LDL.LU.64 R12, [R1+0x1e40] ;  /* 0x001e4000010c7983 */ /* 0x000e620000300a00 */
[----:B----4-:R-:W-:-:S05]  /*50fa0*/  IADD3 R92, P1, R10, R4, RZ ;  /* 0x000000040a5c7210 */ /* 0x010fca0007f3e0ff */
[----:B------:R-:W-:Y:S02]  /*50fb0*/  IMAD.X R93, R11, 0x1, R3, P1 ;  /* 0x000000010b5d7824 */ /* 0x000fe400008e0603 */
[----:B------:R-:W3:Y:S04]  /*50fc0*/  LDL.LU.64 R10, [R1+0x1e20] ;  /* 0x001e2000010a7983 */ /* 0x000ee80000300a00 */
[----:B------:R-:W4:Y:S01]  /*50fd0*/  LDL.LU.64 R140, [R1+0x1e00] ;  /* 0x001e0000018c7983 */ /* 0x000f220000300a00 */
[----:B------:R-:W-:-:S05]  /*50fe0*/  IADD3 R90, P1, R88, R4, RZ ;  /* 0x00000004585a7210 */ /* 0x000fca0007f3e0ff */
[----:B------:R-:W-:Y:S01]  /*50ff0*/  IMAD.X R91, R89, 0x1, R3, P1 ;  /* 0x00000001595b7824 */ /* 0x000fe200008e0603 */
[----:B------:R-:W-:-:S05]  /*51000*/  IADD3 R88, P1, R86, R4, RZ ;  /* 0x0000000456587210 */ /* 0x000fca0007f3e0ff */
[----:B------:R-:W-:Y:S01]  /*51010*/  IMAD.X R89, R87, 0x1, R3, P1 ;  /* 0x0000000157597824 */ /* 0x000fe200008e0603 */
[----:B------:R-:W-:-:S05]  /*51020*/  IADD3 R86, P1, R84, R4, RZ ;  /* 0x0000000454567210 */ /* 0x000fca0007f3e0ff */
[----:B------:R-:W-:Y:S01]  /*51030*/  IMAD.X R87, R85, 0x1, R3, P1 ;  /* 0x0000000155577824 */ /* 0x000fe200008e0603 */
[----:B------:R-:W-:-:S05]  /*51040*/  IADD3 R84, P1, R80, R4, RZ ;  /* 0x0000000450547210 */ /* 0x000fca0007f3e0ff */
[----:B------:R-:W-:Y:S01]  /*51050*/  IMAD.X R85, R81, 0x1, R3, P1 ;  /* 0x0000000151557824 */ /* 0x000fe200008e0603 */
[----:B--2---:R-:W-:-:S05]  /*51060*/  IADD3 R80, P1, R76, R4, RZ ;  /* 0x000000044c507210 */ /* 0x004fca0007f3e0ff */
[----:B------:R-:W-:Y:S01]  /*51070*/  IMAD.X R81, R77, 0x1, R3, P1 ;  /* 0x000000014d517824 */ /* 0x000fe200008e0603 */
[----:B------:R-:W-:-:S05]  /*51080*/  IADD3 R76, P1, R78, R4, RZ ;  /* 0x000000044e4c7210 */ /* 0x000fca0007f3e0ff */
[----:B------:R-:W-:Y:S01]  /*51090*/  IMAD.X R77, R79, 0x1, R3, P1 ;  /* 0x000000014f4d7824 */ /* 0x000fe200008e0603 */
[----:B-1----:R-:W-:-:S05]  /*510a0*/  IADD3 R78, P1, R12, R4, RZ ;  /* 0x000000040c4e7210 */ /* 0x002fca0007f3e0ff */
[----:B------:R-:W-:Y:S01]  /*510b0*/  IMAD.X R79, R13, 0x1, R3, P1 ;  /* 0x000000010d4f7824 */ /* 0x000fe200008e0603 */
[----:B---3--:R-:W-:-:S05]  /*510c0*/  IADD3 R12, P1, R10, R4, RZ ;  /* 0x000000040a0c7210 */ /* 0x008fca0007f3e0ff */
[----:B------:R-:W-:Y:S01]  /*510d0*/  IMAD.X R13, R11, 0x1, R3, P1 ;  /* 0x000000010b0d7824 */ /* 0x000fe200008e0603 */
[----:B----4-:R-:W-:-:S05]  /*510e0*/  IADD3 R10, P1, R140, R4, RZ ;  /* 0x000000048c0a7210 */ /* 0x010fca0007f3e0ff */
[----:B------:R-:W-:Y:S01]  /*510f0*/  IMAD.X R11, R141, 0x1, R3, P1 ;  /* 0x000000018d0b7824 */ /* 0x000fe200008e0603 */
        /* <DEDUP_REMOVED lines=24> */
[-C--:B------:R-:W-:Y:S01]  /*51280*/  IADD3 R14, P1, R20, R4.reuse, RZ ;  /* 0x00000004140e7210 */ /* 0x080fe20007f3e0ff */
[----:B------:R-:W-:Y:S02]  /*51290*/  IMAD.MOV.U32 R140, RZ, RZ, R139 ;  /* 0x000000ffff8c7224 */ /* 0x000fe400078e008b */
[----:B------:R-:W-:Y:S02]  /*512a0*/  IMAD.MOV.U32 R141, RZ, RZ, R5 ;  /* 0x000000ffff8d7224 */ /* 0x000fe400078e0005 */
[----:B------:R-:W-:Y:S01]  /*512b0*/  IMAD.X R20, R21, 0x1, R3, P1 ;  /* 0x0000000115147824 */ /* 0x000fe200008e0603 */
[----:B------:R-:W-:Y:S01]  /*512c0*/  IADD3 R83, P1, R83, R4, RZ ;  /* 0x0000000453537210 */ /* 0x000fe20007f3e0ff */
[----:B------:R-:W-:Y:S01]  /*512d0*/  IMAD.MOV.U32 R139, RZ, RZ, R7 ;  /* 0x000000ffff8b7224 */ /* 0x000fe200078e0007 */
[----:B------:R-:W-:Y:S04]  /*512e0*/  LDGSTS.E [R6+0x64400], desc[UR4][R140.64], P0 ;  /* 0x644000008c067fae */ /* 0x000fe80008121844 */
        /* <DEDUP_REMOVED lines=51> */
[----:B------:R1:W-:Y:S04]  /*51620*/  STL.64 [R1+0x1e60], R76 ;  /* 0x001e604c01007387 */ /* 0x0003e80000100a00 */
[----:B------:R-:W-:Y:S01]  /*51630*/  LDGSTS.E [R6+0x71800], desc[UR4][R98.64], P0 ;  /* 0x7180000062067fae */ /* 0x000fe20008121844 */
[----:B------:R-:W-:-:S03]  /*51640*/  IMAD.MOV.U32 R21, RZ, RZ, R20 ;  /* 0x000000ffff157224 */ /* 0x000fc600078e0014 */
[----:B------:R2:W-:Y:S04]  /*51650*/  STL.64 [R1+0x1e40], R78 ;  /* 0x001e404e01007387 */ /* 0x0005e80000100a00 */
[----:B------:R-:W-:Y:S01]  /*51660*/  LDGSTS.E [R6+0x71c00], desc[UR4][R96.64], P0 ;  /* 0x71c0000060067fae */ /* 0x000fe20008121844 */
[----:B------:R-:W-:-:S03]  /*51670*/  IMAD.MOV.U32 R20, RZ, RZ, R14 ;  /* 0x000000ffff147224 */ /* 0x000fc600078e000e */
[----:B------:R3:W-:Y:S04]  /*51680*/  STL.64 [R1+0x1e20], R12 ;  /* 0x001e200c01007387 */ /* 0x0007e80000100a00 */
[----:B------:R-:W-:Y:S04]  /*51690*/  LDGSTS.E [R6+0x72000], desc[UR4][R94.64], P0 ;  /* 0x720000005e067fae */ /* 0x000fe80008121844 */
[----:B------:R4:W-:Y:S04]  /*516a0*/  STL.64 [R1+0x1e00], R10 ;  /* 0x001e000a01007387 */ /* 0x0009e80000100a00 */
[----:B------:R-:W-:Y:S04]  /*516b0*/  LDGSTS.E [R6+0x72400], desc[UR4][R92.64], P0 ;  /* 0x724000005c067fae */ /* 0x000fe80008121844 */
[----:B------:R-:W-:Y:S04]  /*516c0*/  LDGSTS.E [R6+0x72800], desc[UR4][R90.64], P0 ;  /* 0x728000005a067fae */ /* 0x000fe80008121844 */
[----:B------:R-:W4:Y:S04]  /*516d0*/  LDL R5, [R1+0x3184] ;  /* 0x0031840001057983 */ /* 0x000f280000100800 */
[----:B------:R-:W-:Y:S04]  /*516e0*/  LDGSTS.E [R6+0x72c00], desc[UR4][R88.64], P0 ;  /* 0x72c0000058067fae */ /* 0x000fe80008121844 */
[----:B------:R-:W4:Y:S04]  /*516f0*/  LDL.LU R7, [R1+0x2a44] ;  /* 0x002a440001077983 */ /* 0x000f280000300800 */
[----:B------:R-:W-:Y:S04]  /*51700*/  LDGSTS.E [R6+0x73000], desc[UR4][R86.64], P0 ;  /* 0x7300000056067fae */ /* 0x000fe80008121844 */
[----:B------:R-:W4:Y:S04]  /*51710*/  LDL.LU R14, [R1+0x2a68] ;  /* 0x002a6800010e7983 */ /* 0x000f280000300800 */
[----:B------:R-:W-:Y:S04]  /*51720*/  LDGSTS.E [R6+0x73400], desc[UR4][R84.64], P0 ;  /* 0x7340000054067fae */ /* 0x000fe80008121844 */
[----:B------:R-:W-:Y:S04]  /*51730*/  LDGSTS.E [R6+0x73800], desc[UR4][R80.64], P0 ;  /* 0x7380000050067fae */ /* 0x000fe80008121844 */
[----:B------:R-:W-:Y:S04]  /*51740*/  LDGSTS.E [R6+0x73c00], desc[UR4][R76.64], P0 ;  /* 0x73c000004c067fae */ /* 0x000fe80008121844 */
[----:B------:R-:W-:Y:S01]  /*51750*/  LDGSTS.E [R6+0x74000], desc[UR4][R78.64], P0 ;  /* 0x740000004e067fae */ /* 0x000fe20008121844 */
[----:B------:R-:W-:-:S03]  /*51760*/  IMAD.MOV.U32 R157, RZ, RZ, R156 ;  /* 0x000000ffff9d7224 */ /* 0x000fc600078e009c */
[----:B------:R-:W-:Y:S04]  /*51770*/  LDGSTS.E [R6+0x74400], desc[UR4][R12.64], P0 ;  /* 0x744000000c067fae */ /* 0x000fe80008121844 */
[----:B-1----:R-:W4:Y:S04]  /*51780*/  LDL.LU R77, [R1+0x2a88] ;  /* 0x002a8800014d7983 */ /* 0x002f280000300800 */
[----:B--2---:R-:W2:Y:S04]  /*51790*/  LDL.LU R79, [R1+0x2a64] ;  /* 0x002a6400014f7983 */ /* 0x004ea80000300800 */
[----:B------:R-:W2:Y:S04]  /*517a0*/  LDL.LU R81, [R1+0x2a84] ;  /* 0x002a840001517983 */ /* 0x000ea80000300800 */
[----:B------:R-:W2:Y:S01]  /*517b0*/  LDL.LU R76, [R1+0x2aa4] ;  /* 0x002aa400014c7983 */ /* 0x000ea20000300800 */
[----:B------:R-:W-:-:S03]  /*517c0*/  IMAD.MOV.U32 R156, RZ, RZ, R82 ;  /* 0x000000ffff9c7224 */ /* 0x000fc600078e0052 */
[----:B---3--:R-:W3:Y:S04]  /*517d0*/  LDL.LU R12, [R1+0x2aa8] ;  /* 0x002aa800010c7983 */ /* 0x008ee80000300800 */
[----:B------:R-:W3:Y:S04]  /*517e0*/  LDL.LU R82, [R1+0x2ac4] ;  /* 0x002ac40001527983 */ /* 0x000ee80000300800 */
[----:B------:R-:W3:Y:S04]  /*517f0*/  LDL.LU R13, [R1+0x2ac8] ;  /* 0x002ac800010d7983 */ /* 0x000ee80000300800 */
[----:B------:R-:W-:Y:S04]  /*51800*/  LDGSTS.E [R6+0x74800], desc[UR4][R10.64], P0 ;  /* 0x748000000a067fae */ /* 0x000fe80008121844 */
[----:B----4-:R-:W4:Y:S04]  /*51810*/  LDL.LU R10, [R1+0x2ae8] ;  /* 0x002ae800010a7983 */ /* 0x010f280000300800 */
[----:B------:R-:W4:Y:S04]  /*51820*/  LDL.LU R11, [R1+0x2b08] ;  /* 0x002b0800010b7983 */ /* 0x000f280000300800 */
[----:B------:R-:W4:Y:S04]  /*51830*/  LDL.LU R80, [R1+0x2ae4] ;  /* 0x002ae40001507983 */ /* 0x000f280000300800 */
[----:B------:R-:W4:Y:S01]  /*51840*/  LDL.LU R78, [R1+0x2b04] ;  /* 0x002b0400014e7983 */ /* 0x000f220000300800 */
[----:B------:R-:W-:-:S02]  /*51850*/  IMAD.MOV.U32 R245, RZ, RZ, R244 ;  /* 0x000000fffff57224 */ /* 0x000fc400078e00f4 */
[----:B------:R-:W-:Y:S02]  /*51860*/  IMAD.MOV.U32 R244, RZ, RZ, R252 ;  /* 0x000000fffff47224 */ /* 0x000fe400078e00fc */
[----:B------:R-:W-:Y:S02]  /*51870*/  IMAD.MOV.U32 R237, RZ, RZ, R236 ;  /* 0x000000ffffed7224 */ /* 0x000fe400078e00ec */
[----:B------:R-:W-:Y:S01]  /*51880*/  IMAD.MOV.U32 R236, RZ, RZ, R151 ;  /* 0x000000ffffec7224 */ /* 0x000fe200078e0097 */
[----:B------:R-:W-:Y:S01]  /*51890*/  LDGSTS.E [R6+0x74c00], desc[UR4][R244.64], P0 ;  /* 0x74c00000f4067fae */ /* 0x000fe20008121844 */
[----:B------:R-:W-:Y:S02]  /*518a0*/  IMAD.MOV.U32 R229, RZ, RZ, R228 ;  /* 0x000000ffffe57224 */ /* 0x000fe400078e00e4 */
[----:B------:R-:W-:Y:S01]  /*518b0*/  IMAD.MOV.U32 R228, RZ, RZ, R150 ;  /* 0x000000ffffe47224 */ /* 0x000fe200078e0096 */
[----:B------:R-:W-:Y:S01]  /*518c0*/  LDGSTS.E [R6+0x75000], desc[UR4][R236.64], P0 ;  /* 0x75000000ec067fae */ /* 0x000fe20008121844 */
[----:B------:R-:W-:-:S02]  /*518d0*/  IMAD.MOV.U32 R221, RZ, RZ, R220 ;  /* 0x000000ffffdd7224 */ /* 0x000fc400078e00dc */
[----:B------:R-:W-:Y:S01]  /*518e0*/  IMAD.MOV.U32 R220, RZ, RZ, R149 ;  /* 0x000000ffffdc7224 */ /* 0x000fe200078e0095 */
[----:B------:R-:W-:Y:S01]  /*518f0*/  LDGSTS.E [R6+0x75400], desc[UR4][R228.64], P0 ;  /* 0x75400000e4067fae */ /* 0x000fe20008121844 */
        /* <DEDUP_REMOVED lines=20> */
[----:B------:R-:W-:Y:S04]  /*51a40*/  LDGSTS.E [R6+0x77000], desc[UR4][R172.64], P0 ;  /* 0x77000000ac067fae */ /* 0x000fe80008121844 */
[----:B------:R-:W-:Y:S04]  /*51a50*/  LDGSTS.E [R6+0x77400], desc[UR4][R164.64], P0 ;  /* 0x77400000a4067fae */ /* 0x000fe80008121844 */
[----:B------:R-:W-:Y:S04]  /*51a60*/  LDGSTS.E [R6+0x77800], desc[UR4][R156.64], P0 ;  /* 0x778000009c067fae */ /* 0x000fe80008121844 */
[----:B------:R1:W-:Y:S02]  /*51a70*/  LDGSTS.E [R6+0x77c00], desc[UR4][R20.64], P0 ;  /* 0x77c0000014067fae */ /* 0x0003e40008121844 */
[----:B-1----:R-:W-:-:S02]  /*51a80*/  IMAD.MOV.U32 R6, RZ, RZ, R83 ;  /* 0x000000ffff067224 */ /* 0x002fc400078e0053 */
[----:B------:R-:W-:Y:S02]  /*51a90*/  VIADD R5, R5, UR13 ;  /* 0x0000000d05057c36 */ /* 0x000fe40008000000 */
[----:B------:R-:W-:Y:S01]  /*51aa0*/  IMAD.X R7, R7, 0x1, R3, P1 ;  /* 0x0000000107077824 */ /* 0x000fe200008e0603 */
[----:B------:R-:W-:-:S04]  /*51ab0*/  IADD3 R14, P1, R14, R4, RZ ;  /* 0x000000040e0e7210 */ /* 0x000fc80007f3e0ff */
[----:B------:R1:W-:Y:S04]  /*51ac0*/  STL [R1+0x2a44], R7 ;  /* 0x002a440701007387 */ /* 0x0003e80000100800 */
[----:B------:R1:W-:Y:S04]  /*51ad0*/  LDGSTS.E [R5+0x60100], desc[UR4][R6.64], P0 ;  /* 0x6010000006057fae */ /* 0x0003e80008121844 */
[----:B------:R-:W-:Y:S01]  /*51ae0*/  STL [R1+0x2a68], R14 ;  /* 0x002a680e01007387 */ /* 0x000fe20000100800 */
[----:B-1----:R-:W-:Y:S01]  /*51af0*/  IMAD.MOV.U32 R6, RZ, RZ, R14 ;  /* 0x000000ffff067224 */ /* 0x002fe200078e000e */
[----:B------:R-:W-:Y:S01]  /*51b00*/  IADD3 R77, P2, R77, R4, RZ ;  /* 0x000000044d4d7210 */ /* 0x000fe20007f5e0ff */
[----:B--2---:R-:W-:-:S04]  /*51b10*/  IMAD.X R79, R79, 0x1, R3, P1 ;  /* 0x000000014f4f7824 */ /* 0x004fc800008e0603 */
[----:B------:R-:W-:Y:S01]  /*51b20*/  IMAD.X R81, R81, 0x1, R3, P2 ;  /* 0x0000000151517824 */ /* 0x000fe200010e0603 */
[----:B------:R1:W-:Y:S01]  /*51b30*/  STL [R1+0x2a64], R79 ;  /* 0x002a644f01007387 */ /* 0x0003e20000100800 */
[----:B------:R-:W-:-:S03]  /*51b40*/  IMAD.MOV.U32 R7, RZ, RZ, R79 ;  /* 0x000000ffff077224 */ /* 0x000fc600078e004f */
[----:B------:R-:W-:Y:S04]  /*51b50*/  STL [R1+0x2a88], R77 ;  /* 0x002a884d01007387 */ /* 0x000fe80000100800 */
[----:B------:R2:W-:Y:S04]  /*51b60*/  LDGSTS.E [R5+0x60500], desc[UR4][R6.64], P0 ;  /* 0x6050000006057fae */ /* 0x0005e80008121844 */
[----:B-1----:R-:W4:Y:S04]  /*51b70*/  LDL.LU R79, [R1+0x2b28] ;  /* 0x002b2800014f7983 */ /* 0x002f280000300800 */
[----:B------:R1:W-:Y:S04]  /*51b80*/  STL [R1+0x2a84], R81 ;  /* 0x002a845101007387 */ /* 0x0003e80000100800 */
[----:B------:R-:W4:Y:S01]  /*51b90*/  LDL.LU R14, [R1+0x2b48] ;  /* 0x002b4800010e7983 */ /* 0x000f220000300800 */
[----:B--2---:R-:W-:Y:S01]  /*51ba0*/  IMAD.MOV.U32 R7, RZ, RZ, R81 ;  /* 0x000000ffff077224 */ /* 0x004fe200078e0051 */
[----:B---3--:R-:W-:-:S02]  /*51bb0*/  IADD3 R12, P1, R12, R4, RZ ;  /* 0x000000040c0c7210 */ /* 0x008fc40007f3e0ff */
[----:B-1----:R-:W2:Y:S01]  /*51bc0*/  LDL.LU R81, [R1+0x2b24] ;  /* 0x002b240001517983 */ /* 0x002ea20000300800 */
[----:B------:R-:W-:Y:S01]  /*51bd0*/  IMAD.MOV.U32 R6, RZ, RZ, R77 ;  /* 0x000000ffff067224 */ /* 0x000fe200078e004d */
[----:B------:R-:W-:Y:S01]  /*51be0*/  IADD3 R13, P2, R13, R4, RZ ;  /* 0x000000040d0d7210 */ /* 0x000fe20007f5e0ff */
[--C-:B------:R-:W-:Y:S01]  /*51bf0*/  IMAD.X R76, R76, 0x1, R3.reuse, P1 ;  /* 0x000000014c4c7824 */ /* 0x100fe200008e0603 */
[----:B------:R-:W3:Y:S03]  /*51c00*/  LDL.LU R77, [R1+0x2b44] ;  /* 0x002b4400014d7983 */ /* 0x000ee60000300800 */
[----:B------:R-:W-:Y:S01]  /*51c10*/  IMAD.X R82, R82, 0x1, R3, P2 ;  /* 0x0000000152527824 */ /* 0x000fe200010e0603 */
[----:B------:R-:W-:Y:S04]  /*51c20*/  STL [R1+0x2aa8], R12 ;  /* 0x002aa80c01007387 */ /* 0x000fe80000100800 */
[----:B------:R1:W-:Y:S04]  /*51c30*/  LDGSTS.E [R5+0x60900], desc[UR4][R6.64], P0 ;  /* 0x6090000006057fae */ /* 0x0003e80008121844 */
[----:B------:R1:W-:Y:S04]  /*51c40*/  STL [R1+0x2aa4], R76 ;  /* 0x002aa44c01007387 */ /* 0x0003e80000100800 */
[----:B------:R4:W-:Y:S01]  /*51c50*/  STL [R1+0x2ac8], R13 ;  /* 0x002ac80d01007387 */ /* 0x0009e20000100800 */
[----:B-1----:R-:W-:-:S03]  /*51c60*/  IMAD.MOV.U32 R7, RZ, RZ, R76 ;  /* 0x000000ffff077224 */ /* 0x002fc600078e004c */
[----:B------:R-:W3:Y:S01]  /*51c70*/  LDL.LU R76, [R1+0x2b68] ;  /* 0x002b6800014c7983 */ /* 0x000ee20000300800 */
[----:B------:R-:W-:-:S03]  /*51c80*/  IMAD.MOV.U32 R6, RZ, RZ, R12 ;  /* 0x000000ffff067224 */ /* 0x000fc600078e000c */
[----:B------:R1:W-:Y:S04]  /*51c90*/  STL [R1+0x2ac4], R82 ;  /* 0x002ac45201007387 */ /* 0x0003e80000100800 */
[----:B------:R-:W3:Y:S04]  /*51ca0*/  LDL.LU R12, [R1+0x2b88] ;  /* 0x002b8800010c7983 */ /* 0x000ee80000300800 */
[----:B------:R-:W3:Y:S04]  /*51cb0*/  LDL.LU R84, [R1+0x2b64] ;  /* 0x002b640001547983 */ /* 0x000ee80000300800 */
[----:B------:R1:W-:Y:S01]  /*51cc0*/  LDGSTS.E [R5+0x60d00], desc[UR4][R6.64], P0 ;  /* 0x60d0000006057fae */ /* 0x0003e20008121844 */
[----:B----4-:R-:W-:Y:S01]  /*51cd0*/  IADD3 R10, P1, R10, R4, RZ ;  /* 0x000000040a0a7210 */ /* 0x010fe20007f3e0ff */
[----:B-1----:R-:W-:-:S02]  /*51ce0*/  IMAD.MOV.U32 R6, RZ, RZ, R13 ;  /* 0x000000ffff067224 */ /* 0x002fc400078e000d */
[----:B------:R-:W4:Y:S01]  /*51cf0*/  LDL.LU R13, [R1+0x2b84] ;  /* 0x002b8400010d7983 */ /* 0x000f220000300800 */
[----:B------:R-:W-:Y:S01]  /*51d00*/  IADD3 R11, P2, R11, R4, RZ ;  /* 0x000000040b0b7210 */ /* 0x000fe20007f5e0ff */
[--C-:B------:R-:W-:Y:S02]  /*51d10*/  IMAD.X R80, R80, 0x1, R3.reuse, P1 ;  /* 0x0000000150507824 */ /* 0x100fe400008e0603 */
[----:B------:R-:W-:Y:S01]  /*51d20*/  IMAD.MOV.U32 R7, RZ, RZ, R82 ;  /* 0x000000ffff077224 */ /* 0x000fe200078e0052 */
[----:B------:R1:W-:Y:S01]  /*51d30*/  STL [R1+0x2ae8], R10 ;  /* 0x002ae80a01007387 */ /* 0x0003e20000100800 */
[----:B------:R-:W-:-:S03]  /*51d40*/  IMAD.X R78, R78, 0x1, R3, P2 ;  /* 0x000000014e4e7824 */ /* 0x000fc600010e0603 */
[----:B------:R-:W-:Y:S04]  /*51d50*/  STL [R1+0x2ae4], R80 ;  /* 0x002ae45001007387 */ /* 0x000fe80000100800 */
[----:B------:R1:W-:Y:S04]  /*51d60*/  STL [R1+0x2b08], R11 ;  /* 0x002b080b01007387 */ /* 0x0003e80000100800 */
[----:B------:R-:W4:Y:S04]  /*51d70*/  LDL.LU R82, [R1+0x2ba8] ;  /* 0x002ba80001527983 */ /* 0x000f280000300800 */
[----:B------:R1:W-:Y:S04]  /*51d80*/  LDGSTS.E [R5+0x61100], desc[UR4][R6.64], P0 ;  /* 0x6110000006057fae */ /* 0x0003e80008121844 */
[----:B------:R1:W-:Y:S02]  /*51d90*/  STL [R1+0x2b04], R78 ;  /* 0x002b044e01007387 */ /* 0x0003e40000100800 */
[----:B-1----:R-:W-:-:S02]  /*51da0*/  IMAD.MOV.U32 R6, RZ, RZ, R10 ;  /* 0x000000ffff067224 */ /* 0x002fc400078e000a */
[----:B------:R-:W4:Y:S01]  /*51db0*/  LDL.LU R10, [R1+0x2bc8] ;  /* 0x002bc800010a7983 */ /* 0x000f220000300800 */
[----:B------:R-:W-:-:S03]  /*51dc0*/  IMAD.MOV.U32 R7, RZ, RZ, R80 ;  /* 0x000000ffff077224 */ /* 0x000fc600078e0050 */
[----:B------:R-:W4:Y:S04]  /*51dd0*/  LDL.LU R83, [R1+0x2ba4] ;  /* 0x002ba40001537983 */ /* 0x000f280000300800 */
[----:B------:R1:W-:Y:S02]  /*51de0*/  LDGSTS.E [R5+0x61500], desc[UR4][R6.64], P0 ;  /* 0x6150000006057fae */ /* 0x0003e40008121844 */
[----:B-1----:R-:W-:Y:S02]  /*51df0*/  IMAD.MOV.U32 R6, RZ, RZ, R11 ;  /* 0x000000ffff067224 */ /* 0x002fe400078e000b */
[----:B------:R-:W4:Y:S01]  /*51e00*/  LDL.LU R11, [R1+0x2bc4] ;  /* 0x002bc400010b7983 */ /* 0x000f220000300800 */
[----:B------:R-:W-:-:S03]  /*51e10*/  IMAD.MOV.U32 R7, RZ, RZ, R78 ;  /* 0x000000ffff077224 */ /* 0x000fc600078e004e */
[----:B------:R-:W4:Y:S04]  /*51e20*/  LDL.LU R80, [R1+0x2be8] ;  /* 0x002be80001507983 */ /* 0x000f280000300800 */
[----:B------:R-:W4:Y:S04]  /*51e30*/  LDL.LU R78, [R1+0x2c08] ;  /* 0x002c0800014e7983 */ /* 0x000f280000300800 */
[----:B------:R1:W-:Y:S01]  /*51e40*/  LDGSTS.E [R5+0x61900], desc[UR4][R6.64], P0 ;  /* 0x6190000006057fae */ /* 0x0003e20008121844 */
[----:B------:R-:W-:-:S05]  /*51e50*/  IADD3 R79, P1, R79, R4, RZ ;  /* 0x000000044f4f7210 */ /* 0x000fca0007f3e0ff */
[----:B------:R-:W-:Y:S01]  /*51e60*/  STL [R1+0x2b28], R79 ;  /* 0x002b284f01007387 */ /* 0x000fe20000100800 */
[----:B------:R-:W-:Y:S01]  /*51e70*/  IADD3 R14, P2, R14, R4, RZ ;  /* 0x000000040e0e7210 */ /* 0x000fe20007f5e0ff */
[----:B--2---:R-:W-:-:S04]  /*51e80*/  IMAD.X R81, R81, 0x1, R3, P1 ;  /* 0x0000000151517824 */ /* 0x004fc800008e0603 */
[----:B-1----:R-:W-:Y:S01]  /*51e90*/  IMAD.MOV.U32 R7, RZ, RZ, R81 ;  /* 0x000000ffff077224 */ /* 0x002fe200078e0051 */
[----:B------:R1:W-:Y:S01]  /*51ea0*/  STL [R1+0x2b24], R81 ;  /* 0x002b245101007387 */ /* 0x0003e20000100800 */
[----:B---3--:R-:W-:-:S03]  /*51eb0*/  IMAD.X R77, R77, 0x1, R3, P2 ;  /* 0x000000014d4d7824 */ /* 0x008fc600010e0603 */
[----:B------:R-:W-:Y:S04]  /*51ec0*/  STL [R1+0x2b48], R14 ;  /* 0x002b480e01007387 */ /* 0x000fe80000100800 */
[----:B-1----:R-:W2:Y:S01]  /*51ed0*/  LDL.LU R81, [R1+0x2be4] ;  /* 0x002be40001517983 */ /* 0x002ea20000300800 */
[----:B------:R-:W-:-:S03]  /*51ee0*/  IMAD.MOV.U32 R6, RZ, RZ, R79 ;  /* 0x000000ffff067224 */ /* 0x000fc600078e004f */
[----:B------:R1:W-:Y:S04]  /*51ef0*/  STL [R1+0x2b44], R77 ;  /* 0x002b444d01007387 */ /* 0x0003e80000100800 */
[----:B------:R-:W3:Y:S01]  /*51f00*/  LDL.LU R79, [R1+0x2c04] ;  /* 0x002c0400014f7983 */ /* 0x000ee20000300800 */
[----:B------:R-:W-:-:S03]  /*51f10*/  IADD3 R76, P1, R76, R4, RZ ;  /* 0x000000044c4c7210 */ /* 0x000fc60007f3e0ff */
[----:B------:R1:W-:Y:S01]  /*51f20*/  LDGSTS.E [R5+0x61d00], desc[UR4][R6.64], P0 ;  /* 0x61d0000006057fae */ /* 0x0003e20008121844 */
[----:B------:R-:W-:Y:S01]  /*51f30*/  IADD3 R12, P2, R12, R4, RZ ;  /* 0x000000040c0c7210 */ /* 0x000fe20007f5e0ff */
[----:B------:R-:W-:Y:S02]  /*51f40*/  IMAD.X R84, R84, 0x1, R3, P1 ;  /* 0x0000000154547824 */ /* 0x000fe400008e0603 */
[----:B-1----:R-:W-:Y:S02]  /*51f50*/  IMAD.MOV.U32 R7, RZ, RZ, R77 ;  /* 0x000000ffff077224 */ /* 0x002fe400078e004d */
[----:B------:R-:W-:Y:S01]  /*51f60*/  IMAD.MOV.U32 R6, RZ, RZ, R14 ;  /* 0x000000ffff067224 */ /* 0x000fe200078e000e */
[----:B------:R-:W3:Y:S04]  /*51f70*/  LDL.LU R77, [R1+0x2c28] ;  /* 0x002c2800014d7983 */ /* 0x000ee80000300800 */
[----:B------:R-:W3:Y:S04]  /*51f80*/  LDL.LU R14, [R1+0x2c48] ;  /* 0x002c4800010e7983 */ /* 0x000ee80000300800 */
[----:B------:R1:W-:Y:S04]  /*51f90*/  STL [R1+0x2b68], R76 ;  /* 0x002b684c01007387 */ /* 0x0003e80000100800 */
[----:B------:R-:W-:Y:S01]  /*51fa0*/  STL [R1+0x2b64], R84 ;  /* 0x002b645401007387 */ /* 0x000fe20000100800 */
[----:B----4-:R-:W-:-:S03]  /*51fb0*/  IMAD.X R13, R13, 0x1, R3, P2 ;  /* 0x000000010d0d7824 */ /* 0x010fc600010e0603 */
[----:B------:R-:W-:Y:S04]  /*51fc0*/  STL [R1+0x2b88], R12 ;  /* 0x002b880c01007387 */ /* 0x000fe80000100800 */
[----:B------:R-:W4:Y:S04]  /*51fd0*/  LDL.LU R90, [R1+0x2c24] ;  /* 0x002c2400015a7983 */ /* 0x000f280000300800 */
[----:B------:R1:W-:Y:S04]  /*51fe0*/  LDGSTS.E [R5+0x62100], desc[UR4][R6.64], P0 ;  /* 0x6210000006057fae */ /* 0x0003e80008121844 */
[----:B------:R1:W-:Y:S02]  /*51ff0*/  STL [R1+0x2b84], R13 ;  /* 0x002b840d01007387 */ /* 0x0003e40000100800 */
[----:B-1----:R-:W-:-:S02]  /*52000*/  IMAD.MOV.U32 R6, RZ, RZ, R76 ;  /* 0x000000ffff067224 */ /* 0x002fc400078e004c */
[----:B------:R-:W4:Y:S01]  /*52010*/  LDL.LU R76, [R1+0x2c44] ;  /* 0x002c4400014c7983 */ /* 0x000f220000300800 */
[----:B------:R-:W-:Y:S01]  /*52020*/  IMAD.MOV.U32 R7, RZ, RZ, R84 ;  /* 0x000000ffff077224 */ /* 0x000fe200078e0054 */
[----:B------:R-:W-:-:S04]  /*52030*/  IADD3 R82, P1, R82, R4, RZ ;  /* 0x0000000452527210 */ /* 0x000fc80007f3e0ff */
[----:B------:R1:W-:Y:S01]  /*52040*/  LDGSTS.E [R5+0x62500], desc[UR4][R6.64], P0 ;  /* 0x6250000006057fae */ /* 0x0003e20008121844 */
[----:B------:R-:W-:Y:S01]  /*52050*/  IADD3 R10, P2, R10, R4, RZ ;  /* 0x000000040a0a7210 */ /* 0x000fe20007f5e0ff */
[----:B-1----:R-:W-:Y:S02]  /*52060*/  IMAD.MOV.U32 R6, RZ, RZ, R12 ;  /* 0x000000ffff067224 */ /* 0x002fe400078e000c */
[----:B------:R-:W-:Y:S02]  /*52070*/  IMAD.MOV.U32 R7, RZ, RZ, R13 ;  /* 0x000000ffff077224 */ /* 0x000fe400078e000d */
[----:B------:R-:W4:Y:S01]  /*52080*/  LDL.LU.64 R12, [R1+0x2218] ;  /* 0x00221800010c7983 */ /* 0x000f220000300a00 */
[----:B------:R-:W-:-:S03]  /*52090*/  IMAD.X R83, R83, 0x1, R3, P1 ;  /* 0x0000000153537824 */ /* 0x000fc600008e0603 */
[----:B------:R-:W-:Y:S04]  /*520a0*/  STL [R1+0x2ba8], R82 ;  /* 0x002ba85201007387 */ /* 0x000fe80000100800 */
[----:B------:R1:W-:Y:S01]  /*520b0*/  LDGSTS.E [R5+0x62900], desc[UR4][R6.64], P0 ;  /* 0x6290000006057fae */ /* 0x0003e20008121844 */
[----:B------:R-:W-:-:S03]  /*520c0*/  IMAD.X R11, R11, 0x1, R3, P2 ;  /* 0x000000010b0b7824 */ /* 0x000fc600010e0603 */
[----:B------:R-:W-:Y:S04]  /*520d0*/  STL [R1+0x2ba4], R83 ;  /* 0x002ba45301007387 */ /* 0x000fe80000100800 */
[----:B------:R-:W-:Y:S01]  /*520e0*/  STL [R1+0x2bc8], R10 ;  /* 0x002bc80a01007387 */ /* 0x000fe20000100800 */
[----:B-1----:R-:W-:-:S03]  /*520f0*/  IMAD.MOV.U32 R6, RZ, RZ, R82 ;  /* 0x000000ffff067224 */ /* 0x002fc600078e0052 */
[----:B------:R-:W4:Y:S01]  /*52100*/  LDL.LU.64 R88, [R1+0x21f8] ;  /* 0x0021f80001587983 */ /* 0x000f220000300a00 */
[----:B------:R-:W-:-:S03]  /*52110*/  IMAD.MOV.U32 R7, RZ, RZ, R83 ;  /* 0x000000ffff077224 */ /* 0x000fc600078e0053 */
        /* <DEDUP_REMOVED lines=8> */
[----:B------:R-:W-:Y:S04]  /*521a0*/  STL [R1+0x2be8], R80 ;  /* 0x002be85001007387 */ /* 0x000fe80000100800 */
[----:B------:R1:W-:Y:S02]  /*521b0*/  LDGSTS.E [R5+0x63100], desc[UR4][R6.64], P0 ;  /* 0x6310000006057fae */ /* 0x0003e40008121844 */
[----:B-1----:R-:W-:-:S02]  /*521c0*/  IMAD.MOV.U32 R6, RZ, RZ, R80 ;  /* 0x000000ffff067224 */ /* 0x002fc400078e0050 */
[----:B--2---:R-:W-:-:S04]  /*521d0*/  IMAD.X R81, R81, 0x1, R3, P1 ;  /* 0x0000000151517824 */ /* 0x004fc800008e0603 */
[----:B------:R-:W-:Y:S01]  /*521e0*/  IMAD.MOV.U32 R7, RZ, RZ, R81 ;  /* 0x000000ffff077224 */ /* 0x000fe200078e0051 */
[----:B------:R1:W-:Y:S01]  /*521f0*/  STL [R1+0x2be4], R81 ;  /* 0x002be45101007387 */ /* 0x0003e20000100800 */
[----:B---3--:R-:W-:-:S03]  /*52200*/  IMAD.X R79, R79, 0x1, R3, P2 ;  /* 0x000000014f4f7824 */ /* 0x008fc600010e0603 */
[----:B------:R-:W-:Y:S04]  /*52210*/  STL [R1+0x2c08], R78 ;  /* 0x002c084e01007387 */ /* 0x000fe80000100800 */
[----:B------:R2:W-:Y:S04]  /*52220*/  LDGSTS.E [R5+0x63500], desc[UR4][R6.64], P0 ;  /* 0x6350000006057fae */ /* 0x0005e80008121844 */
[----:B-1----:R-:W3:Y:S04]  /*52230*/  LDL.LU.64 R80, [R1+0x2198] ;  /* 0x0021980001507983 */ /* 0x002ee80000300a00 */
[----:B------:R1:W-:Y:S04]  /*52240*/  STL [R1+0x2c04], R79 ;  /* 0x002c044f01007387 */ /* 0x0003e80000100800 */
[----:B------:R-:W3:Y:S01]  /*52250*/  LDL.LU.64 R84, [R1+0x2178] ;  /* 0x0021780001547983 */ /* 0x000ee20000300a00 */
[----:B------:R-:W-:Y:S01]  /*52260*/  IADD3 R77, P1, R77, R4, RZ ;  /* 0x000000044d4d7210 */ /* 0x000fe20007f3e0ff */
[----:B--2---:R-:W-:-:S02]  /*52270*/  IMAD.MOV.U32 R6, RZ, RZ, R78 ;  /* 0x000000ffff067224 */ /* 0x004fc400078e004e */
[----:B------:R-:W2:Y:S01]  /*52280*/  LDL.LU.64 R82, [R1+0x2158] ;  /* 0x0021580001527983 */ /* 0x000ea20000300a00 */
[----:B------:R-:W-:Y:S01]  /*52290*/  IMAD.MOV.U32 R7, RZ, RZ, R79 ;  /* 0x000000ffff077224 */ /* 0x000fe200078e004f */
[----:B------:R-:W-:Y:S02]  /*522a0*/  IADD3 R14, P2, R14, R4, RZ ;  /* 0x000000040e0e7210 */ /* 0x000fe40007f5e0ff */
[----:B-1----:R-:W2:Y:S04]  /*522b0*/  LDL.LU.64 R78, [R1+0x2138] ;  /* 0x00213800014e7983 */ /* 0x002ea80000300a00 */
[----:B------:R1:W-:Y:S01]  /*522c0*/  LDGSTS.E [R5+0x63900], desc[UR4][R6.64], P0 ;  /* 0x6390000006057fae */ /* 0x0003e20008121844 */
[----:B----4-:R-:W-:Y:S02]  /*522d0*/  IMAD.X R90, R90, 0x1, R3, P1 ;  /* 0x000000015a5a7824 */ /* 0x010fe400008e0603 */
[----:B-1----:R-:W-:-:S02]  /*522e0*/  IMAD.MOV.U32 R6, RZ, RZ, R77 ;  /* 0x000000ffff067224 */ /* 0x002fc400078e004d */
[----:B------:R-:W-:Y:S01]  /*522f0*/  IMAD.MOV.U32 R7, RZ, RZ, R90 ;  /* 0x000000ffff077224 */ /* 0x000fe200078e005a */
[----:B------:R-:W-:Y:S04]  /*52300*/  STL [R1+0x2c28], R77 ;  /* 0x002c284d01007387 */ /* 0x000fe80000100800 */
[----:B------:R-:W-:Y:S04]  /*52310*/  STL [R1+0x2c24], R90 ;  /* 0x002c245a01007387 */ /* 0x000fe80000100800 */
[----:B------:R-:W-:Y:S04]  /*52320*/  STL [R1+0x2c48], R14 ;  /* 0x002c480e01007387 */ /* 0x000fe80000100800 */
[----:B------:R1:W-:Y:S01]  /*52330*/  LDGSTS.E [R5+0x63d00], desc[UR4][R6.64], P0 ;  /* 0x63d0000006057fae */ /* 0x0003e20008121844 */
[----:B------:R-:W-:-:S05]  /*52340*/  IMAD.X R76, R76, 0x1, R3, P2 ;  /* 0x000000014c4c7824 */ /* 0x000fca00010e0603 */
[----:B------:R4:W-:Y:S01]  /*52350*/  STL [R1+0x2c44], R76 ;  /* 0x002c444c01007387 */ /* 0x0009e20000100800 */
[----:B-1----:R-:W-:-:S03]  /*52360*/  IMAD.MOV.U32 R7, RZ, RZ, R76 ;  /* 0x000000ffff077224 */ /* 0x002fc600078e004c */
[----:B----4-:R-:W4:Y:S01]  /*52370*/  LDL.LU.64 R76, [R1+0x2118] ;  /* 0x00211800014c7983 */ /* 0x010f220000300a00 */
[----:B------:R-:W-:-:S03]  /*52380*/  IMAD.MOV.U32 R6, RZ, RZ, R14 ;  /* 0x000000ffff067224 */ /* 0x000fc600078e000e */
[----:B------:R-:W4:Y:S01]  /*52390*/  LDL.LU.64 R96, [R1+0x20f8] ;  /* 0x0020f80001607983 */ /* 0x000f220000300a00 */
[----:B------:R-:W-:-:S03]  /*523a0*/  IADD3 R133, P1, R12, R4, RZ ;  /* 0x000000040c857210 */ /* 0x000fc60007f3e0ff */
[----:B------:R1:W-:Y:S02]  /*523b0*/  LDGSTS.E [R5+0x64100], desc[UR4][R6.64], P0 ;  /* 0x6410000006057fae */ /* 0x0003e40008121844 */
[----:B-1----:R-:W-:Y:S02]  /*523c0*/  IMAD.X R6, R13, 0x1, R3, P1 ;  /* 0x000000010d067824 */ /* 0x002fe400008e0603 */
[----:B------:R-:W4:Y:S04]  /*523d0*/  LDL.LU.64 R12, [R1+0x20d8] ;  /* 0x0020d800010c7983 */ /* 0x000f280000300a00 */
[----:B------:R-:W4:Y:S01]  /*523e0*/  LDL.LU.64 R94, [R1+0x20b8] ;  /* 0x0020b800015e7983 */ /* 0x000f220000300a00 */
[----:B------:R-:W-:-:S03]  /*523f0*/  IADD3 R132, P1, R88, R4, RZ ;  /* 0x0000000458847210 */ /* 0x000fc60007f3e0ff */
[----:B------:R-:W4:Y:S02]  /*52400*/  LDL.LU.64 R92, [R1+0x2098] ;  /* 0x00209800015c7983 */ /* 0x000f240000300a00 */
[----:B------:R-:W-:Y:S01]  /*52410*/  IMAD.X R7, R89, 0x1, R3, P1 ;  /* 0x0000000159077824 */ /* 0x000fe200008e0603 */
[----:B------:R-:W-:-:S05]  /*52420*/  IADD3 R130, P1, R10, R4, RZ ;  /* 0x000000040a827210 */ /* 0x000fca0007f3e0ff */
[----:B------:R-:W-:Y:S02]  /*52430*/  IMAD.X R131, R11, 0x1, R3, P1 ;  /* 0x000000010b837824 */ /* 0x000fe400008e0603 */
[----:B------:R-:W4:Y:S01]  /*52440*/  LDL.LU.64 R10, [R1+0x2078] ;  /* 0x00207800010a7983 */ /* 0x000f220000300a00 */
[----:B------:R-:W-:-:S03]  /*52450*/  IADD3 R128, P1, R86, R4, RZ ;  /* 0x0000000456807210 */ /* 0x000fc60007f3e0ff */
[----:B------:R-:W4:Y:S02]  /*52460*/  LDL.LU.64 R90, [R1+0x2058] ;  /* 0x00205800015a7983 */ /* 0x000f240000300a00 */
[----:B------:R-:W-:Y:S02]  /*52470*/  IMAD.X R129, R87, 0x1, R3, P1 ;  /* 0x0000000157817824 */ /* 0x000fe400008e0603 */
[----:B------:R-:W4:Y:S01]  /*52480*/  LDL.LU.64 R88, [R1+0x2038] ;  /* 0x0020380001587983 */ /* 0x000f220000300a00 */
[----:B---3--:R-:W-:-:S05]  /*52490*/  IADD3 R126, P1, R80, R4, RZ ;  /* 0x00000004507e7210 */ /* 0x008fca0007f3e0ff */
[----:B------:R-:W-:Y:S02]  /*524a0*/  IMAD.X R127, R81, 0x1, R3, P1 ;  /* 0x00000001517f7824 */ /* 0x000fe400008e0603 */
[----:B------:R-:W3:Y:S01]  /*524b0*/  LDL.LU.64 R80, [R1+0x2018] ;  /* 0x0020180001507983 */ /* 0x000ee20000300a00 */
[----:B------:R-:W-:-:S03]  /*524c0*/  IADD3 R124, P1, R84, R4, RZ ;  /* 0x00000004547c7210 */ /* 0x000fc60007f3e0ff */
[----:B------:R-:W3:Y:S02]  /*524d0*/  LDL.LU.64 R86, [R1+0x1ff8] ;  /* 0x001ff80001567983 */ /* 0x000ee40000300a00 */
[--C-:B------:R-:W-:Y:S01]  /*524e0*/  IMAD.X R125, R85, 0x1, R3.reuse, P1 ;  /* 0x00000001557d7824 */ /* 0x100fe200008e0603 */
[-C--:B--2---:R-:W-:Y:S01]  /*524f0*/  IADD3 R122, P1, R82, R4.reuse, RZ ;  /* 0x00000004527a7210 */ /* 0x084fe20007f3e0ff */
[----:B------:R-:W2:Y:S04]  /*52500*/  LDL.LU.64 R84, [R1+0x1fd8] ;  /* 0x001fd80001547983 */ /* 0x000ea80000300a00 */
[--C-:B------:R-:W-:Y:S01]  /*52510*/  IMAD.X R123, R83, 0x1, R3.reuse, P1 ;  /* 0x00000001537b7824 */ /* 0x100fe200008e0603 */
[----:B------:R-:W-:Y:S01]  /*52520*/  IADD3 R120, P1, R78, R4, RZ ;  /* 0x000000044e787210 */ /* 0x000fe20007f3e0ff */
[----:B------:R-:W2:Y:S04]  /*52530*/  LDL.LU.64 R82, [R1+0x1fb8] ;  /* 0x001fb80001527983 */ /* 0x000ea80000300a00 */
[----:B------:R-:W-:-:S02]  /*52540*/  IMAD.X R121, R79, 0x1, R3, P1 ;  /* 0x000000014f797824 */ /* 0x000fc400008e0603 */
[----:B------:R-:W2:Y:S01]  /*52550*/  LDL.LU.64 R78, [R1+0x1f98] ;  /* 0x001f9800014e7983 */ /* 0x000ea20000300a00 */
[----:B----4-:R-:W-:-:S05]  /*52560*/  IADD3 R118, P1, R76, R4, RZ ;  /* 0x000000044c767210 */ /* 0x010fca0007f3e0ff */
[--C-:B------:R-:W-:Y:S01]  /*52570*/  IMAD.X R119, R77, 0x1, R3.reuse, P1 ;  /* 0x000000014d777824 */ /* 0x100fe200008e0603 */
[-C--:B------:R-:W-:Y:S01]  /*52580*/  IADD3 R116, P1, R96, R4.reuse, RZ ;  /* 0x0000000460747210 */ /* 0x080fe20007f3e0ff */
[----:B------:R-:W4:Y:S04]  /*52590*/  LDL.LU.64 R76, [R1+0x1f78] ;  /* 0x001f7800014c7983 */ /* 0x000f280000300a00 */
[----:B------:R-:W-:Y:S01]  /*525a0*/  IMAD.X R117, R97, 0x1, R3, P1 ;  /* 0x0000000161757824 */ /* 0x000fe200008e0603 */
[----:B------:R-:W-:-:S05]  /*525b0*/  IADD3 R114, P1, R12, R4, RZ ;  /* 0x000000040c727210 */ /* 0x000fca0007f3e0ff */
[--C-:B------:R-:W-:Y:S01]  /*525c0*/  IMAD.X R115, R13, 0x1, R3.reuse, P1 ;  /* 0x000000010d737824 */ /* 0x100fe200008e0603 */
[-C--:B------:R-:W-:Y:S01]  /*525d0*/  IADD3 R112, P1, R94, R4.reuse, RZ ;  /* 0x000000045e707210 */ /* 0x080fe20007f3e0ff */
[----:B------:R-:W4:Y:S04]  /*525e0*/  LDL.LU.64 R12, [R1+0x1f58] ;  /* 0x001f5800010c7983 */ /* 0x000f280000300a00 */
[----:B------:R-:W-:Y:S01]  /*525f0*/  IMAD.X R113, R95, 0x1, R3, P1 ;  /* 0x000000015f717824 */ /* 0x000fe200008e0603 */
[----:B------:R-:W-:-:S05]  /*52600*/  IADD3 R110, P1, R92, R4, RZ ;  /* 0x000000045c6e7210 */ /* 0x000fca0007f3e0ff */
[----:B------:R-:W-:Y:S01]  /*52610*/  IMAD.X R111, R93, 0x1, R3, P1 ;  /* 0x000000015d6f7824 */ /* 0x000fe200008e0603 */
[----:B------:R-:W-:-:S05]  /*52620*/  IADD3 R108, P1, R10, R4, RZ ;  /* 0x000000040a6c7210 */ /* 0x000fca0007f3e0ff */
[----:B------:R-:W-:Y:S02]  /*52630*/  IMAD.X R109, R11, 0x1, R3, P1 ;  /* 0x000000010b6d7824 */ /* 0x000fe400008e0603 */
[----:B------:R-:W4:Y:S01]  /*52640*/  LDL.LU.64 R10, [R1+0x1f38] ;  /* 0x001f3800010a7983 */ /* 0x000f220000300a00 */
[----:B------:R-:W-:-:S05]  /*52650*/  IADD3 R106, P1, R90, R4, RZ ;  /* 0x000000045a6a7210 */ /* 0x000fca0007f3e0ff */
[----:B------:R-:W-:Y:S01]  /*52660*/  IMAD.X R107, R91, 0x1, R3, P1 ;  /* 0x000000015b6b7824 */ /* 0x000fe200008e0603 */
[----:B------:R-:W-:-:S05]  /*52670*/  IADD3 R104, P1, R88, R4, RZ ;  /* 0x0000000458687210 */ /* 0x000fca0007f3e0ff */
[----:B------:R-:W-:Y:S01]  /*52680*/  IMAD.X R105, R89, 0x1, R3, P1 ;  /* 0x0000000159697824 */ /* 0x000fe200008e0603 */
[----:B---3--:R-:W-:-:S05]  /*52690*/  IADD3 R102, P1, R80, R4, RZ ;  /* 0x0000000450667210 */ /* 0x008fca0007f3e0ff */
[--C-:B------:R-:W-:Y:S01]  /*526a0*/  IMAD.X R103, R81, 0x1, R3.reuse, P1 ;  /* 0x0000000151677824 */ /* 0x100fe200008e0603 */
[-C--:B------:R-:W-:Y:S01]  /*526b0*/  IADD3 R100, P1, R86, R4.reuse, RZ ;  /* 0x0000000456647210 */ /* 0x080fe20007f3e0ff */
[----:B------:R-:W3:Y:S04]  /*526c0*/  LDL.LU.64 R80, [R1+0x1f18] ;  /* 0x001f180001507983 */ /* 0x000ee80000300a00 */
[----:B------:R-:W-:Y:S01]  /*526d0*/  IMAD.X R101, R87, 0x1, R3, P1 ;  /* 0x0000000157657824 */ /* 0x000fe200008e0603 */
[----:B------:R-:W3:Y:S01]  /*526e0*/  LDL.LU.64 R136, [R1+0x1ef8] ;  /* 0x001ef80001887983 */ /* 0x000ee20000300a00 */
[----:B--2---:R-:W-:-:S05]  /*526f0*/  IADD3 R98, P1, R84, R4, RZ ;  /* 0x0000000454627210 */ /* 0x004fca0007f3e0ff */
[--C-:B------:R-:W-:Y:S01]  /*52700*/  IMAD.X R99, R85, 0x1, R3.reuse, P1 ;  /* 0x0000000155637824 */ /* 0x100fe200008e0603 */
[-C--:B------:R-:W-:Y:S01]  /*52710*/  IADD3 R96, P1, R82, R4.reuse, RZ ;  /* 0x0000000452607210 */ /* 0x080fe20007f3e0ff */
[----:B------:R-:W2:Y:S04]  /*52720*/  LDL.LU.64 R84, [R1+0x1ed8] ;  /* 0x001ed80001547983 */ /* 0x000ea80000300a00 */
[--C-:B------:R-:W-:Y:S01]  /*52730*/  IMAD.X R97, R83, 0x1, R3.reuse, P1 ;  /* 0x0000000153617824 */ /* 0x100fe200008e0603 */
[----:B------:R-:W-:Y:S01]  /*52740*/  IADD3 R94, P1, R78, R4, RZ ;  /* 0x000000044e5e7210 */ /* 0x000fe20007f3e0ff */
[----:B------:R-:W2:Y:S04]  /*52750*/  LDL.LU.64 R82, [R1+0x1eb8] ;  /* 0x001eb80001527983 */ /* 0x000ea80000300a00 */
[----:B------:R-:W-:-:S02]  /*52760*/  IMAD.X R95, R79, 0x1, R3, P1 ;  /* 0x000000014f5f7824 */ /* 0x000fc400008e0603 */
[----:B------:R-:W2:Y:S01]  /*52770*/  LDL.LU.64 R78, [R1+0x1e98] ;  /* 0x001e9800014e7983 */ /* 0x000ea20000300a00 */
[----:B----4-:R-:W-:-:S05]  /*52780*/  IADD3 R92, P1, R76, R4, RZ ;  /* 0x000000044c5c7210 */ /* 0x010fca0007f3e0ff */
[----:B------:R-:W-:Y:S02]  /*52790*/  IMAD.X R93, R77, 0x1, R3, P1 ;  /* 0x000000014d5d7824 */ /* 0x000fe400008e0603 */
[----:B------:R-:W4:Y:S01]  /*527a0*/  LDL.LU.64 R76, [R1+0x1e78] ;  /* 0x001e7800014c7983 */ /* 0x000f220000300a00 */
[----:B------:R-:W-:-:S05]  /*527b0*/  IADD3 R90, P1, R12, R4, RZ ;  /* 0x000000040c5a7210 */ /* 0x000fca0007f3e0ff */
[----:B------:R-:W-:Y:S02]  /*527c0*/  IMAD.X R91, R13, 0x1, R3, P1 ;  /* 0x000000010d5b7824 */ /* 0x000fe400008e0603 */
[----:B------:R-:W4:Y:S01]  /*527d0*/  LDL.LU.64 R12, [R1+0x1e58] ;  /* 0x001e5800010c7983 */ /* 0x000f220000300a00 */
[----:B------:R-:W-:-:S05]  /*527e0*/  IADD3 R88, P1, R10, R4, RZ ;  /* 0x000000040a587210 */ /* 0x000fca0007f3e0ff */
[----:B------:R-:W-:Y:S02]  /*527f0*/  IMAD.X R89, R11, 0x1, R3, P1 ;  /* 0x000000010b597824 */ /* 0x000fe400008e0603 */
[----:B------:R-:W4:Y:S04]  /*52800*/  LDL.LU.64 R10, [R1+0x1e38] ;  /* 0x001e3800010a7983 */ /* 0x000f280000300a00 */
[----:B------:R-:W4:Y:S01]  /*52810*/  LDL.LU.64 R134, [R1+0x1e18] ;  /* 0x001e180001867983 */ /* 0x000f220000300a00 */
[----:B---3--:R-:W-:-:S05]  /*52820*/  IADD3 R86, P1, R80, R4, RZ ;  /* 0x0000000450567210 */ /* 0x008fca0007f3e0ff */
[----:B------:R-:W-:Y:S01]  /*52830*/  IMAD.X R87, R81, 0x1, R3, P1 ;  /* 0x0000000151577824 */ /* 0x000fe200008e0603 */
[----:B------:R-:W-:-:S05]  /*52840*/  IADD3 R80, P1, R136, R4, RZ ;  /* 0x0000000488507210 */ /* 0x000fca0007f3e0ff */
[----:B------:R-:W-:Y:S01]  /*52850*/  IMAD.X R81, R137, 0x1, R3, P1 ;  /* 0x0000000189517824 */ /* 0x000fe200008e0603 */
[----:B--2---:R-:W-:-:S05]  /*52860*/  IADD3 R149, P1, R84, R4, RZ ;  /* 0x0000000454957210 */ /* 0x004fca0007f3e0ff */
[----:B------:R-:W-:Y:S01]  /*52870*/  IMAD.X R150, R85, 0x1, R3, P1 ;  /* 0x0000000155967824 */ /* 0x000fe200008e0603 */
[----:B------:R-:W-:-:S05]  /*52880*/  IADD3 R84, P1, R82, R4, RZ ;  /* 0x0000000452547210 */ /* 0x000fca0007f3e0ff */
[----:B------:R-:W-:Y:S01]  /*52890*/  IMAD.X R85, R83, 0x1, R3, P1 ;  /* 0x0000000153557824 */ /* 0x000fe200008e0603 */
[----:B------:R-:W-:-:S05]  /*528a0*/  IADD3 R82, P1, R78, R4, RZ ;  /* 0x000000044e527210 */ /* 0x000fca0007f3e0ff */
        /* <DEDUP_REMOVED lines=23> */
[-C--:B------:R-:W-:Y:S01]  /*52a20*/  IADD3 R142, P1, R202, R4.reuse, RZ ;  /* 0x00000004ca8e7210 */ /* 0x080fe20007f3e0ff */
[----:B------:R-:W-:Y:S01]  /*52a30*/  IMAD.MOV.U32 R133, RZ, RZ, R7 ;  /* 0x000000ffff857224 */ /* 0x000fe200078e0007 */
[----:B------:R-:W-:Y:S03]  /*52a40*/  STL.64 [R1+0x2218], R134 ;  /* 0x0022188601007387 */ /* 0x000fe60000100a00 */
[----:B------:R-:W-:Y:S01]  /*52a50*/  IMAD.X R202, R203, 0x1, R3, P1 ;  /* 0x00000001cbca7824 */ /* 0x000fe200008e0603 */
[----:B------:R-:W-:Y:S01]  /*52a60*/  STL.64 [R1+0x21f8], R132 ;  /* 0x0021f88401007387 */ /* 0x000fe20000100a00 */
[----:B------:R-:W-:-:S03]  /*52a70*/  IADD3 R141, P1, R194, R4, RZ ;  /* 0x00000004c28d7210 */ /* 0x000fc60007f3e0ff */
[----:B------:R-:W-:Y:S04]  /*52a80*/  STL.64 [R1+0x21d8], R130 ;  /* 0x0021d88201007387 */ /* 0x000fe80000100a00 */
[----:B------:R-:W-:Y:S01]  /*52a90*/  STL.64 [R1+0x21b8], R128 ;  /* 0x0021b88001007387 */ /* 0x000fe20000100a00 */
[----:B------:R-:W-:-:S03]  /*52aa0*/  IMAD.X R194, R195, 0x1, R3, P1 ;  /* 0x00000001c3c27824 */ /* 0x000fc600008e0603 */
[----:B------:R-:W-:Y:S01]  /*52ab0*/  STL.64 [R1+0x2198], R126 ;  /* 0x0021987e01007387 */ /* 0x000fe20000100a00 */
[----:B------:R-:W-:-:S03]  /*52ac0*/  IADD3 R140, P1, R186, R4, RZ ;  /* 0x00000004ba8c7210 */ /* 0x000fc60007f3e0ff */
        /* <DEDUP_REMOVED lines=8> */
[----:B------:R-:W-:Y:S01]  /*52b50*/  LDGSTS.E [R5+0x65100], desc[UR4][R128.64], P0 ;  /* 0x6510000080057fae */ /* 0x000fe20008121844 */
[----:B------:R-:W-:-:S03]  /*52b60*/  IMAD.X R186, R187, 0x1, R3, P1 ;  /* 0x00000001bbba7824 */ /* 0x000fc600008e0603 */
[----:B------:R-:W-:Y:S04]  /*52b70*/  STL.64 [R1+0x20d8], R114 ;  /* 0x0020d87201007387 */ /* 0x000fe80000100a00 */
[----:B------:R-:W-:Y:S01]  /*52b80*/  LDGSTS.E [R5+0x65500], desc[UR4][R126.64], P0 ;  /* 0x655000007e057fae */ /* 0x000fe20008121844 */
[----:B------:R-:W-:-:S03]  /*52b90*/  IADD3 R139, P1, R178, R4, RZ ;  /* 0x00000004b28b7210 */ /* 0x000fc60007f3e0ff */
        /* <DEDUP_REMOVED lines=15> */
[----:B------:R-:W-:Y:S01]  /*52c90*/  LDGSTS.E [R5+0x67100], desc[UR4][R112.64], P0 ;  /* 0x6710000070057fae */ /* 0x000fe20008121844 */
[----:B------:R-:W-:-:S03]  /*52ca0*/  IMAD.MOV.U32 R6, RZ, RZ, R149 ;  /* 0x000000ffff067224 */ /* 0x000fc600078e0095 */
[----:B------:R-:W-:Y:S01]  /*52cb0*/  STL.64 [R1+0x1fd8], R98 ;  /* 0x001fd86201007387 */ /* 0x000fe20000100a00 */
[----:B------:R-:W-:-:S03]  /*52cc0*/  IMAD.MOV.U32 R7, RZ, RZ, R150 ;  /* 0x000000ffff077224 */ /* 0x000fc600078e0096 */
        /* <DEDUP_REMOVED lines=17> */
[----:B------:R1:W-:Y:S04]  /*52de0*/  STL.64 [R1+0x1ed8], R6 ;  /* 0x001ed80601007387 */ /* 0x0003e80000100a00 */
[----:B------:R-:W-:Y:S04]  /*52df0*/  LDGSTS.E [R5+0x71500], desc[UR4][R94.64], P0 ;  /* 0x715000005e057fae */ /* 0x000fe80008121844 */
[----:B------:R-:W-:Y:S04]  /*52e00*/  STL.64 [R1+0x1eb8], R84 ;  /* 0x001eb85401007387 */ /* 0x000fe80000100a00 */
[----:B------:R-:W-:Y:S01]  /*52e10*/  LDGSTS.E [R5+0x71900], desc[UR4][R92.64], P0 ;  /* 0x719000005c057fae */ /* 0x000fe20008121844 */
[----:B------:R-:W-:-:S03]  /*52e20*/  IMAD.X R162, R163, 0x1, R3, P1 ;  /* 0x00000001a3a27824 */ /* 0x000fc600008e0603 */
[----:B------:R2:W-:Y:S04]  /*52e30*/  STL.64 [R1+0x1e98], R82 ;  /* 0x001e985201007387 */ /* 0x0005e80000100a00 */
[----:B------:R-:W-:Y:S01]  /*52e40*/  LDGSTS.E [R5+0x71d00], desc[UR4][R90.64], P0 ;  /* 0x71d000005a057fae */ /* 0x000fe20008121844 */
[----:B------:R-:W-:-:S03]  /*52e50*/  IADD3 R136, P1, R154, R4, RZ ;  /* 0x000000049a887210 */ /* 0x000fc60007f3e0ff */
[----:B------:R-:W-:Y:S04]  /*52e60*/  STL.64 [R1+0x1e78], R78 ;  /* 0x001e784e01007387 */ /* 0x000fe80000100a00 */
[----:B------:R-:W-:Y:S04]  /*52e70*/  LDGSTS.E [R5+0x72100], desc[UR4][R88.64], P0 ;  /* 0x7210000058057fae */ /* 0x000fe80008121844 */
[----:B------:R3:W-:Y:S04]  /*52e80*/  STL.64 [R1+0x1e58], R76 ;  /* 0x001e584c01007387 */ /* 0x0007e80000100a00 */
[----:B------:R-:W-:Y:S04]  /*52e90*/  LDGSTS.E [R5+0x72500], desc[UR4][R86.64], P0 ;  /* 0x7250000056057fae */ /* 0x000fe80008121844 */
[----:B------:R4:W-:Y:S04]  /*52ea0*/  STL.64 [R1+0x1e38], R12 ;  /* 0x001e380c01007387 */ /* 0x0009e80000100a00 */
[----:B------:R-:W-:Y:S04]  /*52eb0*/  LDGSTS.E [R5+0x72900], desc[UR4][R80.64], P0 ;  /* 0x7290000050057fae */ /* 0x000fe80008121844 */
[----:B------:R4:W-:Y:S04]  /*52ec0*/  STL.64 [R1+0x1e18], R10 ;  /* 0x001e180a01007387 */ /* 0x0009e80000100a00 */
[----:B------:R4:W-:Y:S01]  /*52ed0*/  LDGSTS.E [R5+0x72d00], desc[UR4][R6.64], P0 ;  /* 0x72d0000006057fae */ /* 0x0009e20008121844 */
[----:B------:R-:W-:Y:S01]  /*52ee0*/  IMAD.X R154, R155, 0x1, R3, P1 ;  /* 0x000000019b9a7824 */ /* 0x000fe200008e0603 */
[----:B------:R-:W-:-:S02]  /*52ef0*/  IADD3 R14, P1, R18, R4, RZ ;  /* 0x00000004120e7210 */ /* 0x000fc40007f3e0ff */
[----:B------:R-:W-:Y:S04]  /*52f00*/  LDGSTS.E [R5+0x73100], desc[UR4][R84.64], P0 ;  /* 0x7310000054057fae */ /* 0x000fe80008121844 */
[----:B------:R4:W-:Y:S04]  /*52f10*/  LDGSTS.E [R5+0x73500], desc[UR4][R82.64], P0 ;  /* 0x7350000052057fae */ /* 0x0009e80008121844 */
[----:B-1----:R-:W4:Y:S04]  /*52f20*/  LDL.LU R6, [R1+0x2a50] ;  /* 0x002a500001067983 */ /* 0x002f280000300800 */
[----:B------:R-:W4:Y:S04]  /*52f30*/  LDL.LU R81, [R1+0x2a70] ;  /* 0x002a700001517983 */ /* 0x000f280000300800 */
[----:B------:R-:W4:Y:S01]  /*52f40*/  LDL.LU R7, [R1+0x2a4c] ;  /* 0x002a4c0001077983 */ /* 0x000f220000300800 */
[----:B------:R-:W-:-:S03]  /*52f50*/  IMAD.X R18, R19, 0x1, R3, P1 ;  /* 0x0000000113127824 */ /* 0x000fc600008e0603 */
[----:B--2---:R-:W2:Y:S01]  /*52f60*/  LDL.LU R82, [R1+0x2a6c] ;  /* 0x002a6c0001527983 */ /* 0x004ea20000300800 */
[----:B------:R-:W-:Y:S02]  /*52f70*/  IMAD.MOV.U32 R19, RZ, RZ, R18 ;  /* 0x000000ffff137224 */ /* 0x000fe400078e0012 */
[----:B------:R-:W-:Y:S01]  /*52f80*/  IMAD.MOV.U32 R18, RZ, RZ, R14 ;  /* 0x000000ffff127224 */ /* 0x000fe200078e000e */
[----:B------:R-:W-:Y:S04]  /*52f90*/  LDGSTS.E [R5+0x73900], desc[UR4][R78.64], P0 ;  /* 0x739000004e057fae */ /* 0x000fe80008121844 */
[----:B------:R-:W2:Y:S04]  /*52fa0*/  LDL R14, [R1+0x3180] ;  /* 0x00318000010e7983 */ /* 0x000ea80000100800 */
[----:B------:R-:W-:Y:S04]  /*52fb0*/  LDGSTS.E [R5+0x73d00], desc[UR4][R76.64], P0 ;  /* 0x73d000004c057fae */ /* 0x000fe80008121844 */
[----:B------:R-:W2:Y:S04]  /*52fc0*/  LDL.LU R80, [R1+0x2a8c] ;  /* 0x002a8c0001507983 */ /* 0x000ea80000300800 */
[----:B------:R-:W-:Y:S04]  /*52fd0*/  LDGSTS.E [R5+0x74100], desc[UR4][R12.64], P0 ;  /* 0x741000000c057fae */ /* 0x000fe80008121844 */
        /* <DEDUP_REMOVED lines=45> */
[----:B------:R-:W-:Y:S04]  /*532b0*/  LDGSTS.E [R5+0x77500], desc[UR4][R162.64], P0 ;  /* 0x77500000a2057fae */ /* 0x000fe80008121844 */
[----:B------:R-:W-:Y:S04]  /*532c0*/  LDGSTS.E [R5+0x77900], desc[UR4][R154.64], P0 ;  /* 0x779000009a057fae */ /* 0x000fe80008121844 */
[----:B------:R1:W-:Y:S01]  /*532d0*/  LDGSTS.E [R5+0x77d00], desc[UR4][R18.64], P0 ;  /* 0x77d0000012057fae */ /* 0x0003e20008121844 */
[----:B------:R-:W-:-:S02]  /*532e0*/  IADD3 R6, P1, R6, R4, RZ ;  /* 0x0000000406067210 */ /* 0x000fc40007f3e0ff */
[----:B------:R-:W-:-:S03]  /*532f0*/  IADD3 R81, P2, R81, R4, RZ ;  /* 0x0000000451517210 */ /* 0x000fc60007f5e0ff */
[--C-:B------:R-:W-:Y:S01]  /*53300*/  IMAD.X R7, R7, 0x1, R3.reuse, P1 ;  /* 0x0000000107077824 */ /* 0x100fe200008e0603 */
[----:B------:R3:W-:Y:S01]  /*53310*/  STL [R1+0x2a50], R6 ;  /* 0x002a500601007387 */ /* 0x0007e20000100800 */
[----:B--2---:R-:W-:-:S03]  /*53320*/  IMAD.X R82, R82, 0x1, R3, P2 ;  /* 0x0000000152527824 */ /* 0x004fc600010e0603 */
[----:B------:R2:W-:Y:S04]  /*53330*/  STL [R1+0x2a4c], R7 ;  /* 0x002a4c0701007387 */ /* 0x0005e80000100800 */
[----:B------:R2:W-:Y:S04]  /*53340*/  STL [R1+0x2a70], R81 ;  /* 0x002a705101007387 */ /* 0x0005e80000100800 */
[----:B------:R-:W-:Y:S01]  /*53350*/  STL [R1+0x2a6c], R82 ;  /* 0x002a6c5201007387 */ /* 0x000fe20000100800 */
[----:B-1----:R-:W-:-:S03]  /*53360*/  VIADD R5, R14, UR13 ;  /* 0x0000000d0e057c36 */ /* 0x002fc60008000000 */
[----:B------:R-:W4:Y:S04]  /*53370*/  LDL.LU R79, [R1+0x2b10] ;  /* 0x002b1000014f7983 */ /* 0x000f280000300800 */
[----:B------:R-:W4:Y:S04]  /*53380*/  LDL.LU R14, [R1+0x2b30] ;  /* 0x002b3000010e7983 */ /* 0x000f280000300800 */
[----:B------:R-:W4:Y:S01]  /*53390*/  LDL.LU R84, [R1+0x2b0c] ;  /* 0x002b0c0001547983 */ /* 0x000f220000300800 */
[----:B---3--:R-:W-:-:S03]  /*533a0*/  IADD3 R76, P1, R76, R4, RZ ;  /* 0x000000044c4c7210 */ /* 0x008fc60007f3e0ff */
[----:B------:R1:W-:Y:S02]  /*533b0*/  LDGSTS.E [R5+0x60200], desc[UR4][R6.64], P0 ;  /* 0x6020000006057fae */ /* 0x0003e40008121844 */
[----:B------:R-:W-:Y:S01]  /*533c0*/  IMAD.X R80, R80, 0x1, R3, P1 ;  /* 0x0000000150507824 */ /* 0x000fe200008e0603 */
[----:B------:R-:W-:Y:S01]  /*533d0*/  IADD3 R77, P2, R77, R4, RZ ;  /* 0x000000044d4d7210 */ /* 0x000fe20007f5e0ff */
[----:B-1----:R-:W-:Y:S02]  /*533e0*/  IMAD.MOV.U32 R6, RZ, RZ, R81 ;  /* 0x000000ffff067224 */ /* 0x002fe400078e0051 */
[----:B--2---:R-:W-:Y:S01]  /*533f0*/  IMAD.MOV.U32 R7, RZ, RZ, R82 ;  /* 0x000000ffff077224 */ /* 0x004fe200078e0052 */
[----:B------:R-:W2:Y:S01]  /*53400*/  LDL.LU R81, [R1+0x2b2c] ;  /* 0x002b2c0001517983 */ /* 0x000ea20000300800 */
[----:B------:R-:W-:-:S03]  /*53410*/  IMAD.X R78, R78, 0x1, R3, P2 ;  /* 0x000000014e4e7824 */ /* 0x000fc600010e0603 */
[----:B------:R-:W-:Y:S04]  /*53420*/  STL [R1+0x2a90], R76 ;  /* 0x002a904c01007387 */ /* 0x000fe80000100800 */
[----:B------:R1:W-:Y:S04]  /*53430*/  LDGSTS.E [R5+0x60600], desc[UR4][R6.64], P0 ;  /* 0x6060000006057fae */ /* 0x0003e80008121844 */
[----:B------:R3:W-:Y:S04]  /*53440*/  STL [R1+0x2a8c], R80 ;  /* 0x002a8c5001007387 */ /* 0x0007e80000100800 */
[----:B------:R4:W-:Y:S01]  /*53450*/  STL [R1+0x2ab0], R77 ;  /* 0x002ab04d01007387 */ /* 0x0009e20000100800 */
[----:B-1----:R-:W-:-:S03]  /*53460*/  IMAD.MOV.U32 R7, RZ, RZ, R80 ;  /* 0x000000ffff077224 */ /* 0x002fc600078e0050 */
[----:B---3--:R-:W3:Y:S01]  /*53470*/  LDL.LU R80, [R1+0x2b50] ;  /* 0x002b500001507983 */ /* 0x008ee20000300800 */
[----:B------:R-:W-:-:S03]  /*53480*/  IMAD.MOV.U32 R6, RZ, RZ, R76 ;  /* 0x000000ffff067224 */ /* 0x000fc600078e004c */
[----:B------:R-:W-:Y:S04]  /*53490*/  STL [R1+0x2aac], R78 ;  /* 0x002aac4e01007387 */ /* 0x000fe80000100800 */
[----:B------:R-:W3:Y:S04]  /*534a0*/  LDL.LU R76, [R1+0x2b70] ;  /* 0x002b7000014c7983 */ /* 0x000ee80000300800 */
[----:B------:R-:W3:Y:S04]  /*534b0*/  LDL.LU R82, [R1+0x2b4c] ;  /* 0x002b4c0001527983 */ /* 0x000ee80000300800 */
[----:B------:R1:W-:Y:S01]  /*534c0*/  LDGSTS.E [R5+0x60a00], desc[UR4][R6.64], P0 ;  /* 0x60a0000006057fae */ /* 0x0003e20008121844 */
[----:B----4-:R-:W-:Y:S01]  /*534d0*/  IADD3 R10, P1, R10, R4, RZ ;  /* 0x000000040a0a7210 */ /* 0x010fe20007f3e0ff */
[----:B-1----:R-:W-:-:S02]  /*534e0*/  IMAD.MOV.U32 R6, RZ, RZ, R77 ;  /* 0x000000ffff067224 */ /* 0x002fc400078e004d */
[----:B------:R-:W4:Y:S01]  /*534f0*/  LDL.LU R77, [R1+0x2b6c] ;  /* 0x002b6c00014d7983 */ /* 0x000f220000300800 */
[----:B------:R-:W-:Y:S01]  /*53500*/  IMAD.MOV.U32 R7, RZ, RZ, R78 ;  /* 0x000000ffff077224 */ /* 0x000fe200078e004e */
[----:B------:R-:W-:Y:S01]  /*53510*/  IADD3 R11, P2, R11, R4, RZ ;  /* 0x000000040b0b7210 */ /* 0x000fe20007f5e0ff */
[--C-:B------:R-:W-:Y:S01]  /*53520*/  IMAD.X R12, R12, 0x1, R3.reuse, P1 ;  /* 0x000000010c0c7824 */ /* 0x100fe200008e0603 */
[----:B------:R-:W-:Y:S03]  /*53530*/  STL [R1+0x2ad0], R10 ;  /* 0x002ad00a01007387 */ /* 0x000fe60000100800 */
[----:B------:R-:W-:Y:S01]  /*53540*/  IMAD.X R13, R13, 0x1, R3, P2 ;  /* 0x000000010d0d7824 */ /* 0x000fe200010e0603 */
[----:B------:R1:W-:Y:S04]  /*53550*/  LDGSTS.E [R5+0x60e00], desc[UR4][R6.64], P0 ;  /* 0x60e0000006057fae */ /* 0x0003e80008121844 */
[----:B------:R1:W-:Y:S04]  /*53560*/  STL [R1+0x2acc], R12 ;  /* 0x002acc0c01007387 */ /* 0x0003e80000100800 */
[----:B------:R-:W-:Y:S01]  /*53570*/  STL [R1+0x2af0], R11 ;  /* 0x002af00b01007387 */ /* 0x000fe20000100800 */
[----:B-1----:R-:W-:-:S02]  /*53580*/  IMAD.MOV.U32 R6, RZ, RZ, R10 ;  /* 0x000000ffff067224 */ /* 0x002fc400078e000a */
[----:B------:R-:W-:Y:S02]  /*53590*/  IMAD.MOV.U32 R7, RZ, RZ, R12 ;  /* 0x000000ffff077224 */ /* 0x000fe400078e000c */
[----:B------:R-:W4:Y:S04]  /*535a0*/  LDL.LU R12, [R1+0x2b90] ;  /* 0x002b9000010c7983 */ /* 0x000f280000300800 */
[----:B------:R1:W-:Y:S04]  /*535b0*/  STL [R1+0x2aec], R13 ;  /* 0x002aec0d01007387 */ /* 0x0003e80000100800 */
[----:B------:R1:W-:Y:S04]  /*535c0*/  LDGSTS.E [R5+0x61200], desc[UR4][R6.64], P0 ;  /* 0x6120000006057fae */ /* 0x0003e80008121844 */
[----:B------:R-:W4:Y:S01]  /*535d0*/  LDL.LU R10, [R1+0x2bb0] ;  /* 0x002bb000010a7983 */ /* 0x000f220000300800 */
[----:B-1----:R-:W-:-:S03]  /*535e0*/  IMAD.MOV.U32 R7, RZ, RZ, R13 ;  /* 0x000000ffff077224 */ /* 0x002fc600078e000d */
[----:B------:R-:W4:Y:S01]  /*535f0*/  LDL.LU R13, [R1+0x2b8c] ;  /* 0x002b8c00010d7983 */ /* 0x000f220000300800 */
[----:B------:R-:W-:-:S03]  /*53600*/  IMAD.MOV.U32 R6, RZ, RZ, R11 ;  /* 0x000000ffff067224 */ /* 0x000fc600078e000b */
[----:B------:R-:W4:Y:S04]  /*53610*/  LDL.LU R11, [R1+0x2bac] ;  /* 0x002bac00010b7983 */ /* 0x000f280000300800 */
[----:B------:R-:W4:Y:S04]  /*53620*/  LDL.LU R83, [R1+0x2bd0] ;  /* 0x002bd00001537983 */ /* 0x000f280000300800 */
[----:B------:R-:W4:Y:S04]  /*53630*/  LDL.LU R78, [R1+0x2bf0] ;  /* 0x002bf000014e7983 */ /* 0x000f280000300800 */
[----:B------:R1:W-:Y:S01]  /*53640*/  LDGSTS.E [R5+0x61600], desc[UR4][R6.64], P0 ;  /* 0x6160000006057fae */ /* 0x0003e20008121844 */
[----:B------:R-:W-:-:S02]  /*53650*/  IADD3 R79, P1, R79, R4, RZ ;  /* 0x000000044f4f7210 */ /* 0x000fc40007f3e0ff */
[----:B------:R-:W-:-:S03]  /*53660*/  IADD3 R14, P2, R14, R4, RZ ;  /* 0x000000040e0e7210 */ /* 0x000fc60007f5e0ff */
[----:B------:R-:W-:Y:S01]  /*53670*/  IMAD.X R84, R84, 0x1, R3, P1 ;  /* 0x0000000154547824 */ /* 0x000fe200008e0603 */
[----:B------:R-:W-:Y:S03]  /*53680*/  STL [R1+0x2b10], R79 ;  /* 0x002b104f01007387 */ /* 0x000fe60000100800 */
[----:B-1----:R-:W-:Y:S01]  /*53690*/  IMAD.MOV.U32 R7, RZ, RZ, R84 ;  /* 0x000000ffff077224 */ /* 0x002fe200078e0054 */
[----:B------:R1:W-:Y:S04]  /*536a0*/  STL [R1+0x2b0c], R84 ;  /* 0x002b0c5401007387 */ /* 0x0003e80000100800 */
[----:B------:R-:W-:Y:S01]  /*536b0*/  STL [R1+0x2b30], R14 ;  /* 0x002b300e01007387 */ /* 0x000fe20000100800 */
[----:B------:R-:W-:-:S03]  /*536c0*/  IMAD.MOV.U32 R6, RZ, RZ, R79 ;  /* 0x000000ffff067224 */ /* 0x000fc600078e004f */
[----:B-1----:R-:W4:Y:S01]  /*536d0*/  LDL.LU R84, [R1+0x2bcc] ;  /* 0x002bcc0001547983 */ /* 0x002f220000300800 */
[----:B--2---:R-:W-:-:S03]  /*536e0*/  IMAD.X R81, R81, 0x1, R3, P2 ;  /* 0x0000000151517824 */ /* 0x004fc600010e0603 */
[----:B------:R1:W-:Y:S04]  /*536f0*/  LDGSTS.E [R5+0x61a00], desc[UR4][R6.64], P0 ;  /* 0x61a0000006057fae */ /* 0x0003e80008121844 */
[----:B------:R2:W-:Y:S04]  /*53700*/  STL [R1+0x2b2c], R81 ;  /* 0x002b2c5101007387 */ /* 0x0005e80000100800 */
[----:B------:R-:W4:Y:S01]  /*53710*/  LDL.LU R79, [R1+0x2bec] ;  /* 0x002bec00014f7983 */ /* 0x000f220000300800 */
[----:B-1----:R-:W-:Y:S02]  /*53720*/  IMAD.MOV.U32 R6, RZ, RZ, R14 ;  /* 0x000000ffff067224 */ /* 0x002fe400078e000e */
[----:B------:R-:W-:-:S02]  /*53730*/  IMAD.MOV.U32 R7, RZ, RZ, R81 ;  /* 0x000000ffff077224 */ /* 0x000fc400078e0051 */
[----:B--2---:R-:W2:Y:S04]  /*53740*/  LDL.LU R81, [R1+0x2c10] ;  /* 0x002c100001517983 */ /* 0x004ea80000300800 */
[----:B------:R-:W2:Y:S01]  /*53750*/  LDL.LU R14, [R1+0x2c30] ;  /* 0x002c3000010e7983 */ /* 0x000ea20000300800 */
[----:B---3--:R-:W-:-:S03]  /*53760*/  IADD3 R80, P1, R80, R4, RZ ;  /* 0x0000000450507210 */ /* 0x008fc60007f3e0ff */
[----:B------:R1:W-:Y:S01]  /*53770*/  LDGSTS.E [R5+0x61e00], desc[UR4][R6.64], P0 ;  /* 0x61e0000006057fae */ /* 0x0003e20008121844 */
[----:B------:R-:W-:Y:S01]  /*53780*/  IADD3 R76, P2, R76, R4, RZ ;  /* 0x000000044c4c7210 */ /* 0x000fe20007f5e0ff */
[--C-:B------:R-:W-:Y:S02]  /*53790*/  IMAD.X R82, R82, 0x1, R3.reuse, P1 ;  /* 0x0000000152527824 */ /* 0x100fe400008e0603 */
[----:B------:R-:W-:Y:S02]  /*537a0*/  STL [R1+0x2b50], R80 ;  /* 0x002b505001007387 */ /* 0x000fe40000100800 */
[----:B-1----:R-:W-:Y:S02]  /*537b0*/  IMAD.MOV.U32 R7, RZ, RZ, R82 ;  /* 0x000000ffff077224 */ /* 0x002fe400078e0052 */
[----:B------:R1:W-:Y:S04]  /*537c0*/  STL [R1+0x2b4c], R82 ;  /* 0x002b4c5201007387 */ /* 0x0003e80000100800 */
[----:B------:R-:W-:Y:S04]  /*537d0*/  STL [R1+0x2b70], R76 ;  /* 0x002b704c01007387 */ /* 0x000fe80000100800 */
[----:B-1----:R-:W3:Y:S01]  /*537e0*/  LDL.LU R82, [R1+0x2c0c] ;  /* 0x002c0c0001527983 */ /* 0x002ee20000300800 */
[----:B----4-:R-:W-:-:S02]  /*537f0*/  IMAD.X R77, R77, 0x1, R3, P2 ;  /* 0x000000014d4d7824 */ /* 0x010fc400010e0603 */
[----:B------:R-:W-:-:S03]  /*53800*/  IMAD.MOV.U32 R6, RZ, RZ, R80 ;  /* 0x000000ffff067224 */ /* 0x000fc600078e0050 */
[----:B------:R1:W-:Y:S04]  /*53810*/  STL [R1+0x2b6c], R77 ;  /* 0x002b6c4d01007387 */ /* 0x0003e80000100800 */
[----:B------:R-:W4:Y:S04]  /*53820*/  LDL.LU R80, [R1+0x2c2c] ;  /* 0x002c2c0001507983 */ /* 0x000f280000300800 */
[----:B------:R1:W-:Y:S01]  /*53830*/  LDGSTS.E [R5+0x62200], desc[UR4][R6.64], P0 ;  /* 0x6220000006057fae */ /* 0x0003e20008121844 */
[----:B------:R-:W-:Y:S01]  /*53840*/  IADD3 R12, P1, R12, R4, RZ ;  /* 0x000000040c0c7210 */ /* 0x000fe20007f3e0ff */
[----:B-1----:R-:W-:-:S02]  /*53850*/  IMAD.MOV.U32 R6, RZ, RZ, R76 ;  /* 0x000000ffff067224 */ /* 0x002fc400078e004c */
[----:B------:R-:W-:Y:S02]  /*53860*/  IMAD.MOV.U32 R7, RZ, RZ, R77 ;  /* 0x000000ffff077224 */ /* 0x000fe400078e004d */
[----:B------:R-:W4:Y:S04]  /*53870*/  LDL.LU.64 R76, [R1+0x2230] ;  /* 0x00223000014c7983 */ /* 0x000f280000300a00 */
[----:B------:R-:W-:Y:S01]  /*53880*/  STL [R1+0x2b90], R12 ;  /* 0x002b900c01007387 */ /* 0x000fe20000100800 */
[----:B------:R-:W-:-:S03]  /*53890*/  IADD3 R10, P2, R10, R4, RZ ;  /* 0x000000040a0a7210 */ /* 0x000fc60007f5e0ff */
[----:B------:R1:W-:Y:S01]  /*538a0*/  LDGSTS.E [R5+0x62600], desc[UR4][R6.64], P0 ;  /* 0x6260000006057fae */ /* 0x0003e20008121844 */
[----:B------:R-:W-:Y:S02]  /*538b0*/  IMAD.X R13, R13, 0x1, R3, P1 ;  /* 0x000000010d0d7824 */ /* 0x000fe400008e0603 */
[----:B-1----:R-:W-:-:S03]  /*538c0*/  IMAD.MOV.U32 R6, RZ, RZ, R12 ;  /* 0x000000ffff067224 */ /* 0x002fc600078e000c */
[----:B------:R1:W-:Y:S01]  /*538d0*/  STL [R1+0x2b8c], R13 ;  /* 0x002b8c0d01007387 */ /* 0x0003e20000100800 */
[----:B------:R-:W-:-:S03]  /*538e0*/  IMAD.MOV.U32 R7, RZ, RZ, R13 ;  /* 0x000000ffff077224 */ /* 0x000fc600078e000d */
[----:B------:R-:W-:Y:S01]  /*538f0*/  STL [R1+0x2bb0], R10 ;  /* 0x002bb00a01007387 */ /* 0x000fe20000100800 */
[----:B------:R-:W-:-:S03]  /*53900*/  IMAD.X R11, R11, 0x1, R3, P2 ;  /* 0x000000010b0b7824 */ /* 0x000fc600010e0603 */
[----:B------:R1:W-:Y:S04]  /*53910*/  LDGSTS.E [R5+0x62a00], desc[UR4][R6.64], P0 ;  /* 0x62a0000006057fae */ /* 0x0003e80008121844 */
[----:B-1----:R-:W4:Y:S04]  /*53920*/  LDL.LU.64 R12, [R1+0x2210] ;  /* 0x00221000010c7983 */ /* 0x002f280000300a00 */
[----:B------:R1:W-:Y:S04]  /*53930*/  STL [R1+0x2bac], R11 ;  /* 0x002bac0b01007387 */ /* 0x0003e80000100800 */
[----:B------:R-:W4:Y:S01]  /*53940*/  LDL.LU.64 R88, [R1+0x21f0] ;  /* 0x0021f00001587983 */ /* 0x000f220000300a00 */
[----:B------:R-:W-:-:S02]  /*53950*/  IMAD.MOV.U32 R6, RZ, RZ, R10 ;  /* 0x000000ffff067224 */ /* 0x000fc400078e000a */
[----:B------:R-:W-:Y:S02]  /*53960*/  IMAD.MOV.U32 R7, RZ, RZ, R11 ;  /* 0x000000ffff077224 */ /* 0x000fe400078e000b */
[----:B-1----:R-:W4:Y:S01]  /*53970*/  LDL.LU.64 R10, [R1+0x21d0] ;  /* 0x0021d000010a7983 */ /* 0x002f220000300a00 */
[-C--:B------:R-:W-:Y:S02]  /*53980*/  IADD3 R83, P1, R83, R4.reuse, RZ ;  /* 0x0000000453537210 */ /* 0x080fe40007f3e0ff */
[----:B------:R-:W-:Y:S01]  /*53990*/  IADD3 R78, P2, R78, R4, RZ ;  /* 0x000000044e4e7210 */ /* 0x000fe20007f5e0ff */
[----:B------:R1:W-:Y:S04]  /*539a0*/  LDGSTS.E [R5+0x62e00], desc[UR4][R6.64], P0 ;  /* 0x62e0000006057fae */ /* 0x0003e80008121844 */
[----:B------:R-:W-:Y:S01]  /*539b0*/  STL [R1+0x2bd0], R83 ;  /* 0x002bd05301007387 */ /* 0x000fe20000100800 */
[----:B-1----:R-:W-:-:S02]  /*539c0*/  IMAD.MOV.U32 R6, RZ, RZ, R83 ;  /* 0x000000ffff067224 */ /* 0x002fc400078e0053 */
[----:B------:R-:W-:-:S04]  /*539d0*/  IMAD.X R84, R84, 0x1, R3, P1 ;  /* 0x0000000154547824 */ /* 0x000fc800008e0603 */
[----:B------:R-:W-:Y:S01]  /*539e0*/  IMAD.MOV.U32 R7, RZ, RZ, R84 ;  /* 0x000000ffff077224 */ /* 0x000fe200078e0054 */
[----:B------:R-:W-:Y:S04]  /*539f0*/  STL [R1+0x2bcc], R84 ;  /* 0x002bcc5401007387 */ /* 0x000fe80000100800 */
[----:B------:R-:W-:Y:S01]  /*53a00*/  STL [R1+0x2bf0], R78 ;  /* 0x002bf04e01007387 */ /* 0x000fe20000100800 */
[----:B------:R-:W-:-:S03]  /*53a10*/  IMAD.X R79, R79, 0x1, R3, P2 ;  /* 0x000000014f4f7824 */ /* 0x000fc600010e0603 */
[----:B------:R-:W4:Y:S04]  /*53a20*/  LDL.LU.64 R86, [R1+0x21b0] ;  /* 0x0021b00001567983 */ /* 0x000f280000300a00 */
[----:B------:R1:W-:Y:S01]  /*53a30*/  LDGSTS.E [R5+0x63200], desc[UR4][R6.64], P0 ;  /* 0x6320000006057fae */ /* 0x0003e20008121844 */
[----:B--2---:R-:W-:-:S03]  /*53a40*/  IADD3 R81, P1, R81, R4, RZ ;  /* 0x0000000451517210 */ /* 0x004fc60007f3e0ff */
[----:B------:R2:W-:Y:S01]  /*53a50*/  STL [R1+0x2bec], R79 ;  /* 0x002bec4f01007387 */ /* 0x0005e20000100800 */
[----:B-1----:R-:W-:Y:S02]  /*53a60*/  IMAD.MOV.U32 R6, RZ, RZ, R78 ;  /* 0x000000ffff067224 */ /* 0x002fe400078e004e */
[----:B------:R-:W-:Y:S02]  /*53a70*/  IMAD.MOV.U32 R7, RZ, RZ, R79 ;  /* 0x000000ffff077224 */ /* 0x000fe400078e004f */
[----:B--2---:R-:W2:Y:S01]  /*53a80*/  LDL.LU.64 R78, [R1+0x2190] ;  /* 0x00219000014e7983 */ /* 0x004ea20000300a00 */
[----:B------:R-:W-:-:S03]  /*53a90*/  IADD3 R14, P2, R14, R4, RZ ;  /* 0x000000040e0e7210 */ /* 0x000fc60007f5e0ff */
[----:B------:R-:W2:Y:S04]  /*53aa0*/  LDL.LU.64 R84, [R1+0x2170] ;  /* 0x0021700001547983 */ /* 0x000ea80000300a00 */
[----:B------:R-:W-:Y:S04]  /*53ab0*/  STL [R1+0x2c10], R81 ;  /* 0x002c105101007387 */ /* 0x000fe80000100800 */
[----:B------:R1:W-:Y:S01]  /*53ac0*/  LDGSTS.E [R5+0x63600], desc[UR4][R6.64], P0 ;  /* 0x6360000006057fae */ /* 0x0003e20008121844 */
[----:B---3--:R-:W-:-:S05]  /*53ad0*/  IMAD.X R82, R82, 0x1, R3, P1 ;  /* 0x0000000152527824 */ /* 0x008fca00008e0603 */
[----:B------:R3:W-:Y:S01]  /*53ae0*/  STL [R1+0x2c0c], R82 ;  /* 0x002c0c5201007387 */ /* 0x0007e20000100800 */
[----:B-1----:R-:W-:Y:S02]  /*53af0*/  IMAD.MOV.U32 R6, RZ, RZ, R81 ;  /* 0x000000ffff067224 */ /* 0x002fe400078e0051 */
[----:B------:R-:W-:Y:S01]  /*53b00*/  IMAD.MOV.U32 R7, RZ, RZ, R82 ;  /* 0x000000ffff077224 */ /* 0x000fe200078e0052 */
[----:B------:R-:W-:Y:S01]  /*53b10*/  STL [R1+0x2c30], R14 ;  /* 0x002c300e01007387 */ /* 0x000fe20000100800 */
[----:B----4-:R-:W-:-:S03]  /*53b20*/  IMAD.X R80, R80, 0x1, R3, P2 ;  /* 0x0000000150507824 */ /* 0x010fc600010e0603 */
[----:B------:R1:W-:Y:S04]  /*53b30*/  LDGSTS.E [R5+0x63a00], desc[UR4][R6.64], P0 ;  /* 0x63a0000006057fae */ /* 0x0003e80008121844 */
[----:B---3--:R-:W3:Y:S04]  /*53b40*/  LDL.LU.64 R82, [R1+0x2150] ;  /* 0x0021500001527983 */ /* 0x008ee80000300a00 */
[----:B------:R4:W-:Y:S01]  /*53b50*/  STL [R1+0x2c2c], R80 ;  /* 0x002c2c5001007387 */ /* 0x0009e20000100800 */
[----:B-1----:R-:W-:-:S03]  /*53b60*/  IMAD.MOV.U32 R7, RZ, RZ, R80 ;  /* 0x000000ffff077224 */ /* 0x002fc600078e0050 */
[----:B----4-:R-:W4:Y:S01]  /*53b70*/  LDL.LU.64 R80, [R1+0x2130] ;  /* 0x0021300001507983 */ /* 0x010f220000300a00 */
[----:B------:R-:W-:Y:S01]  /*53b80*/  IMAD.MOV.U32 R6, RZ, RZ, R14 ;  /* 0x000000ffff067224 */ /* 0x000fe200078e000e */
[----:B------:R-:W-:Y:S02]  /*53b90*/  IADD3 R135, P1, R76, R4, RZ ;  /* 0x000000044c877210 */ /* 0x000fe40007f3e0ff */
[----:B------:R-:W4:Y:S04]  /*53ba0*/  LDL.LU.64 R96, [R1+0x2110] ;  /* 0x0021100001607983 */ /* 0x000f280000300a00 */
[----:B------:R1:W-:Y:S02]  /*53bb0*/  LDGSTS.E [R5+0x63e00], desc[UR4][R6.64], P0 ;  /* 0x63e0000006057fae */ /* 0x0003e40008121844 */
[----:B-1----:R-:W-:-:S02]  /*53bc0*/  IMAD.X R6, R77, 0x1, R3, P1 ;  /* 0x000000014d067824 */ /* 0x002fc400008e0603 */
[----:B------:R-:W4:Y:S04]  /*53bd0*/  LDL.LU.64 R76, [R1+0x20f0] ;  /* 0x0020f000014c7983 */ /* 0x000f280000300a00 */
        /* <DEDUP_REMOVED lines=10> */
[----:B------:R-:W4:Y:S04]  /*53c80*/  LDL.LU.64 R10, [R1+0x2050] ;  /* 0x00205000010a7983 */ /* 0x000f280000300a00 */
[----:B------:R-:W4:Y:S01]  /*53c90*/  LDL.LU.64 R88, [R1+0x2030] ;  /* 0x0020300001587983 */ /* 0x000f220000300a00 */
[----:B------:R-:W-:-:S05]  /*53ca0*/  IADD3 R128, P1, R86, R4, RZ ;  /* 0x0000000456807210 */ /* 0x000fca0007f3e0ff */
[----:B------:R-:W-:Y:S02]  /*53cb0*/  IMAD.X R129, R87, 0x1, R3, P1 ;  /* 0x0000000157817824 */ /* 0x000fe400008e0603 */
[----:B------:R-:W4:Y:S01]  /*53cc0*/  LDL.LU.64 R86, [R1+0x2010] ;  /* 0x0020100001567983 */ /* 0x000f220000300a00 */
[----:B--2---:R-:W-:-:S05]  /*53cd0*/  IADD3 R126, P1, R78, R4, RZ ;  /* 0x000000044e7e7210 */ /* 0x004fca0007f3e0ff */
[--C-:B------:R-:W-:Y:S01]  /*53ce0*/  IMAD.X R127, R79, 0x1, R3.reuse, P1 ;  /* 0x000000014f7f7824 */ /* 0x100fe200008e0603 */
[-C--:B------:R-:W-:Y:S01]  /*53cf0*/  IADD3 R124, P1, R84, R4.reuse, RZ ;  /* 0x00000004547c7210 */ /* 0x080fe20007f3e0ff */
[----:B------:R-:W2:Y:S04]  /*53d00*/  LDL.LU.64 R78, [R1+0x1ff0] ;  /* 0x001ff000014e7983 */ /* 0x000ea80000300a00 */
[----:B------:R-:W-:Y:S02]  /*53d10*/  IMAD.X R125, R85, 0x1, R3, P1 ;  /* 0x00000001557d7824 */ /* 0x000fe400008e0603 */
[----:B------:R-:W2:Y:S01]  /*53d20*/  LDL.LU.64 R84, [R1+0x1fd0] ;  /* 0x001fd00001547983 */ /* 0x000ea20000300a00 */
[----:B---3--:R-:W-:-:S05]  /*53d30*/  IADD3 R122, P1, R82, R4, RZ ;  /* 0x00000004527a7210 */ /* 0x008fca0007f3e0ff */
[----:B------:R-:W-:Y:S02]  /*53d40*/  IMAD.X R123, R83, 0x1, R3, P1 ;  /* 0x00000001537b7824 */ /* 0x000fe400008e0603 */
[----:B------:R-:W3:Y:S01]  /*53d50*/  LDL.LU.64 R82, [R1+0x1fb0] ;  /* 0x001fb00001527983 */ /* 0x000ee20000300a00 */
        /* <DEDUP_REMOVED lines=24> */
[----:B--2---:R-:W-:-:S05]  /*53ee0*/  IADD3 R100, P1, R78, R4, RZ ;  /* 0x000000044e647210 */ /* 0x004fca0007f3e0ff */
[----:B------:R-:W-:Y:S02]  /*53ef0*/  IMAD.X R101, R79, 0x1, R3, P1 ;  /* 0x000000014f657824 */ /* 0x000fe400008e0603 */
[----:B------:R-:W2:Y:S01]  /*53f00*/  LDL.LU.64 R78, [R1+0x1f10] ;  /* 0x001f1000014e7983 */ /* 0x000ea20000300a00 */
[----:B------:R-:W-:-:S03]  /*53f10*/  IADD3 R98, P1, R84, R4, RZ ;  /* 0x0000000454627210 */ /* 0x000fc60007f3e0ff */
[----:B------:R-:W2:Y:S02]  /*53f20*/  LDL.LU.64 R138, [R1+0x1ef0] ;  /* 0x001ef000018a7983 */ /* 0x000ea40000300a00 */
[----:B------:R-:W-:Y:S02]  /*53f30*/  IMAD.X R99, R85, 0x1, R3, P1 ;  /* 0x0000000155637824 */ /* 0x000fe400008e0603 */
[----:B------:R-:W2:Y:S01]  /*53f40*/  LDL.LU.64 R84, [R1+0x1ed0] ;  /* 0x001ed00001547983 */ /* 0x000ea20000300a00 */
[----:B---3--:R-:W-:-:S05]  /*53f50*/  IADD3 R96, P1, R82, R4, RZ ;  /* 0x0000000452607210 */ /* 0x008fca0007f3e0ff */
[----:B------:R-:W-:Y:S02]  /*53f60*/  IMAD.X R97, R83, 0x1, R3, P1 ;  /* 0x0000000153617824 */ /* 0x000fe400008e0603 */
[----:B------:R-:W3:Y:S01]  /*53f70*/  LDL.LU.64 R82, [R1+0x1eb0] ;  /* 0x001eb00001527983 */ /* 0x000ee20000300a00 */
        /* <DEDUP_REMOVED lines=13> */
[----:B--2---:R-:W-:-:S05]  /*54050*/  IADD3 R86, P1, R78, R4, RZ ;  /* 0x000000044e567210 */ /* 0x004fca0007f3e0ff */
[----:B------:R-:W-:Y:S01]  /*54060*/  IMAD.X R87, R79, 0x1, R3, P1 ;  /* 0x000000014f577824 */ /* 0x000fe200008e0603 */
[----:B------:R-:W-:-:S05]  /*54070*/  IADD3 R78, P1, R138, R4, RZ ;  /* 0x000000048a4e7210 */ /* 0x000fca0007f3e0ff */
[----:B------:R-:W-:Y:S01]  /*54080*/  IMAD.X R79, R139, 0x1, R3, P1 ;  /* 0x000000018b4f7824 */ /* 0x000fe200008e0603 */
[----:B------:R-:W-:-:S05]  /*54090*/  IADD3 R151, P1, R84, R4, RZ ;  /* 0x0000000454977210 */ /* 0x000fca0007f3e0ff */
        /* <DEDUP_REMOVED lines=23> */
[----:B------:R-:W-:Y:S01]  /*54210*/  IADD3 R145, P1, R208, R4, RZ ;  /* 0x00000004d0917210 */ /* 0x000fe20007f3e0ff */
[----:B------:R-:W-:-:S04]  /*54220*/  IMAD.MOV.U32 R136, RZ, RZ, R135 ;  /* 0x000000ffff887224 */ /* 0x000fc800078e0087 */
[----:B------:R-:W-:Y:S01]  /*54230*/  IMAD.X R208, R209, 0x1, R3, P1 ;  /* 0x00000001d1d07824 */ /* 0x000fe200008e0603 */
[-C--:B------:R-:W-:Y:S01]  /*54240*/  IADD3 R144, P1, R200, R4.reuse, RZ ;  /* 0x00000004c8907210 */ /* 0x080fe20007f3e0ff */
[----:B------:R-:W-:Y:S02]  /*54250*/  IMAD.MOV.U32 R137, RZ, RZ, R6 ;  /* 0x000000ffff897224 */ /* 0x000fe400078e0006 */
[----:B------:R-:W-:Y:S02]  /*54260*/  IMAD.MOV.U32 R135, RZ, RZ, R7 ;  /* 0x000000ffff877224 */ /* 0x000fe400078e0007 */
[--C-:B------:R-:W-:Y:S01]  /*54270*/  IMAD.X R200, R201, 0x1, R3.reuse, P1 ;  /* 0x00000001c9c87824 */ /* 0x100fe200008e0603 */
[-C--:B------:R-:W-:Y:S01]  /*54280*/  IADD3 R143, P1, R192, R4.reuse, RZ ;  /* 0x00000004c08f7210 */ /* 0x080fe20007f3e0ff */
[----:B------:R-:W-:Y:S04]  /*54290*/  STL.64 [R1+0x2230], R136 ;  /* 0x0022308801007387 */ /* 0x000fe80000100a00 */
[----:B------:R-:W-:Y:S01]  /*542a0*/  STL.64 [R1+0x2210], R134 ;  /* 0x0022108601007387 */ /* 0x000fe20000100a00 */
[----:B------:R-:W-:Y:S01]  /*542b0*/  IMAD.X R192, R193, 0x1, R3, P1 ;  /* 0x00000001c1c07824 */ /* 0x000fe200008e0603 */
[----:B------:R-:W-:-:S02]  /*542c0*/  IADD3 R142, P1, R184, R4, RZ ;  /* 0x00000004b88e7210 */ /* 0x000fc40007f3e0ff */
[----:B------:R-:W-:Y:S04]  /*542d0*/  STL.64 [R1+0x21f0], R132 ;  /* 0x0021f08401007387 */ /* 0x000fe80000100a00 */
[----:B------:R-:W-:Y:S04]  /*542e0*/  STL.64 [R1+0x21d0], R130 ;  /* 0x0021d08201007387 */ /* 0x000fe80000100a00 */
[----:B------:R-:W-:Y:S04]  /*542f0*/  STL.64 [R1+0x21b0], R128 ;  /* 0x0021b08001007387 */ /* 0x000fe80000100a00 */
[----:B------:R-:W-:Y:S01]  /*54300*/  STL.64 [R1+0x2190], R126 ;  /* 0x0021907e01007387 */ /* 0x000fe20000100a00 */
        /* <DEDUP_REMOVED lines=32> */
[----:B------:R-:W-:Y:S01]  /*54510*/  STL.64 [R1+0x1fd0], R98 ;  /* 0x001fd06201007387 */ /* 0x000fe20000100a00 */
[----:B------:R-:W-:-:S03]  /*54520*/  IMAD.MOV.U32 R6, RZ, RZ, R151 ;  /* 0x000000ffff067224 */ /* 0x000fc600078e0097 */
[----:B------:R-:W-:Y:S01]  /*54530*/  LDGSTS.E [R5+0x67600], desc[UR4][R110.64], P0 ;  /* 0x676000006e057fae */ /* 0x000fe20008121844 */
[----:B------:R-:W-:-:S03]  /*54540*/  IMAD.MOV.U32 R7, RZ, RZ, R252 ;  /* 0x000000ffff077224 */ /* 0x000fc600078e00fc */
        /* <DEDUP_REMOVED lines=16> */
[----:B------:R1:W-:Y:S04]  /*54650*/  STL.64 [R1+0x1ed0], R6 ;  /* 0x001ed00601007387 */ /* 0x0003e80000100a00 */
[----:B------:R-:W-:Y:S04]  /*54660*/  LDGSTS.E [R5+0x71600], desc[UR4][R94.64], P0 ;  /* 0x716000005e057fae */ /* 0x000fe80008121844 */
[----:B------:R-:W-:Y:S04]  /*54670*/  STL.64 [R1+0x1eb0], R84 ;  /* 0x001eb05401007387 */ /* 0x000fe80000100a00 */
[----:B------:R-:W-:Y:S04]  /*54680*/  LDGSTS.E [R5+0x71a00], desc[UR4][R92.64], P0 ;  /* 0x71a000005c057fae */ /* 0x000fe80008121844 */
[----:B------:R2:W-:Y:S04]  /*54690*/  STL.64 [R1+0x1e90], R82 ;  /* 0x001e905201007387 */ /* 0x0005e80000100a00 */
[----:B------:R-:W-:Y:S01]  /*546a0*/  LDGSTS.E [R5+0x71e00], desc[UR4][R90.64], P0 ;  /* 0x71e000005a057fae */ /* 0x000fe20008121844 */
[----:B------:R-:W-:-:S03]  /*546b0*/  IMAD.X R152, R153, 0x1, R3, P1 ;  /* 0x0000000199987824 */ /* 0x000fc600008e0603 */
[----:B------:R-:W-:Y:S04]  /*546c0*/  STL.64 [R1+0x1e70], R80 ;  /* 0x001e705001007387 */ /* 0x000fe80000100a00 */
[----:B------:R-:W-:Y:S01]  /*546d0*/  LDGSTS.E [R5+0x72200], desc[UR4][R88.64], P0 ;  /* 0x7220000058057fae */ /* 0x000fe20008121844 */
[----:B------:R-:W-:-:S03]  /*546e0*/  IADD3 R14, P1, R16, R4, RZ ;  /* 0x00000004100e7210 */ /* 0x000fc60007f3e0ff */
[----:B------:R-:W-:Y:S04]  /*546f0*/  STL.64 [R1+0x1e50], R76 ;  /* 0x001e504c01007387 */ /* 0x000fe80000100a00 */
[----:B------:R-:W-:Y:S04]  /*54700*/  LDGSTS.E [R5+0x72600], desc[UR4][R86.64], P0 ;  /* 0x7260000056057fae */ /* 0x000fe80008121844 */
[----:B------:R3:W-:Y:S04]  /*54710*/  STL.64 [R1+0x1e30], R12 ;  /* 0x001e300c01007387 */ /* 0x0007e80000100a00 */
[----:B------:R-:W-:Y:S04]  /*54720*/  LDGSTS.E [R5+0x72a00], desc[UR4][R78.64], P0 ;  /* 0x72a000004e057fae */ /* 0x000fe80008121844 */
[----:B------:R4:W-:Y:S04]  /*54730*/  STL.64 [R1+0x1e10], R10 ;  /* 0x001e100a01007387 */ /* 0x0009e80000100a00 */
[----:B------:R4:W-:Y:S01]  /*54740*/  LDGSTS.E [R5+0x72e00], desc[UR4][R6.64], P0 ;  /* 0x72e0000006057fae */ /* 0x0009e20008121844 */
[----:B------:R-:W-:-:S03]  /*54750*/  IMAD.X R16, R17, 0x1, R3, P1 ;  /* 0x0000000111107824 */ /* 0x000fc600008e0603 */
[----:B------:R-:W-:Y:S04]  /*54760*/  LDGSTS.E [R5+0x73200], desc[UR4][R84.64], P0 ;  /* 0x7320000054057fae */ /* 0x000fe80008121844 */
[----:B-1----:R-:W4:Y:S04]  /*54770*/  LDL.LU R6, [R1+0x2a58] ;  /* 0x002a580001067983 */ /* 0x002f280000300800 */
[----:B------:R-:W4:Y:S04]  /*54780*/  LDL.LU R79, [R1+0x2a78] ;  /* 0x002a7800014f7983 */ /* 0x000f280000300800 */
[----:B------:R-:W4:Y:S01]  /*54790*/  LDL.LU R7, [R1+0x2a54] ;  /* 0x002a540001077983 */ /* 0x000f220000300800 */
[----:B------:R-:W-:-:S03]  /*547a0*/  IMAD.MOV.U32 R17, RZ, RZ, R16 ;  /* 0x000000ffff117224 */ /* 0x000fc600078e0010 */
[----:B------:R1:W-:Y:S01]  /*547b0*/  LDGSTS.E [R5+0x73600], desc[UR4][R82.64], P0 ;  /* 0x7360000052057fae */ /* 0x0003e20008121844 */
[----:B------:R-:W-:-:S03]  /*547c0*/  IMAD.MOV.U32 R16, RZ, RZ, R14 ;  /* 0x000000ffff107224 */ /* 0x000fc600078e000e */
[----:B------:R-:W-:Y:S04]  /*547d0*/  LDGSTS.E [R5+0x73a00], desc[UR4][R80.64], P0 ;  /* 0x73a0000050057fae */ /* 0x000fe80008121844 */
[----:B------:R-:W-:Y:S04]  /*547e0*/  LDGSTS.E [R5+0x73e00], desc[UR4][R76.64], P0 ;  /* 0x73e000004c057fae */ /* 0x000fe80008121844 */
[----:B--2---:R-:W1:Y:S04]  /*547f0*/  LDL.LU R82, [R1+0x2a74] ;  /* 0x002a740001527983 */ /* 0x004e680000300800 */
[----:B------:R-:W2:Y:S04]  /*54800*/  LDL R14, [R1+0x317c] ;  /* 0x00317c00010e7983 */ /* 0x000ea80000100800 */
[----:B------:R-:W-:Y:S04]  /*54810*/  LDGSTS.E [R5+0x74200], desc[UR4][R12.64], P0 ;  /* 0x742000000c057fae */ /* 0x000fe80008121844 */
[----:B------:R-:W2:Y:S04]  /*54820*/  LDL.LU R78, [R1+0x2a94] ;  /* 0x002a9400014e7983 */ /* 0x000ea80000300800 */
[----:B------:R-:W-:Y:S04]  /*54830*/  LDGSTS.E [R5+0x74600], desc[UR4][R10.64], P0 ;  /* 0x746000000a057fae */ /* 0x000fe80008121844 */
[----:B---3--:R-:W3:Y:S04]  /*54840*/  LDL.LU R12, [R1+0x2a98] ;  /* 0x002a9800010c7983 */ /* 0x008ee80000300800 */
[----:B------:R-:W3:Y:S04]  /*54850*/  LDL.LU R80, [R1+0x2ab4] ;  /* 0x002ab40001507983 */ /* 0x000ee80000300800 */
[----:B------:R-:W3:Y:S04]  /*54860*/  LDL.LU R13, [R1+0x2ab8] ;  /* 0x002ab800010d7983 */ /* 0x000ee80000300800 */
[----:B------:R-:W3:Y:S04]  /*54870*/  LDL.LU R81, [R1+0x2ad4] ;  /* 0x002ad40001517983 */ /* 0x000ee80000300800 */
[----:B----4-:R-:W4:Y:S01]  /*54880*/  LDL.LU R10, [R1+0x2ad8] ;  /* 0x002ad800010a7983 */ /* 0x010f220000300800 */
[----:B------:R-:W-:-:S03]  /*54890*/  IMAD.MOV.U32 R249, RZ, RZ, R248 ;  /* 0x000000fffff97224 */ /* 0x000fc600078e00f8 */
[----:B------:R-:W4:Y:S01]  /*548a0*/  LDL.LU R76, [R1+0x2af4] ;  /* 0x002af400014c7983 */ /* 0x000f220000300800 */
[----:B------:R-:W-:-:S03]  /*548b0*/  IMAD.MOV.U32 R248, RZ, RZ, R150 ;  /* 0x000000fffff87224 */ /* 0x000fc600078e0096 */
[----:B------:R-:W4:Y:S01]  /*548c0*/  LDL.LU R11, [R1+0x2af8] ;  /* 0x002af800010b7983 */ /* 0x000f220000300800 */
[----:B------:R-:W-:Y:S02]  /*548d0*/  IMAD.MOV.U32 R241, RZ, RZ, R240 ;  /* 0x000000fffff17224 */ /* 0x000fe400078e00f0 */
        /* <DEDUP_REMOVED lines=34> */
[----:B------:R-:W-:Y:S04]  /*54b00*/  LDGSTS.E [R5+0x77600], desc[UR4][R160.64], P0 ;  /* 0x77600000a0057fae */ /* 0x000fe80008121844 */
[----:B------:R-:W-:Y:S04]  /*54b10*/  LDGSTS.E [R5+0x77a00], desc[UR4][R152.64], P0 ;  /* 0x77a0000098057fae */ /* 0x000fe80008121844 */
[----:B------:R2:W-:Y:S01]  /*54b20*/  LDGSTS.E [R5+0x77e00], desc[UR4][R16.64], P0 ;  /* 0x77e0000010057fae */ /* 0x0005e20008121844 */
[----:B------:R-:W-:-:S02]  /*54b30*/  IADD3 R6, P1, R6, R4, RZ ;  /* 0x0000000406067210 */ /* 0x000fc40007f3e0ff */
[----:B------:R-:W-:-:S03]  /*54b40*/  IADD3 R79, P2, R79, R4, RZ ;  /* 0x000000044f4f7210 */ /* 0x000fc60007f5e0ff */
[--C-:B------:R-:W-:Y:S01]  /*54b50*/  IMAD.X R7, R7, 0x1, R3.reuse, P1 ;  /* 0x0000000107077824 */ /* 0x100fe200008e0603 */
[----:B------:R-:W-:Y:S04]  /*54b60*/  STL [R1+0x2a58], R6 ;  /* 0x002a580601007387 */ /* 0x000fe80000100800 */
[----:B------:R2:W-:Y:S04]  /*54b70*/  STL [R1+0x2a54], R7 ;  /* 0x002a540701007387 */ /* 0x0005e80000100800 */
[----:B------:R-:W-:Y:S01]  /*54b80*/  STL [R1+0x2a78], R79 ;  /* 0x002a784f01007387 */ /* 0x000fe20000100800 */
[----:B-1----:R-:W-:-:S02]  /*54b90*/  IMAD.X R82, R82, 0x1, R3, P2 ;  /* 0x0000000152527824 */ /* 0x002fc400010e0603 */
[----:B--2---:R-:W-:-:S03]  /*54ba0*/  VIADD R5, R14, UR13 ;  /* 0x0000000d0e057c36 */ /* 0x004fc60008000000 */
[----:B------:R1:W-:Y:S04]  /*54bb0*/  STL [R1+0x2a74], R82 ;  /* 0x002a745201007387 */ /* 0x0003e80000100800 */
[----:B------:R-:W2:Y:S04]  /*54bc0*/  LDL.LU R77, [R1+0x2b18] ;  /* 0x002b1800014d7983 */ /* 0x000ea80000300800 */
[----:B------:R1:W-:Y:S04]  /*54bd0*/  LDGSTS.E [R5+0x60300], desc[UR4][R6.64], P0 ;  /* 0x6030000006057fae */ /* 0x0003e80008121844 */
[----:B------:R-:W2:Y:S01]  /*54be0*/  LDL.LU R14, [R1+0x2b38] ;  /* 0x002b3800010e7983 */ /* 0x000ea20000300800 */
[----:B-1----:R-:W-:-:S03]  /*54bf0*/  IMAD.MOV.U32 R7, RZ, RZ, R82 ;  /* 0x000000ffff077224 */ /* 0x002fc600078e0052 */
[----:B------:R-:W2:Y:S01]  /*54c00*/  LDL.LU R82, [R1+0x2b14] ;  /* 0x002b140001527983 */ /* 0x000ea20000300800 */
[-C--:B---3--:R-:W-:Y:S01]  /*54c10*/  IADD3 R12, P1, R12, R4.reuse, RZ ;  /* 0x000000040c0c7210 */ /* 0x088fe20007f3e0ff */
[----:B------:R-:W-:Y:S01]  /*54c20*/  IMAD.MOV.U32 R6, RZ, RZ, R79 ;  /* 0x000000ffff067224 */ /* 0x000fe200078e004f */
[----:B------:R-:W-:Y:S01]  /*54c30*/  IADD3 R13, P2, R13, R4, RZ ;  /* 0x000000040d0d7210 */ /* 0x000fe20007f5e0ff */
[----:B------:R-:W3:Y:S02]  /*54c40*/  LDL.LU R79, [R1+0x2b34] ;  /* 0x002b3400014f7983 */ /* 0x000ee40000300800 */
[--C-:B------:R-:W-:Y:S02]  /*54c50*/  IMAD.X R78, R78, 0x1, R3.reuse, P1 ;  /* 0x000000014e4e7824 */ /* 0x100fe400008e0603 */
[----:B------:R1:W-:Y:S01]  /*54c60*/  LDGSTS.E [R5+0x60700], desc[UR4][R6.64], P0 ;  /* 0x6070000006057fae */ /* 0x0003e20008121844 */
[----:B------:R-:W-:-:S03]  /*54c70*/  IMAD.X R80, R80, 0x1, R3, P2 ;  /* 0x0000000150507824 */ /* 0x000fc600010e0603 */
[----:B------:R-:W-:Y:S04]  /*54c80*/  STL [R1+0x2a98], R12 ;  /* 0x002a980c01007387 */ /* 0x000fe80000100800 */
[----:B------:R4:W-:Y:S01]  /*54c90*/  STL [R1+0x2a94], R78 ;  /* 0x002a944e01007387 */ /* 0x0009e20000100800 */
[----:B-1----:R-:W-:-:S03]  /*54ca0*/  IMAD.MOV.U32 R6, RZ, RZ, R12 ;  /* 0x000000ffff067224 */ /* 0x002fc600078e000c */
[----:B------:R-:W-:Y:S01]  /*54cb0*/  STL [R1+0x2ab8], R13 ;  /* 0x002ab80d01007387 */ /* 0x000fe20000100800 */
[----:B------:R-:W-:-:S03]  /*54cc0*/  IMAD.MOV.U32 R7, RZ, RZ, R78 ;  /* 0x000000ffff077224 */ /* 0x000fc600078e004e */
[----:B----4-:R-:W4:Y:S04]  /*54cd0*/  LDL.LU R78, [R1+0x2b58] ;  /* 0x002b5800014e7983 */ /* 0x010f280000300800 */
[----:B------:R1:W-:Y:S04]  /*54ce0*/  STL [R1+0x2ab4], R80 ;  /* 0x002ab45001007387 */ /* 0x0003e80000100800 */
[----:B------:R1:W-:Y:S04]  /*54cf0*/  LDGSTS.E [R5+0x60b00], desc[UR4][R6.64], P0 ;  /* 0x60b0000006057fae */ /* 0x0003e80008121844 */
[----:B------:R-:W4:Y:S01]  /*54d00*/  LDL.LU R12, [R1+0x2b78] ;  /* 0x002b7800010c7983 */ /* 0x000f220000300800 */
[----:B-1----:R-:W-:-:S03]  /*54d10*/  IMAD.MOV.U32 R7, RZ, RZ, R80 ;  /* 0x000000ffff077224 */ /* 0x002fc600078e0050 */
[----:B------:R-:W4:Y:S01]  /*54d20*/  LDL.LU R80, [R1+0x2b54] ;  /* 0x002b540001507983 */ /* 0x000f220000300800 */
[----:B------:R-:W-:-:S03]  /*54d30*/  IMAD.MOV.U32 R6, RZ, RZ, R13 ;  /* 0x000000ffff067224 */ /* 0x000fc600078e000d */
[----:B------:R-:W4:Y:S01]  /*54d40*/  LDL.LU R13, [R1+0x2b74] ;  /* 0x002b7400010d7983 */ /* 0x000f220000300800 */
[-C--:B------:R-:W-:Y:S02]  /*54d50*/  IADD3 R10, P1, R10, R4.reuse, RZ ;  /* 0x000000040a0a7210 */ /* 0x080fe40007f3e0ff */
[----:B------:R-:W-:Y:S01]  /*54d60*/  IADD3 R11, P2, R11, R4, RZ ;  /* 0x000000040b0b7210 */ /* 0x000fe20007f5e0ff */
[----:B------:R1:W-:Y:S02]  /*54d70*/  LDGSTS.E [R5+0x60f00], desc[UR4][R6.64], P0 ;  /* 0x60f0000006057fae */ /* 0x0003e40008121844 */
[--C-:B------:R-:W-:Y:S02]  /*54d80*/  IMAD.X R81, R81, 0x1, R3.reuse, P1 ;  /* 0x0000000151517824 */ /* 0x100fe400008e0603 */
[----:B------:R1:W-:Y:S01]  /*54d90*/  STL [R1+0x2ad8], R10 ;  /* 0x002ad80a01007387 */ /* 0x0003e20000100800 */
[----:B------:R-:W-:-:S03]  /*54da0*/  IMAD.X R76, R76, 0x1, R3, P2 ;  /* 0x000000014c4c7824 */ /* 0x000fc600010e0603 */
[----:B------:R-:W-:Y:S04]  /*54db0*/  STL [R1+0x2ad4], R81 ;  /* 0x002ad45101007387 */ /* 0x000fe80000100800 */
[----:B------:R1:W-:Y:S02]  /*54dc0*/  STL [R1+0x2af8], R11 ;  /* 0x002af80b01007387 */ /* 0x0003e40000100800 */
[----:B-1----:R-:W-:Y:S02]  /*54dd0*/  IMAD.MOV.U32 R6, RZ, RZ, R10 ;  /* 0x000000ffff067224 */ /* 0x002fe400078e000a */
[----:B------:R-:W4:Y:S01]  /*54de0*/  LDL.LU R83, [R1+0x2b98] ;  /* 0x002b980001537983 */ /* 0x000f220000300800 */
[----:B------:R-:W-:-:S03]  /*54df0*/  IMAD.MOV.U32 R7, RZ, RZ, R81 ;  /* 0x000000ffff077224 */ /* 0x000fc600078e0051 */
[----:B------:R1:W-:Y:S04]  /*54e00*/  STL [R1+0x2af4], R76 ;  /* 0x002af44c01007387 */ /* 0x0003e80000100800 */
[----:B------:R-:W4:Y:S04]  /*54e10*/  LDL.LU R10, [R1+0x2bb8] ;  /* 0x002bb800010a7983 */ /* 0x000f280000300800 */
[----:B------:R-:W4:Y:S04]  /*54e20*/  LDL.LU R84, [R1+0x2b94] ;  /* 0x002b940001547983 */ /* 0x000f280000300800 */
[----:B------:R1:W-:Y:S02]  /*54e30*/  LDGSTS.E [R5+0x61300], desc[UR4][R6.64], P0 ;  /* 0x6130000006057fae */ /* 0x0003e40008121844 */
[----:B-1----:R-:W-:-:S02]  /*54e40*/  IMAD.MOV.U32 R6, RZ, RZ, R11 ;  /* 0x000000ffff067224 */ /* 0x002fc400078e000b */
[----:B------:R-:W4:Y:S01]  /*54e50*/  LDL.LU R11, [R1+0x2bb4] ;  /* 0x002bb400010b7983 */ /* 0x000f220000300800 */
[----:B------:R-:W-:-:S03]  /*54e60*/  IMAD.MOV.U32 R7, RZ, RZ, R76 ;  /* 0x000000ffff077224 */ /* 0x000fc600078e004c */
[----:B------:R-:W4:Y:S04]  /*54e70*/  LDL.LU R76, [R1+0x2bd8] ;  /* 0x002bd800014c7983 */ /* 0x000f280000300800 */
[----:B------:R-:W4:Y:S04]  /*54e80*/  LDL.LU R81, [R1+0x2bf8] ;  /* 0x002bf80001517983 */ /* 0x000f280000300800 */
[----:B------:R1:W-:Y:S01]  /*54e90*/  LDGSTS.E [R5+0x61700], desc[UR4][R6.64], P0 ;  /* 0x6170000006057fae */ /* 0x0003e20008121844 */
[----:B--2---:R-:W-:-:S05]  /*54ea0*/  IADD3 R77, P1, R77, R4, RZ ;  /* 0x000000044d4d7210 */ /* 0x004fca0007f3e0ff */
[----:B------:R2:W-:Y:S01]  /*54eb0*/  STL [R1+0x2b18], R77 ;  /* 0x002b184d01007387 */ /* 0x0005e20000100800 */
[----:B------:R-:W-:Y:S01]  /*54ec0*/  IADD3 R14, P2, R14, R4, RZ ;  /* 0x000000040e0e7210 */ /* 0x000fe20007f5e0ff */
[----:B-1----:R-:W-:Y:S02]  /*54ed0*/  IMAD.MOV.U32 R6, RZ, RZ, R77 ;  /* 0x000000ffff067224 */ /* 0x002fe400078e004d */
[----:B------:R-:W-:-:S05]  /*54ee0*/  IMAD.X R82, R82, 0x1, R3, P1 ;  /* 0x0000000152527824 */ /* 0x000fca00008e0603 */
[----:B------:R1:W-:Y:S04]  /*54ef0*/  STL [R1+0x2b14], R82 ;  /* 0x002b145201007387 */ /* 0x0003e80000100800 */
[----:B------:R-:W-:Y:S04]  /*54f00*/  STL [R1+0x2b38], R14 ;  /* 0x002b380e01007387 */ /* 0x000fe80000100800 */
[----:B--2---:R-:W2:Y:S01]  /*54f10*/  LDL.LU R77, [R1+0x2bd4] ;  /* 0x002bd400014d7983 */ /* 0x004ea20000300800 */
[----:B---3--:R-:W-:Y:S02]  /*54f20*/  IMAD.X R79, R79, 0x1, R3, P2 ;  /* 0x000000014f4f7824 */ /* 0x008fe400010e0603 */
[----:B------:R-:W-:-:S03]  /*54f30*/  IMAD.MOV.U32 R7, RZ, RZ, R82 ;  /* 0x000000ffff077224 */ /* 0x000fc600078e0052 */
[----:B------:R3:W-:Y:S04]  /*54f40*/  STL [R1+0x2b34], R79 ;  /* 0x002b344f01007387 */ /* 0x0007e80000100800 */
[----:B-1----:R-:W2:Y:S01]  /*54f50*/  LDL.LU R82, [R1+0x2bf4] ;  /* 0x002bf40001527983 */ /* 0x002ea20000300800 */
[----:B----4-:R-:W-:-:S03]  /*54f60*/  IADD3 R78, P1, R78, R4, RZ ;  /* 0x000000044e4e7210 */ /* 0x010fc60007f3e0ff */
[----:B------:R1:W-:Y:S01]  /*54f70*/  LDGSTS.E [R5+0x61b00], desc[UR4][R6.64], P0 ;  /* 0x61b0000006057fae */ /* 0x0003e20008121844 */
[----:B------:R-:W-:Y:S01]  /*54f80*/  IADD3 R12, P2, R12, R4, RZ ;  /* 0x000000040c0c7210 */ /* 0x000fe20007f5e0ff */
[----:B-1----:R-:W-:Y:S02]  /*54f90*/  IMAD.MOV.U32 R6, RZ, RZ, R14 ;  /* 0x000000ffff067224 */ /* 0x002fe400078e000e */
[----:B------:R-:W-:Y:S02]  /*54fa0*/  IMAD.MOV.U32 R7, RZ, RZ, R79 ;  /* 0x000000ffff077224 */ /* 0x000fe400078e004f */
[----:B---3--:R-:W3:Y:S04]  /*54fb0*/  LDL.LU R79, [R1+0x2c18] ;  /* 0x002c1800014f7983 */ /* 0x008ee80000300800 */
[----:B------:R-:W4:Y:S01]  /*54fc0*/  LDL.LU R14, [R1+0x2c38] ;  /* 0x002c3800010e7983 */ /* 0x000f220000300800 */
[----:B------:R-:W-:-:S03]  /*54fd0*/  IMAD.X R80, R80, 0x1, R3, P1 ;  /* 0x0000000150507824 */ /* 0x000fc600008e0603 */
[----:B------:R-:W-:Y:S01]  /*54fe0*/  STL [R1+0x2b58], R78 ;  /* 0x002b584e01007387 */ /* 0x000fe20000100800 */
        /* <DEDUP_REMOVED lines=8> */
[----:B------:R-:W4:Y:S01]  /*55070*/  LDL.LU R78, [R1+0x2c34] ;  /* 0x002c3400014e7983 */ /* 0x000f220000300800 */
[----:B------:R-:W-:-:S03]  /*55080*/  IADD3 R83, P1, R83, R4, RZ ;  /* 0x0000000453537210 */ /* 0x000fc60007f3e0ff */
[----:B------:R1:W-:Y:S01]  /*55090*/  LDGSTS.E [R5+0x62300], desc[UR4][R6.64], P0 ;  /* 0x6230000006057fae */ /* 0x0003e20008121844 */
[----:B------:R-:W-:Y:S01]  /*550a0*/  IADD3 R10, P2, R10, R4, RZ ;  /* 0x000000040a0a7210 */ /* 0x000fe20007f5e0ff */
[----:B------:R-:W-:Y:S02]  /*550b0*/  IMAD.X R84, R84, 0x1, R3, P1 ;  /* 0x0000000154547824 */ /* 0x000fe400008e0603 */
[----:B-1----:R-:W-:Y:S02]  /*550c0*/  IMAD.MOV.U32 R6, RZ, RZ, R12 ;  /* 0x000000ffff067224 */ /* 0x002fe400078e000c */
[----:B------:R-:W-:Y:S02]  /*550d0*/  IMAD.MOV.U32 R7, RZ, RZ, R13 ;  /* 0x000000ffff077224 */ /* 0x000fe400078e000d */
[----:B------:R-:W4:Y:S04]  /*550e0*/  LDL.LU.64 R12, [R1+0x2228] ;  /* 0x00222800010c7983 */ /* 0x000f280000300a00 */
[----:B------:R-:W-:Y:S01]  /*550f0*/  STL [R1+0x2b98], R83 ;  /* 0x002b985301007387 */ /* 0x000fe20000100800 */
[----:B------:R-:W-:-:S03]  /*55100*/  IMAD.X R11, R11, 0x1, R3, P2 ;  /* 0x000000010b0b7824 */ /* 0x000fc600010e0603 */
[----:B------:R1:W-:Y:S04]  /*55110*/  LDGSTS.E [R5+0x62700], desc[UR4][R6.64], P0 ;  /* 0x6270000006057fae */ /* 0x0003e80008121844 */
[----:B------:R-:W-:Y:S04]  /*55120*/  STL [R1+0x2b94], R84 ;  /* 0x002b945401007387 */ /* 0x000fe80000100800 */
[----:B------:R-:W-:Y:S01]  /*55130*/  STL [R1+0x2bb8], R10 ;  /* 0x002bb80a01007387 */ /* 0x000fe20000100800 */
[----:B-1----:R-:W-:-:S03]  /*55140*/  IMAD.MOV.U32 R6, RZ, RZ, R83 ;  /* 0x000000ffff067224 */ /* 0x002fc600078e0053 */
[----:B------:R-:W4:Y:S01]  /*55150*/  LDL.LU.64 R88, [R1+0x2208] ;  /* 0x0022080001587983 */ /* 0x000f220000300a00 */
[----:B------:R-:W-:-:S03]  /*55160*/  IMAD.MOV.U32 R7, RZ, RZ, R84 ;  /* 0x000000ffff077224 */ /* 0x000fc600078e0054 */
[----:B------:R1:W-:Y:S04]  /*55170*/  STL [R1+0x2bb4], R11 ;  /* 0x002bb40b01007387 */ /* 0x0003e80000100800 */
[----:B------:R1:W-:Y:S01]  /*55180*/  LDGSTS.E [R5+0x62b00], desc[UR4][R6.64], P0 ;  /* 0x62b0000006057fae */ /* 0x0003e20008121844 */
[-C--:B------:R-:W-:Y:S01]  /*55190*/  IADD3 R76, P1, R76, R4.reuse, RZ ;  /* 0x000000044c4c7210 */ /* 0x080fe20007f3e0ff */
[----:B-1----:R-:W-:Y:S02]  /*551a0*/  IMAD.MOV.U32 R6, RZ, RZ, R10 ;  /* 0x000000ffff067224 */ /* 0x002fe400078e000a */
[----:B------:R-:W-:Y:S02]  /*551b0*/  IMAD.MOV.U32 R7, RZ, RZ, R11 ;  /* 0x000000ffff077224 */ /* 0x000fe400078e000b */
[----:B------:R-:W4:Y:S01]  /*551c0*/  LDL.LU.64 R10, [R1+0x21e8] ;  /* 0x0021e800010a7983 */ /* 0x000f220000300a00 */
[----:B------:R-:W-:-:S03]  /*551d0*/  IADD3 R81, P2, R81, R4, RZ ;  /* 0x0000000451517210 */ /* 0x000fc60007f5e0ff */
[----:B------:R-:W4:Y:S04]  /*551e0*/  LDL.LU.64 R86, [R1+0x21c8] ;  /* 0x0021c80001567983 */ /* 0x000f280000300a00 */
[----:B------:R-:W-:Y:S04]  /*551f0*/  STL [R1+0x2bd8], R76 ;  /* 0x002bd84c01007387 */ /* 0x000fe80000100800 */
[----:B------:R1:W-:Y:S02]  /*55200*/  LDGSTS.E [R5+0x62f00], desc[UR4][R6.64], P0 ;  /* 0x62f0000006057fae */ /* 0x0003e40008121844 */
[----:B-1----:R-:W-:-:S02]  /*55210*/  IMAD.MOV.U32 R6, RZ, RZ, R76 ;  /* 0x000000ffff067224 */ /* 0x002fc400078e004c */
[----:B--2---:R-:W-:-:S04]  /*55220*/  IMAD.X R77, R77, 0x1, R3, P1 ;  /* 0x000000014d4d7824 */ /* 0x004fc800008e0603 */
[----:B------:R-:W-:Y:S01]  /*55230*/  IMAD.MOV.U32 R7, RZ, RZ, R77 ;  /* 0x000000ffff077224 */ /* 0x000fe200078e004d */
[----:B------:R1:W-:Y:S04]  /*55240*/  STL [R1+0x2bd4], R77 ;  /* 0x002bd44d01007387 */ /* 0x0003e80000100800 */
[----:B------:R-:W-:Y:S01]  /*55250*/  STL [R1+0x2bf8], R81 ;  /* 0x002bf85101007387 */ /* 0x000fe20000100800 */
[----:B------:R-:W-:-:S03]  /*55260*/  IMAD.X R82, R82, 0x1, R3, P2 ;  /* 0x0000000152527824 */ /* 0x000fc600010e0603 */
[----:B------:R2:W-:Y:S04]  /*55270*/  LDGSTS.E [R5+0x63300], desc[UR4][R6.64], P0 ;  /* 0x6330000006057fae */ /* 0x0005e80008121844 */
[----:B-1----:R-:W4:Y:S04]  /*55280*/  LDL.LU.64 R76, [R1+0x21a8] ;  /* 0x0021a800014c7983 */ /* 0x002f280000300a00 */
[----:B------:R1:W-:Y:S04]  /*55290*/  STL [R1+0x2bf4], R82 ;  /* 0x002bf45201007387 */ /* 0x0003e80000100800 */
[----:B------:R-:W4:Y:S01]  /*552a0*/  LDL.LU.64 R84, [R1+0x2188] ;  /* 0x0021880001547983 */ /* 0x000f220000300a00 */
[----:B---3--:R-:W-:Y:S01]  /*552b0*/  IADD3 R79, P1, R79, R4, RZ ;  /* 0x000000044f4f7210 */ /* 0x008fe20007f3e0ff */
[----:B--2---:R-:W-:-:S02]  /*552c0*/  IMAD.MOV.U32 R6, RZ, RZ, R81 ;  /* 0x000000ffff067224 */ /* 0x004fc400078e0051 */
[----:B------:R-:W-:Y:S01]  /*552d0*/  IMAD.MOV.U32 R7, RZ, RZ, R82 ;  /* 0x000000ffff077224 */ /* 0x000fe200078e0052 */
[----:B----4-:R-:W-:Y:S01]  /*552e0*/  IADD3 R14, P2, R14, R4, RZ ;  /* 0x000000040e0e7210 */ /* 0x010fe20007f5e0ff */
[----:B-1----:R-:W2:Y:S04]  /*552f0*/  LDL.LU.64 R82, [R1+0x2168] ;  /* 0x0021680001527983 */ /* 0x002ea80000300a00 */
[----:B------:R-:W-:Y:S04]  /*55300*/  STL [R1+0x2c18], R79 ;  /* 0x002c184f01007387 */ /* 0x000fe80000100800 */
[----:B------:R1:W-:Y:S01]  /*55310*/  LDGSTS.E [R5+0x63700], desc[UR4][R6.64], P0 ;  /* 0x6370000006057fae */ /* 0x0003e20008121844 */
[----:B------:R-:W-:-:S02]  /*55320*/  IMAD.X R80, R80, 0x1, R3, P1 ;  /* 0x0000000150507824 */ /* 0x000fc400008e0603 */
[----:B-1----:R-:W-:Y:S02]  /*55330*/  IMAD.MOV.U32 R6, RZ, RZ, R79 ;  /* 0x000000ffff067224 */ /* 0x002fe400078e004f */
[----:B------:R-:W-:Y:S01]  /*55340*/  IMAD.MOV.U32 R7, RZ, RZ, R80 ;  /* 0x000000ffff077224 */ /* 0x000fe200078e0050 */
[----:B------:R1:W-:Y:S01]  /*55350*/  STL [R1+0x2c14], R80 ;  /* 0x002c145001007387 */ /* 0x0003e20000100800 */
[----:B------:R-:W-:-:S03]  /*55360*/  IMAD.X R78, R78, 0x1, R3, P2 ;  /* 0x000000014e4e7824 */ /* 0x000fc600010e0603 */
[----:B------:R-:W-:Y:S04]  /*55370*/  STL [R1+0x2c38], R14 ;  /* 0x002c380e01007387 */ /* 0x000fe80000100800 */
[----:B------:R3:W-:Y:S04]  /*55380*/  LDGSTS.E [R5+0x63b00], desc[UR4][R6.64], P0 ;  /* 0x63b0000006057fae */ /* 0x0007e80008121844 */
[----:B-1----:R-:W4:Y:S04]  /*55390*/  LDL.LU.64 R80, [R1+0x2148] ;  /* 0x0021480001507983 */ /* 0x002f280000300a00 */
[----:B------:R1:W-:Y:S01]  /*553a0*/  STL [R1+0x2c34], R78 ;  /* 0x002c344e01007387 */ /* 0x0003e20000100800 */
[----:B---3--:R-:W-:-:S03]  /*553b0*/  IMAD.MOV.U32 R7, RZ, RZ, R78 ;  /* 0x000000ffff077224 */ /* 0x008fc600078e004e */
[----:B-1----:R-:W3:Y:S01]  /*553c0*/  LDL.LU.64 R78, [R1+0x2128] ;  /* 0x00212800014e7983 */ /* 0x002ee20000300a00 */
[----:B------:R-:W-:Y:S01]  /*553d0*/  IMAD.MOV.U32 R6, RZ, RZ, R14 ;  /* 0x000000ffff067224 */ /* 0x000fe200078e000e */
[----:B------:R-:W-:Y:S02]  /*553e0*/  IADD3 R90, P1, R12, R4, RZ ;  /* 0x000000040c5a7210 */ /* 0x000fe40007f3e0ff */
[----:B------:R-:W3:Y:S04]  /*553f0*/  LDL.LU.64 R110, [R1+0x2108] ;  /* 0x00210800016e7983 */ /* 0x000ee80000300a00 */
[----:B------:R1:W-:Y:S02]  /*55400*/  LDGSTS.E [R5+0x63f00], desc[UR4][R6.64], P0 ;  /* 0x63f0000006057fae */ /* 0x0003e40008121844 */
[----:B-1----:R-:W-:-:S02]  /*55410*/  IMAD.X R6, R13, 0x1, R3, P1 ;  /* 0x000000010d067824 */ /* 0x002fc400008e0603 */
[----:B------:R-:W3:Y:S01]  /*55420*/  LDL.LU.64 R12, [R1+0x20e8] ;  /* 0x0020e800010c7983 */ /* 0x000ee20000300a00 */
[----:B------:R-:W-:-:S03]  /*55430*/  IADD3 R92, P1, R88, R4, RZ ;  /* 0x00000004585c7210 */ /* 0x000fc60007f3e0ff */
[----:B------:R-:W3:Y:S02]  /*55440*/  LDL.LU.64 R114, [R1+0x20c8] ;  /* 0x0020c80001727983 */ /* 0x000ee40000300a00 */
[----:B------:R-:W-:Y:S02]  /*55450*/  IMAD.X R7, R89, 0x1, R3, P1 ;  /* 0x0000000159077824 */ /* 0x000fe400008e0603 */
[----:B------:R-:W3:Y:S01]  /*55460*/  LDL.LU.64 R116, [R1+0x20a8] ;  /* 0x0020a80001747983 */ /* 0x000ee20000300a00 */
[----:B------:R-:W-:-:S05]  /*55470*/  IADD3 R94, P1, R10, R4, RZ ;  /* 0x000000040a5e7210 */ /* 0x000fca0007f3e0ff */
[----:B------:R-:W-:Y:S02]  /*55480*/  IMAD.X R95, R11, 0x1, R3, P1 ;  /* 0x000000010b5f7824 */ /* 0x000fe400008e0603 */
        /* <DEDUP_REMOVED lines=12> */
[----:B--2---:R-:W-:-:S05]  /*55550*/  IADD3 R102, P1, R82, R4, RZ ;  /* 0x0000000452667210 */ /* 0x004fca0007f3e0ff */
[----:B------:R-:W-:Y:S02]  /*55560*/  IMAD.X R103, R83, 0x1, R3, P1 ;  /* 0x0000000153677824 */ /* 0x000fe400008e0603 */
[----:B------:R-:W2:Y:S01]  /*55570*/  LDL.LU.64 R82, [R1+0x1fc8] ;  /* 0x001fc80001527983 */ /* 0x000ea20000300a00 */
[----:B----4-:R-:W-:-:S05]  /*55580*/  IADD3 R104, P1, R80, R4, RZ ;  /* 0x0000000450687210 */ /* 0x010fca0007f3e0ff */
[----:B------:R-:W-:Y:S02]  /*55590*/  IMAD.X R105, R81, 0x1, R3, P1 ;  /* 0x0000000151697824 */ /* 0x000fe400008e0603 */
[----:B------:R-:W4:Y:S01]  /*555a0*/  LDL.LU.64 R80, [R1+0x1fa8] ;  /* 0x001fa80001507983 */ /* 0x000f220000300a00 */
[----:B---3--:R-:W-:-:S05]  /*555b0*/  IADD3 R106, P1, R78, R4, RZ ;  /* 0x000000044e6a7210 */ /* 0x008fca0007f3e0ff */
[--C-:B------:R-:W-:Y:S01]  /*555c0*/  IMAD.X R107, R79, 0x1, R3.reuse, P1 ;  /* 0x000000014f6b7824 */ /* 0x100fe200008e0603 */
[-C--:B------:R-:W-:Y:S01]  /*555d0*/  IADD3 R108, P1, R110, R4.reuse, RZ ;  /* 0x000000046e6c7210 */ /* 0x080fe20007f3e0ff */
[----:B------:R-:W3:Y:S04]  /*555e0*/  LDL.LU.64 R78, [R1+0x1f88] ;  /* 0x001f8800014e7983 */ /* 0x000ee80000300a00 */
[----:B------:R-:W-:Y:S01]  /*555f0*/  IMAD.X R109, R111, 0x1, R3, P1 ;  /* 0x000000016f6d7824 */ /* 0x000fe200008e0603 */
[----:B------:R-:W-:-:S05]  /*55600*/  IADD3 R110, P1, R12, R4, RZ ;  /* 0x000000040c6e7210 */ /* 0x000fca0007f3e0ff */
[--C-:B------:R-:W-:Y:S01]  /*55610*/  IMAD.X R111, R13, 0x1, R3.reuse, P1 ;  /* 0x000000010d6f7824 */ /* 0x100fe200008e0603 */
[-C--:B------:R-:W-:Y:S01]  /*55620*/  IADD3 R112, P1, R114, R4.reuse, RZ ;  /* 0x0000000472707210 */ /* 0x080fe20007f3e0ff */
[----:B------:R-:W3:Y:S04]  /*55630*/  LDL.LU.64 R12, [R1+0x1f68] ;  /* 0x001f6800010c7983 */ /* 0x000ee80000300a00 */
[----:B------:R-:W-:Y:S01]  /*55640*/  IMAD.X R113, R115, 0x1, R3, P1 ;  /* 0x0000000173717824 */ /* 0x000fe200008e0603 */
[----:B------:R-:W-:-:S05]  /*55650*/  IADD3 R114, P1, R116, R4, RZ ;  /* 0x0000000474727210 */ /* 0x000fca0007f3e0ff */
        /* <DEDUP_REMOVED lines=10> */
[----:B------:R-:W3:Y:S01]  /*55700*/  LDL.LU.64 R76, [R1+0x1f28] ;  /* 0x001f2800014c7983 */ /* 0x000ee20000300a00 */
[----:B------:R-:W-:-:S03]  /*55710*/  IADD3 R124, P1, R86, R4, RZ ;  /* 0x00000004567c7210 */ /* 0x000fc60007f3e0ff */
[----:B------:R-:W3:Y:S02]  /*55720*/  LDL.LU.64 R88, [R1+0x1f08] ;  /* 0x001f080001587983 */ /* 0x000ee40000300a00 */
[--C-:B------:R-:W-:Y:S01]  /*55730*/  IMAD.X R125, R87, 0x1, R3.reuse, P1 ;  /* 0x00000001577d7824 */ /* 0x100fe200008e0603 */
[-C--:B------:R-:W-:Y:S01]  /*55740*/  IADD3 R126, P1, R84, R4.reuse, RZ ;  /* 0x00000004547e7210 */ /* 0x080fe20007f3e0ff */
[----:B------:R-:W3:Y:S04]  /*55750*/  LDL.LU.64 R86, [R1+0x1ee8] ;  /* 0x001ee80001567983 */ /* 0x000ee80000300a00 */
[--C-:B------:R-:W-:Y:S01]  /*55760*/  IMAD.X R127, R85, 0x1, R3.reuse, P1 ;  /* 0x00000001557f7824 */ /* 0x100fe200008e0603 */
[----:B--2---:R-:W-:Y:S01]  /*55770*/  IADD3 R128, P1, R82, R4, RZ ;  /* 0x0000000452807210 */ /* 0x004fe20007f3e0ff */
[----:B------:R-:W2:Y:S04]  /*55780*/  LDL.LU.64 R84, [R1+0x1ec8] ;  /* 0x001ec80001547983 */ /* 0x000ea80000300a00 */
[----:B------:R-:W-:-:S02]  /*55790*/  IMAD.X R129, R83, 0x1, R3, P1 ;  /* 0x0000000153817824 */ /* 0x000fc400008e0603 */
[----:B------:R-:W2:Y:S01]  /*557a0*/  LDL.LU.64 R82, [R1+0x1ea8] ;  /* 0x001ea80001527983 */ /* 0x000ea20000300a00 */
[----:B----4-:R-:W-:-:S05]  /*557b0*/  IADD3 R130, P1, R80, R4, RZ ;  /* 0x0000000450827210 */ /* 0x010fca0007f3e0ff */
[----:B------:R-:W-:Y:S02]  /*557c0*/  IMAD.X R131, R81, 0x1, R3, P1 ;  /* 0x0000000151837824 */ /* 0x000fe400008e0603 */
[----:B------:R-:W4:Y:S01]  /*557d0*/  LDL.LU.64 R80, [R1+0x1e88] ;  /* 0x001e880001507983 */ /* 0x000f220000300a00 */
[----:B---3--:R-:W-:-:S05]  /*557e0*/  IADD3 R132, P1, R78, R4, RZ ;  /* 0x000000044e847210 */ /* 0x008fca0007f3e0ff */
[----:B------:R-:W-:Y:S01]  /*557f0*/  IMAD.X R133, R79, 0x1, R3, P1 ;  /* 0x000000014f857824 */ /* 0x000fe200008e0603 */
[----:B------:R-:W-:-:S05]  /*55800*/  IADD3 R134, P1, R12, R4, RZ ;  /* 0x000000040c867210 */ /* 0x000fca0007f3e0ff */
[----:B------:R-:W-:Y:S02]  /*55810*/  IMAD.X R135, R13, 0x1, R3, P1 ;  /* 0x000000010d877824 */ /* 0x000fe400008e0603 */
[----:B------:R-:W3:Y:S01]  /*55820*/  LDL.LU.64 R12, [R1+0x1e68] ;  /* 0x001e6800010c7983 */ /* 0x000ee20000300a00 */
[----:B------:R-:W-:-:S05]  /*55830*/  IADD3 R136, P1, R10, R4, RZ ;  /* 0x000000040a887210 */ /* 0x000fca0007f3e0ff */
[----:B------:R-:W-:Y:S02]  /*55840*/  IMAD.X R137, R11, 0x1, R3, P1 ;  /* 0x000000010b897824 */ /* 0x000fe400008e0603 */
[----:B------:R-:W3:Y:S01]  /*55850*/  LDL.LU.64 R10, [R1+0x1e48] ;  /* 0x001e4800010a7983 */ /* 0x000ee20000300a00 */
[----:B------:R-:W-:-:S05]  /*55860*/  IADD3 R138, P1, R76, R4, RZ ;  /* 0x000000044c8a7210 */ /* 0x000fca0007f3e0ff */
[----:B------:R-:W-:Y:S02]  /*55870*/  IMAD.X R139, R77, 0x1, R3, P1 ;  /* 0x000000014d8b7824 */ /* 0x000fe400008e0603 */
[----:B------:R-:W3:Y:S04]  /*55880*/  LDL.LU.64 R76, [R1+0x1e28] ;  /* 0x001e2800014c7983 */ /* 0x000ee80000300a00 */
[----:B------:R-:W3:Y:S01]  /*55890*/  LDL.LU.64 R78, [R1+0x1e08] ;  /* 0x001e0800014e7983 */ /* 0x000ee20000300a00 */
        /* <DEDUP_REMOVED lines=8> */
[----:B----4-:R-:W-:-:S05]  /*55920*/  IADD3 R148, P1, R80, R4, RZ ;  /* 0x0000000450947210 */ /* 0x010fca0007f3e0ff */
[----:B------:R-:W-:Y:S01]  /*55930*/  IMAD.X R149, R81, 0x1, R3, P1 ;  /* 0x0000000151957824 */ /* 0x000fe200008e0603 */
[----:B---3--:R-:W-:-:S05]  /*55940*/  IADD3 R150, P1, R12, R4, RZ ;  /* 0x000000040c967210 */ /* 0x008fca0007f3e0ff */
[----:B------:R-:W-:Y:S01]  /*55950*/  IMAD.X R151, R13, 0x1, R3, P1 ;  /* 0x000000010d977824 */ /* 0x000fe200008e0603 */
[----:B------:R-:W-:-:S05]  /*55960*/  IADD3 R12, P1, R10, R4, RZ ;  /* 0x000000040a0c7210 */ /* 0x000fca0007f3e0ff */
[----:B------:R-:W-:Y:S02]  /*55970*/  IMAD.X R13, R11, 0x1, R3, P1 ;  /* 0x000000010b0d7824 */ /* 0x000fe400008e0603 */
[----:B------:R-:W-:Y:S02]  /*55980*/  IMAD.MOV.U32 R91, RZ, RZ, R6 ;  /* 0x000000ffff5b7224 */ /* 0x000fe400078e0006 */
[----:B------:R-:W-:-:S03]  /*55990*/  IMAD.MOV.U32 R93, RZ, RZ, R7 ;  /* 0x000000ffff5d7224 */ /* 0x000fc600078e0007 */
        /* <DEDUP_REMOVED lines=24> */
[----:B------:R4:W-:Y:S01]  /*55b20*/  STL.64 [R1+0x1f28], R138 ;  /* 0x001f288a01007387 */ /* 0x0009e20000100a00 */
[----:B------:R-:W-:-:S03]  /*55b30*/  IADD3 R10, P1, R76, R4, RZ ;  /* 0x000000044c0a7210 */ /* 0x000fc60007f3e0ff */
[----:B------:R1:W-:Y:S02]  /*55b40*/  LDGSTS.E [R5+0x64300], desc[UR4][R90.64], P0 ;  /* 0x643000005a057fae */ /* 0x0003e40008121844 */
[--C-:B------:R-:W-:Y:S01]  /*55b50*/  IMAD.X R11, R77, 0x1, R3.reuse, P1 ;  /* 0x000000014d0b7824 */ /* 0x100fe200008e0603 */
[-C--:B------:R-:W-:Y:S01]  /*55b60*/  IADD3 R77, P1, R78, R4.reuse, RZ ;  /* 0x000000044e4d7210 */ /* 0x080fe20007f3e0ff */
[----:B------:R4:W-:Y:S04]  /*55b70*/  STL.64 [R1+0x1f08], R140 ;  /* 0x001f088c01007387 */ /* 0x0009e80000100a00 */
[--C-:B------:R-:W-:Y:S01]  /*55b80*/  IMAD.X R76, R79, 0x1, R3.reuse, P1 ;  /* 0x000000014f4c7824 */ /* 0x100fe200008e0603 */
[-C--:B------:R-:W-:Y:S01]  /*55b90*/  IADD3 R78, P1, R246, R4.reuse, RZ ;  /* 0x00000004f64e7210 */ /* 0x080fe20007f3e0ff */
[----:B------:R1:W-:Y:S04]  /*55ba0*/  LDGSTS.E [R5+0x64700], desc[UR4][R92.64], P0 ;  /* 0x647000005c057fae */ /* 0x0003e80008121844 */
[--C-:B------:R-:W-:Y:S01]  /*55bb0*/  IMAD.X R246, R247, 0x1, R3.reuse, P1 ;  /* 0x00000001f7f67824 */ /* 0x100fe200008e0603 */
[-C--:B------:R-:W-:Y:S01]  /*55bc0*/  IADD3 R79, P1, R238, R4.reuse, RZ ;  /* 0x00000004ee4f7210 */ /* 0x080fe20007f3e0ff */
[----:B------:R4:W-:Y:S04]  /*55bd0*/  STL.64 [R1+0x1ee8], R142 ;  /* 0x001ee88e01007387 */ /* 0x0009e80000100a00 */
[--C-:B------:R-:W-:Y:S01]  /*55be0*/  IMAD.X R238, R239, 0x1, R3.reuse, P1 ;  /* 0x00000001efee7824 */ /* 0x100fe200008e0603 */
[-C--:B------:R-:W-:Y:S01]  /*55bf0*/  IADD3 R80, P1, R230, R4.reuse, RZ ;  /* 0x00000004e6507210 */ /* 0x080fe20007f3e0ff */
[----:B------:R-:W-:Y:S01]  /*55c00*/  IMAD.MOV.U32 R7, RZ, RZ, R76 ;  /* 0x000000ffff077224 */ /* 0x000fe200078e004c */
[----:B------:R1:W-:Y:S03]  /*55c10*/  LDGSTS.E [R5+0x64b00], desc[UR4][R94.64], P0 ;  /* 0x64b000005e057fae */ /* 0x0003e60008121844 */
[--C-:B------:R-:W-:Y:S01]  /*55c20*/  IMAD.X R230, R231, 0x1, R3.reuse, P1 ;  /* 0x00000001e7e67824 */ /* 0x100fe200008e0603 */
[-C--:B------:R-:W-:Y:S01]  /*55c30*/  IADD3 R81, P1, R222, R4.reuse, RZ ;  /* 0x00000004de517210 */ /* 0x080fe20007f3e0ff */
[----:B------:R4:W-:Y:S04]  /*55c40*/  STL.64 [R1+0x1ec8], R144 ;  /* 0x001ec89001007387 */ /* 0x0009e80000100a00 */
[----:B------:R-:W-:Y:S01]  /*55c50*/  IMAD.X R222, R223, 0x1, R3, P1 ;  /* 0x00000001dfde7824 */ /* 0x000fe200008e0603 */
[-C--:B------:R-:W-:Y:S01]  /*55c60*/  IADD3 R82, P1, R214, R4.reuse, RZ ;  /* 0x00000004d6527210 */ /* 0x080fe20007f3e0ff */
[----:B------:R-:W-:Y:S01]  /*55c70*/  IMAD.MOV.U32 R6, RZ, RZ, R77 ;  /* 0x000000ffff067224 */ /* 0x000fe200078e004d */
[----:B------:R1:W-:Y:S03]  /*55c80*/  LDGSTS.E [R5+0x64f00], desc[UR4][R96.64], P0 ;  /* 0x64f0000060057fae */ /* 0x0003e60008121844 */
        /* <DEDUP_REMOVED lines=12> */
[----:B------:R1:W5:Y:S04]  /*55d50*/  LDL.LU R76, [R1+0x32e4] ;  /* 0x0032e400014c7983 */ /* 0x0003680000300800 */
[--C-:B------:R-:W-:Y:S01]  /*55d60*/  IMAD.X R182, R183, 0x1, R3.reuse, P1 ;  /* 0x00000001b7b67824 */ /* 0x100fe200008e0603 */
[-C--:B------:R-:W-:Y:S01]  /*55d70*/  IADD3 R87, P1, R174, R4.reuse, RZ ;  /* 0x00000004ae577210 */ /* 0x080fe20007f3e0ff */
[----:B------:R1:W5:Y:S04]  /*55d80*/  LDL.LU R77, [R1+0x32e0] ;  /* 0x0032e000014d7983 */ /* 0x0003680000300800 */
[--C-:B------:R-:W-:Y:S01]  /*55d90*/  IMAD.X R174, R175, 0x1, R3.reuse, P1 ;  /* 0x00000001afae7824 */ /* 0x100fe200008e0603 */
[-C--:B------:R-:W-:Y:S01]  /*55da0*/  IADD3 R88, P1, R166, R4.reuse, RZ ;  /* 0x00000004a6587210 */ /* 0x080fe20007f3e0ff */
[----:B------:R-:W-:Y:S01]  /*55db0*/  IMAD.MOV.U32 R246, RZ, RZ, R78 ;  /* 0x000000fffff67224 */ /* 0x000fe200078e004e */
[----:B------:R1:W-:Y:S03]  /*55dc0*/  LDGSTS.E [R5+0x65700], desc[UR4][R100.64], P0 ;  /* 0x6570000064057fae */ /* 0x0003e60008121844 */
[----:B------:R-:W-:Y:S01]  /*55dd0*/  IMAD.X R166, R167, 0x1, R3, P1 ;  /* 0x00000001a7a67824 */ /* 0x000fe200008e0603 */
[----:B------:R-:W-:Y:S01]  /*55de0*/  IADD3 R89, P1, R158, R4, RZ ;  /* 0x000000049e597210 */ /* 0x000fe20007f3e0ff */
[----:B------:R4:W-:Y:S01]  /*55df0*/  STL.64 [R1+0x1e68], R150 ;  /* 0x001e689601007387 */ /* 0x0009e20000100a00 */
[----:B------:R-:W-:-:S03]  /*55e00*/  IMAD.MOV.U32 R239, RZ, RZ, R238 ;  /* 0x000000ffffef7224 */ /* 0x000fc600078e00ee */
[----:B------:R-:W-:Y:S01]  /*55e10*/  IMAD.X R158, R159, 0x1, R3, P1 ;  /* 0x000000019f9e7824 */ /* 0x000fe200008e0603 */
[----:B------:R-:W-:Y:S01]  /*55e20*/  IADD3 R252, P1, R22, R4, RZ ;  /* 0x0000000416fc7210 */ /* 0x000fe20007f3e0ff */
[----:B------:R1:W5:Y:S01]  /*55e30*/  LDL.LU R78, [R1+0x32dc] ;  /* 0x0032dc00014e7983 */ /* 0x0003620000300800 */
[----:B------:R-:W-:Y:S02]  /*55e40*/  IMAD.MOV.U32 R238, RZ, RZ, R79 ;  /* 0x000000ffffee7224 */ /* 0x000fe400078e004f */
[----:B------:R-:W-:Y:S01]  /*55e50*/  IMAD.MOV.U32 R231, RZ, RZ, R230 ;  /* 0x000000ffffe77224 */ /* 0x000fe200078e00e6 */
[----:B------:R4:W-:Y:S01]  /*55e60*/  STL.64 [R1+0x1e48], R12 ;  /* 0x001e480c01007387 */ /* 0x0009e20000100a00 */
[----:B------:R-:W-:-:S03]  /*55e70*/  IMAD.MOV.U32 R230, RZ, RZ, R80 ;  /* 0x000000ffffe67224 */ /* 0x000fc600078e0050 */
[----:B------:R1:W5:Y:S01]  /*55e80*/  LDL.LU R79, [R1+0x32d8] ;  /* 0x0032d800014f7983 */ /* 0x0003620000300800 */
[----:B------:R-:W-:Y:S01]  /*55e90*/  IMAD.X R22, R23, 0x1, R3, P1 ;  /* 0x0000000117167824 */ /* 0x000fe200008e0603 */
[----:B------:R-:W-:Y:S01]  /*55ea0*/  IADD3 R14, P1, R8, R4, RZ ;  /* 0x00000004080e7210 */ /* 0x000fe20007f3e0ff */
[----:B------:R-:W-:Y:S01]  /*55eb0*/  IMAD.MOV.U32 R223, RZ, RZ, R222 ;  /* 0x000000ffffdf7224 */ /* 0x000fe200078e00de */
[----:B------:R4:W-:Y:S01]  /*55ec0*/  STL.64 [R1+0x1e28], R10 ;  /* 0x001e280a01007387 */ /* 0x0009e20000100a00 */
[----:B------:R-:W-:Y:S02]  /*55ed0*/  IMAD.MOV.U32 R222, RZ, RZ, R81 ;  /* 0x000000ffffde7224 */ /* 0x000fe400078e0051 */
[----:B------:R-:W-:Y:S01]  /*55ee0*/  IMAD.MOV.U32 R215, RZ, RZ, R214 ;  /* 0x000000ffffd77224 */ /* 0x000fe200078e00d6 */
[----:B------:R1:W5:Y:S01]  /*55ef0*/  LDL.LU R80, [R1+0x32d4] ;  /* 0x0032d40001507983 */ /* 0x0003620000300800 */
[----:B------:R-:W-:Y:S02]  /*55f00*/  IMAD.MOV.U32 R214, RZ, RZ, R82 ;  /* 0x000000ffffd67224 */ /* 0x000fe400078e0052 */
[----:B------:R-:W-:Y:S01]  /*55f10*/  IMAD.MOV.U32 R207, RZ, RZ, R206 ;  /* 0x000000ffffcf7224 */ /* 0x000fe200078e00ce */
[----:B------:R1:W-:Y:S01]  /*55f20*/  STL.64 [R1+0x1e08], R6 ;  /* 0x001e080601007387 */ /* 0x0003e20000100a00 */
[----:B------:R-:W-:-:S02]  /*55f30*/  IMAD.MOV.U32 R206, RZ, RZ, R83 ;  /* 0x000000ffffce7224 */ /* 0x000fc400078e0053 */
[----:B------:R-:W-:Y:S01]  /*55f40*/  IMAD.MOV.U32 R199, RZ, RZ, R198 ;  /* 0x000000ffffc77224 */ /* 0x000fe200078e00c6 */
[----:B------:R1:W5:Y:S01]  /*55f50*/  LDL.LU R81, [R1+0x32d0] ;  /* 0x0032d00001517983 */ /* 0x0003620000300800 */
[----:B------:R-:W-:Y:S02]  /*55f60*/  IMAD.MOV.U32 R198, RZ, RZ, R84 ;  /* 0x000000ffffc67224 */ /* 0x000fe400078e0054 */
[----:B------:R-:W-:Y:S01]  /*55f70*/  IMAD.MOV.U32 R191, RZ, RZ, R190 ;  /* 0x000000ffffbf7224 */ /* 0x000fe200078e00be */
[----:B------:R1:W5:Y:S01]  /*55f80*/  LDL.LU R82, [R1+0x32cc] ;  /* 0x0032cc0001527983 */ /* 0x0003620000300800 */
[----:B------:R-:W-:Y:S02]  /*55f90*/  IMAD.MOV.U32 R190, RZ, RZ, R85 ;  /* 0x000000ffffbe7224 */ /* 0x000fe400078e0055 */
[----:B------:R-:W-:Y:S01]  /*55fa0*/  IMAD.MOV.U32 R183, RZ, RZ, R182 ;  /* 0x000000ffffb77224 */ /* 0x000fe200078e00b6 */
[----:B------:R1:W5:Y:S01]  /*55fb0*/  LDL.LU R83, [R1+0x32c8] ;  /* 0x0032c80001537983 */ /* 0x0003620000300800 */
[----:B------:R-:W-:-:S02]  /*55fc0*/  IMAD.X R8, R9, 0x1, R3, P1 ;  /* 0x0000000109087824 */ /* 0x000fc400008e0603 */
        /* <DEDUP_REMOVED lines=16> */
[----:B------:R1:W5:Y:S04]  /*560d0*/  LDL.LU R89, [R1+0x32b0] ;  /* 0x0032b00001597983 */ /* 0x0003680000300800 */
[----:B------:R1:W5:Y:S04]  /*560e0*/  LDL.LU R252, [R1+0x32ac] ;  /* 0x0032ac0001fc7983 */ /* 0x0003680000300800 */
[----:B------:R2:W5:Y:S04]  /*560f0*/  LDL.LU R14, [R1+0x32a8] ;  /* 0x0032a800010e7983 */ /* 0x0005680000300800 */
[----:B-1----:R1:W5:Y:S04]  /*56100*/  LDL.LU.64 R90, [R1+0x32a0] ;  /* 0x0032a000015a7983 */ /* 0x0023680000300a00 */
[----:B--2---:R1:W5:Y:S04]  /*56110*/  LDL.LU.64 R92, [R1+0x3298] ;  /* 0x00329800015c7983 */ /* 0x0043680000300a00 */
[----:B---3--:R1:W5:Y:S04]  /*56120*/  LDL.LU.64 R94, [R1+0x3290] ;  /* 0x00329000015e7983 */ /* 0x0083680000300a00 */
[----:B----4-:R1:W5:Y:S04]  /*56130*/  LDL.LU.64 R96, [R1+0x3288] ;  /* 0x0032880001607983 */ /* 0x0103680000300a00 */
[----:B------:R1:W5:Y:S04]  /*56140*/  LDL.LU.64 R98, [R1+0x3280] ;  /* 0x0032800001627983 */ /* 0x0003680000300a00 */
[----:B------:R1:W5:Y:S04]  /*56150*/  LDL.LU.64 R100, [R1+0x3278] ;  /* 0x0032780001647983 */ /* 0x0003680000300a00 */
[----:B------:R1:W-:Y:S04]  /*56160*/  LDGSTS.E [R5+0x65b00], desc[UR4][R102.64], P0 ;  /* 0x65b0000066057fae */ /* 0x0003e80008121844 */
[----:B------:R1:W-:Y:S04]  /*56170*/  LDGSTS.E [R5+0x65f00], desc[UR4][R104.64], P0 ;  /* 0x65f0000068057fae */ /* 0x0003e80008121844 */
[----:B------:R1:W-:Y:S04]  /*56180*/  LDGSTS.E [R5+0x66300], desc[UR4][R106.64], P0 ;  /* 0x663000006a057fae */ /* 0x0003e80008121844 */
[----:B------:R1:W5:Y:S04]  /*56190*/  LDL.LU.64 R102, [R1+0x3270] ;  /* 0x0032700001667983 */ /* 0x0003680000300a00 */
        /* <DEDUP_REMOVED lines=51> */
[----:B------:R1:W-:Y:S01]  /*564d0*/  LDGSTS.E [R5+0x74b00], desc[UR4][R246.64], P0 ;  /* 0x74b00000f6057fae */ /* 0x0003e20008121844 */
[----:B------:R-:W-:-:S03]  /*564e0*/  UIADD3 UR6, UR6, 0x1, URZ ;  /* 0x0000000106067890 */ /* 0x000fc6000fffe03f */
[----:B------:R1:W-:Y:S04]  /*564f0*/  LDGSTS.E [R5+0x74f00], desc[UR4][R238.64], P0 ;  /* 0x74f00000ee057fae */ /* 0x0003e80008121844 */
[----:B------:R1:W-:Y:S04]  /*56500*/  LDGSTS.E [R5+0x75300], desc[UR4][R230.64], P0 ;  /* 0x75300000e6057fae */ /* 0x0003e80008121844 */
[----:B------:R1:W-:Y:S04]  /*56510*/  LDGSTS.E [R5+0x75700], desc[UR4][R222.64], P0 ;  /* 0x75700000de057fae */ /* 0x0003e80008121844 */
[----:B------:R1:W-:Y:S01]  /*56520*/  LDGSTS.E [R5+0x75b00], desc[UR4][R214.64], P0 ;  /* 0x75b00000d6057fae */ /* 0x0003e20008121844 */
[----:B------:R-:W-:-:S03]  /*56530*/  UISETP.NE.U32.AND UP0, UPT, UR6, UR14, UPT ;  /* 0x0000000e0600728c */ /* 0x000fc6000bf05070 */
[----:B------:R1:W-:Y:S04]  /*56540*/  LDGSTS.E [R5+0x75f00], desc[UR4][R206.64], P0 ;  /* 0x75f00000ce057fae */ /* 0x0003e80008121844 */
[----:B------:R1:W-:Y:S04]  /*56550*/  LDGSTS.E [R5+0x76300], desc[UR4][R198.64], P0 ;  /* 0x76300000c6057fae */ /* 0x0003e80008121844 */
[----:B------:R1:W-:Y:S04]  /*56560*/  LDGSTS.E [R5+0x76700], desc[UR4][R190.64], P0 ;  /* 0x76700000be057fae */ /* 0x0003e80008121844 */
[----:B------:R1:W-:Y:S04]  /*56570*/  LDGSTS.E [R5+0x76b00], desc[UR4][R182.64], P0 ;  /* 0x76b00000b6057fae */ /* 0x0003e80008121844 */
[----:B------:R1:W-:Y:S04]  /*56580*/  LDGSTS.E [R5+0x76f00], desc[UR4][R174.64], P0 ;  /* 0x76f00000ae057fae */ /* 0x0003e80008121844 */
[----:B------:R1:W-:Y:S04]  /*56590*/  LDGSTS.E [R5+0x77300], desc[UR4][R166.64], P0 ;  /* 0x77300000a6057fae */ /* 0x0003e80008121844 */
[----:B------:R1:W-:Y:S04]  /*565a0*/  LDGSTS.E [R5+0x77700], desc[UR4][R158.64], P0 ;  /* 0x777000009e057fae */ /* 0x0003e80008121844 */
[----:B------:R1:W-:Y:S04]  /*565b0*/  LDGSTS.E [R5+0x77b00], desc[UR4][R22.64], P0 ;  /* 0x77b0000016057fae */ /* 0x0003e80008121844 */
[----:B------:R1:W-:Y:S01]  /*565c0*/  LDGSTS.E [R5+0x77f00], desc[UR4][R8.64], P0 ;  /* 0x77f0000008057fae */ /* 0x0003e20008121844 */
[----:B------:R-:W-:-:S03]  /*565d0*/  PLOP3.LUT P0, PT, PT, PT, UP0, 0x80, 0x0 ;  /* 0x000000000000781c */ /* 0x000fc60003f0f008 */
[----:B------:R-:W0:Y:S10]  /*565e0*/  LDGDEPBAR ;  /* 0x00000000000079af */ /* 0x000e340000000000 */
[----:B-1----:R-:W-:Y:S05]  /*565f0*/  @P0 BRA `(.L_x_1) ;  /* 0xfffffe0400f40947 */ /* 0x002fea000383ffff */
.L_x_0:
[----:B-----5:R1:W-:Y:S01]  /*56600*/  STL [R1+0x3290], R84 ;  /* 0x0032905401007387 */ /* 0x0203e20000100800 */
[----:B------:R-:W-:-:S04]  /*56610*/  DEPBAR.LE SB0, 0x0 ;  /* 0x000080000000791a */ /* 0x000fc80000000000 */
[----:B------:R2:W-:Y:S01]  /*56620*/  STL [R1+0x328c], R83 ;  /* 0x00328c5301007387 */ /* 0x0005e20000100800 */
[----:B------:R-:W-:Y:S01]  /*56630*/  VIADD R2, R10, 0x180 ;  /* 0x000001800a027836 */ /* 0x000fe20000000000 */
[----:B------:R-:W-:Y:S01]  /*56640*/  ULDC.64 UR36, c[0x0][0x228] ;  /* 0x00008a0000247ab9 */ /* 0x000fe20000000a00 */
[----:B------:R-:W-:Y:S01]  /*56650*/  ULDC UR6, c[0x0][0x248] ;  /* 0x0000920000067ab9 */ /* 0x000fe20000000800 */
[----:B------:R3:W-:Y:S01]  /*56660*/  STL [R1+0x3288], R82 ;  /* 0x0032885201007387 */ /* 0x0007e20000100800 */
[----:B------:R-:W-:Y:S01]  /*56670*/  ULDC UR7, c[0x0][0x248] ;  /* 0x0000920000077ab9 */ /* 0x000fe20000000800 */
[----:B------:R-:W-:Y:S01]  /*56680*/  ISETP.GE.AND P0, PT, R2, UR37, PT ;  /* 0x0000002502007c0c */ /* 0x000fe2000bf06270 */
[----:B------:R-:W-:Y:S01]  /*56690*/  ULDC UR8, c[0x0][0x248] ;  /* 0x0000920000087ab9 */ /* 0x000fe20000000800 */
[----:B------:R-:W-:Y:S01]  /*566a0*/  STL [R1+0x3284], R81 ;  /* 0x0032845101007387 */ /* 0x000fe20000100800 */
[----:B------:R-:W4:Y:S01]  /*566b0*/  S2R R7, SR_TID.X ;  /* 0x0000000000077919 */ /* 0x000f220000002100 */
[C---:B------:R-:W-:Y:S01]  /*566c0*/  IMAD R2, R10.reuse, UR6, RZ ;  /* 0x000000060a027c24 */ /* 0x040fe2000f8e02ff */
[----:B------:R-:W-:Y:S01]  /*566d0*/  ULDC UR6, c[0x0][0x248] ;  /* 0x0000920000067ab9 */ /* 0x000fe20000000800 */
[----:B------:R-:W-:Y:S01]  /*566e0*/  VIADD R3, R10, 0x181 ;  /* 0x000001810a037836 */ /* 0x000fe20000000000 */
[----:B------:R-:W-:Y:S01]  /*566f0*/  STL [R1+0x3280], R80 ;  /* 0x0032805001007387 */ /* 0x000fe20000100800 */
[----:B------:R-:W-:Y:S01]  /*56700*/  ULDC.64 UR38, c[0x0][0x228] ;  /* 0x00008a0000267ab9 */ /* 0x000fe20000000a00 */
[----:B------:R-:W3:Y:S01]  /*56710*/  LDC R8, c[0x0][0x244] ;  /* 0x00009100ff087b82 */ /* 0x000ee20000000800 */
[----:B------:R-:W-:Y:S01]  /*56720*/  ULDC UR9, c[0x0][0x248] ;  /* 0x0000920000097ab9 */ /* 0x000fe20000000800 */
[----:B------:R-:W-:Y:S01]  /*56730*/  STL [R1+0x327c], R79 ;  /* 0x00327c4f01007387 */ /* 0x000fe20000100800 */
[----:B------:R-:W-:Y:S01]  /*56740*/  ISETP.GE.AND P1, PT, R3, UR39, PT ;  /* 0x0000002703007c0c */ /* 0x000fe2000bf26270 */
[----:B------:R-:W-:Y:S01]  /*56750*/  ULDC UR10, c[0x0][0x248] ;  /* 0x00009200000a7ab9 */ /* 0x000fe20000000800 */
[----:B------:R-:W3:Y:S01]  /*56760*/  S2R R9, SR_TID.X ;  /* 0x0000000000097919 */ /* 0x000ee20000002100 */
[----:B------:R-:W-:Y:S01]  /*56770*/  LOP3.LUT R157, R157, 0xffffdfff, RZ, 0xc0, !PT ;  /* 0xffffdfff9d9d7812 */ /* 0x000fe200078ec0ff */
[----:B------:R-:W-:Y:S01]  /*56780*/  ULDC UR11, c[0x0][0x228] ;  /* 0x00008a00000b7ab9 */ /* 0x000fe20000000800 */
[----:B------:R-:W-:Y:S01]  /*56790*/  ULDC UR17, c[0x0][0x248] ;  /* 0x0000920000117ab9 */ /* 0x000fe20000000800 */
[----:B------:R-:W-:Y:S01]  /*567a0*/  STL [R1+0x3278], R78 ;  /* 0x0032784e01007387 */ /* 0x000fe20000100800 */
[----:B------:R-:W-:Y:S01]  /*567b0*/  ULDC UR16, c[0x0][0x228] ;  /* 0x00008a0000107ab9 */ /* 0x000fe20000000800 */
[----:B------:R-:W-:Y:S01]  /*567c0*/  ULDC.64 UR34, c[0x0][0x228] ;  /* 0x00008a0000227ab9 */ /* 0x000fe20000000a00 */
        /* <DEDUP_REMOVED lines=14> */
[----:B----4-:R-:W-:Y:S01]  /*568b0*/  IMAD.SHL.U32 R6, R7, 0x10, RZ ;  /* 0x0000001007067824 */ /* 0x010fe200078e00ff */
[----:B------:R-:W-:Y:S01]  /*568c0*/  LOP3.LUT R175, R175, 0x7fffffff, RZ, 0xc0, !PT ;  /* 0x7fffffffafaf7812 */ /* 0x000fe200078ec0ff */
[C---:B------:R-:W-:Y:S01]  /*568d0*/  IMAD.SHL.U32 R5, R7.reuse, 0x40, RZ ;  /* 0x0000004007057824 */ /* 0x040fe200078e00ff */
[----:B------:R-:W-:Y:S01]  /*568e0*/  STL [R1+0x3264], R73 ;  /* 0x0032644901007387 */ /* 0x000fe20000100800 */
[----:B------:R-:W-:Y:S01]  /*568f0*/  IMAD.SHL.U32 R7, R7, 0x8, RZ ;  /* 0x0000000807077824 */ /* 0x000fe200078e00ff */
[----:B------:R-:W-:Y:S01]  /*56900*/  LOP3.LUT R6, R6, 0xf0, RZ, 0xc0, !PT ;  /* 0x000000f006067812 */ /* 0x000fe200078ec0ff */
[----:B------:R-:W-:Y:S01]  /*56910*/  ULDC UR54, c[0x0][0x228] ;  /* 0x00008a0000367ab9 */ /* 0x000fe20000000800 */
[----:B------:R-:W-:Y:S01]  /*56920*/  STL [R1+0x3260], R72 ;  /* 0x0032604801007387 */ /* 0x000fe20000100800 */
[----:B------:R-:W-:Y:S01]  /*56930*/  LOP3.LUT R5, R5, 0x400, RZ, 0xc0, !PT ;  /* 0x0000040005057812 */ /* 0x000fe200078ec0ff */
[----:B------:R-:W-:Y:S01]  /*56940*/  ULDC UR53, c[0x0][0x228] ;  /* 0x00008a0000357ab9 */ /* 0x000fe20000000800 */
[----:B------:R-:W-:Y:S01]  /*56950*/  LOP3.LUT R4, R7, 0x300, RZ, 0xc0, !PT ;  /* 0x0000030007047812 */ /* 0x000fe200078ec0ff */
[----:B------:R-:W-:Y:S01]  /*56960*/  STL [R1+0x325c], R71 ;  /* 0x00325c4701007387 */ /* 0x000fe20000100800 */
[----:B------:R-:W-:Y:S01]  /*56970*/  IADD3 R0, R5, UR61, R6 ;  /* 0x0000003d05007c10 */ /* 0x000fe2000fffe006 */
[----:B------:R-:W-:Y:S01]  /*56980*/  ULDC UR52, c[0x0][0x228] ;  /* 0x00008a0000347ab9 */ /* 0x000fe20000000800 */
[----:B------:R-:W-:Y:S01]  /*56990*/  ULDC UR44, c[0x0][0x228] ;  /* 0x00008a00002c7ab9 */ /* 0x000fe20000000800 */
[----:B------:R-:W-:Y:S01]  /*569a0*/  STL [R1+0x3258], R70 ;  /* 0x0032584601007387 */ /* 0x000fe20000100800 */
[----:B------:R-:W-:Y:S01]  /*569b0*/  ULDC UR43, c[0x0][0x228] ;  /* 0x00008a00002b7ab9 */ /* 0x000fe20000000800 */
[----:B------:R-:W-:Y:S01]  /*569c0*/  IMAD.IADD R0, R0, 0x1, R4 ;  /* 0x0000000100007824 */ /* 0x000fe200078e0204 */
        /* <DEDUP_REMOVED lines=35> */
[----:B------:R-:W-:Y:S01]  /*56c00*/  BAR.SYNC.DEFER_BLOCKING 0x0 ;  /* 0x0000000000007b1d */ /* 0x000fe20000010000 */
[----:B-1----:R-:W-:-:S02]  /*56c10*/  VIADD R84, R10, 0x17f ;  /* 0x0000017f0a547836 */ /* 0x002fc40000000000 */
[C---:B--2---:R-:W-:Y:S02]  /*56c20*/  VIADD R83, R10.reuse, 0x17e ;  /* 0x0000017e0a537836 */ /* 0x044fe40000000000 */
[----:B---3--:R-:W-:Y:S01]  /*56c30*/  VIADD R82, R10, 0x17d ;  /* 0x0000017d0a527836 */ /* 0x008fe20000000000 */
[----:B------:R-:W-:Y:S01]  /*56c40*/  ULDC UR39, c[0x0][0x228] ;  /* 0x00008a0000277ab9 */ /* 0x000fe20000000800 */
[----:B------:R-:W-:Y:S01]  /*56c50*/  ULDC UR37, c[0x0][0x228] ;  /* 0x00008a0000257ab9 */ /* 0x000fe20000000800 */
[----:B------:R-:W-:Y:S04]  /*56c60*/  STL [R1+0x3230], R60 ;  /* 0x0032303c01007387 */ /* 0x000fe80000100800 */
        /* <DEDUP_REMOVED lines=36> */
[----:B------:R-:W2:Y:S04]  /*56eb0*/  LDL.LU R4, [R1+0x1c00] ;  /* 0x001c000001047983 */ /* 0x000ea80000300800 */
[----:B------:R-:W2:Y:S04]  /*56ec0*/  LDL.LU R5, [R1+0x1c08] ;  /* 0x001c080001057983 */ /* 0x000ea80000300800 */
[----:B------:R-:W2:Y:S04]  /*56ed0*/  LDL.LU R6, [R1+0x1800] ;  /* 0x0018000001067983 */ /* 0x000ea80000300800 */
[----:B------:R-:W2:Y:S01]  /*56ee0*/  LDL.LU R7, [R1+0x1808] ;  /* 0x0018080001077983 */ /* 0x000ea20000300800 */
[----:B------:R-:W-:-:S03]  /*56ef0*/  LOP3.LUT R9, R9, 0x7f, RZ, 0xc0, !PT ;  /* 0x0000007f09097812 */ /* 0x000fc600078ec0ff */
[----:B------:R1:W-:Y:S01]  /*56f00*/  STL [R1+0x2878], R2 ;  /* 0x0028780201007387 */ /* 0x0003e20000100800 */
[----:B------:R-:W-:Y:S02]  /*56f10*/  LEA R15, R9, UR61, 0x4 ;  /* 0x0000003d090f7c11 */ /* 0x000fe4000f8e20ff */
[----:B------:R-:W3:Y:S01]  /*56f20*/  LDC R9, c[0x0][0x244] ;  /* 0x00009100ff097b82 */ /* 0x000ee20000000800 */
[----:B-1----:R-:W-:Y:S01]  /*56f30*/  VIADD R2, R2, UR6 ;  /* 0x0000000602027c36 */ /* 0x002fe20008000000 */
[----:B------:R-:W-:Y:S01]  /*56f40*/  ULDC UR6, c[0x0][0x248] ;  /* 0x0000920000067ab9 */ /* 0x000fe20000000800 */
[----:B--2---:R1:W-:Y:S05]  /*56f50*/  STSM.16.M88.4 [R0], R4 ;  /* 0x0000000400007844 */ /* 0x0043ea0000000200 */
[----:B------:R-:W-:Y:S06]  /*56f60*/  BAR.SYNC.DEFER_BLOCKING 0x0 ;  /* 0x0000000000007b1d */ /* 0x000fec0000010000 */
[----:B-1----:R-:W2:Y:S04]  /*56f70*/  LDL.LU R4, [R1+0x1400] ;  /* 0x0014000001047983 */ /* 0x002ea80000300800 */
[----:B------:R-:W2:Y:S04]  /*56f80*/  LDL.LU R5, [R1+0x1408] ;  /* 0x0014080001057983 */ /* 0x000ea80000300800 */
[----:B------:R1:W-:Y:S04]  /*56f90*/  STL [R1+0x2874], R2 ;  /* 0x0028740201007387 */ /* 0x0003e80000100800 */
[----:B------:R-:W2:Y:S04]  /*56fa0*/  LDL.LU R6, [R1+0x1000] ;  /* 0x0010000001067983 */ /* 0x000ea80000300800 */
[----:B------:R-:W2:Y:S01]  /*56fb0*/  LDL.LU R7, [R1+0x1008] ;  /* 0x0010080001077983 */ /* 0x000ea20000300800 */
[----:B-1----:R-:W-:Y:S01]  /*56fc0*/  VIADD R2, R2, UR7 ;  /* 0x0000000702027c36 */ /* 0x002fe20008000000 */
[----:B------:R-:W-:-:S02]  /*56fd0*/  ULDC UR7, c[0x0][0x248] ;  /* 0x0000920000077ab9 */ /* 0x000fc40000000800 */
[----:B------:R-:W1:Y:S01]  /*56fe0*/  LDS.128 R16, [R15] ;  /* 0x000000000f107984 */ /* 0x000e620000000c00 */
[----:B------:R-:W-:Y:S06]  /*56ff0*/  BAR.SYNC.DEFER_BLOCKING 0x0 ;  /* 0x0000000000007b1d */ /* 0x000fec0000010000 */
[----:B------:R4:W-:Y:S02]  /*57000*/  STL [R1+0x286c], R2 ;  /* 0x00286c0201007387 */ /* 0x0009e40000100800 */
[----:B----4-:R-:W-:Y:S01]  /*57010*/  VIADD R2, R2, UR8 ;  /* 0x0000000802027c36 */ /* 0x010fe20008000000 */
[----:B------:R-:W-:Y:S01]  /*57020*/  ULDC UR8, c[0x0][0x248] ;  /* 0x0000920000087ab9 */ /* 0x000fe20000000800 */
[----:B-1----:R-:W-:Y:S04]  /*57030*/  STL.64 [R1+0x1e20], R16 ;  /* 0x001e201001007387 */ /* 0x002fe80000100a00 */
[----:B------:R-:W-:Y:S04]  /*57040*/  STL.64 [R1+0x1e28], R18 ;  /* 0x001e281201007387 */ /* 0x000fe80000100a00 */
[----:B------:R1:W-:Y:S02]  /*57050*/  STL [R1+0x2548], R2 ;  /* 0x0025480201007387 */ /* 0x0003e40000100800 */
[----:B-1----:R-:W-:Y:S01]  /*57060*/  VIADD R2, R2, UR6 ;  /* 0x0000000602027c36 */ /* 0x002fe20008000000 */
[----:B------:R-:W-:-:S04]  /*57070*/  ULDC UR6, c[0x0][0x248] ;  /* 0x0000920000067ab9 */ /* 0x000fc80000000800 */
[----:B------:R-:W-:Y:S04]  /*57080*/  STL [R1+0x2280], R2 ;  /* 0x0022800201007387 */ /* 0x000fe80000100800 */
[----:B--2---:R1:W-:Y:S01]  /*57090*/  STSM.16.M88.4 [R0], R4 ;  /* 0x0000000400007844 */ /* 0x0043e20000000200 */
[----:B------:R-:W-:Y:S06]  /*570a0*/  BAR.SYNC.DEFER_BLOCKING 0x0 ;  /* 0x0000000000007b1d */ /* 0x000fec0000010000 */
[----:B-1----:R-:W2:Y:S04]  /*570b0*/  LDL.LU R4, [R1+0xc00] ;  /* 0x000c000001047983 */ /* 0x002ea80000300800 */
[----:B------:R-:W2:Y:S04]  /*570c0*/  LDL.LU R5, [R1+0xc08] ;  /* 0x000c080001057983 */ /* 0x000ea80000300800 */
[----:B------:R-:W2:Y:S04]  /*570d0*/  LDL.LU R6, [R1+0x800] ;  /* 0x0008000001067983 */ /* 0x000ea80000300800 */
[----:B------:R-:W2:Y:S04]  /*570e0*/  LDL.LU R7, [R1+0x808] ;  /* 0x0008080001077983 */ /* 0x000ea80000300800 */
[----:B------:R-:W1:Y:S01]  /*570f0*/  LDS.128 R16, [R15] ;  /* 0x000000000f107984 */ /* 0x000e620000000c00 */
[----:B------:R-:W-:Y:S01]  /*57100*/  VIADD R252, R2, UR6 ;  /* 0x0000000602fc7c36 */ /* 0x000fe20008000000 */
[----:B------:R-:W-:Y:S01]  /*57110*/  ULDC UR6, c[0x0][0x248] ;  /* 0x0000920000067ab9 */ /* 0x000fe20000000800 */
[----:B------:R-:W-:Y:S02]  /*57120*/  BAR.SYNC.DEFER_BLOCKING 0x0 ;  /* 0x0000000000007b1d */ /* 0x000fe40000010000 */
[----:B------:R-:W-:-:S04]  /*57130*/  VIADD R2, R252, UR7 ;  /* 0x00000007fc027c36 */ /* 0x000fc80008000000 */
[----:B------:R-:W-:Y:S01]  /*57140*/  ULDC UR7, c[0x0][0x248] ;  /* 0x0000920000077ab9 */ /* 0x000fe20000000800 */
        /* <DEDUP_REMOVED lines=8> */
[----:B------:R1:W-:Y:S02]  /*571d0*/  STL [R1+0x2088], R2 ;  /* 0x0020880201007387 */ /* 0x0003e40000100800 */
[----:B-1----:R-:W-:Y:S01]  /*571e0*/  VIADD R2, R2, UR6 ;  /* 0x0000000602027c36 */ /* 0x002fe20008000000 */
[----:B------:R-:W-:Y:S01]  /*571f0*/  ULDC UR6, c[0x0][0x248] ;  /* 0x0000920000067ab9 */ /* 0x000fe20000000800 */
[----:B--2---:R1:W-:Y:S01]  /*57200*/  STSM.16.M88.4 [R0], R4 ;  /* 0x0000000400007844 */ /* 0x0043e20000000200 */
[----:B------:R-:W-:Y:S06]  /*57210*/  BAR.SYNC.DEFER_BLOCKING 0x0 ;  /* 0x0000000000007b1d */ /* 0x000fec0000010000 */
[----:B-1----:R-:W2:Y:S04]  /*57220*/  LDL.LU R4, [R1+0x400] ;  /* 0x0004000001047983 */ /* 0x002ea80000300800 */
[----:B------:R-:W2:Y:S04]  /*57230*/  LDL.LU R5, [R1+0x408] ;  /* 0x0004080001057983 */ /* 0x000ea80000300800 */
[----:B------:R1:W-:Y:S04]  /*57240*/  STL [R1+0x208c], R2 ;  /* 0x00208c0201007387 */ /* 0x0003e80000100800 */
[----:B------:R-:W2:Y:S04]  /*57250*/  LDL.LU R6, [R1] ;  /* 0x0000000001067983 */ /* 0x000ea80000300800 */
[----:B------:R-:W2:Y:S04]  /*57260*/  LDL.LU R7, [R1+0x8] ;  /* 0x0000080001077983 */ /* 0x000ea80000300800 */
[----:B------:R-:W4:Y:S01]  /*57270*/  LDS.128 R16, [R15] ;  /* 0x000000000f107984 */ /* 0x000f220000000c00 */
[----:B------:R-:W-:Y:S01]  /*57280*/  BAR.SYNC.DEFER_BLOCKING 0x0 ;  /* 0x0000000000007b1d */ /* 0x000fe20000010000 */
[----:B-1----:R-:W-:-:S05]  /*57290*/  VIADD R2, R2, UR7 ;  /* 0x0000000702027c36 */ /* 0x002fca0008000000 */
[----:B------:R-:W-:Y:S01]  /*572a0*/  ULDC UR7, c[0x0][0x248] ;  /* 0x0000920000077ab9 */ /* 0x000fe20000000800 */
[----:B------:R1:W-:Y:S02]  /*572b0*/  STL [R1+0x2090], R2 ;  /* 0x0020900201007387 */ /* 0x0003e40000100800 */
[----:B-1----:R-:W-:Y:S01]  /*572c0*/  VIADD R2, R2, UR8 ;  /* 0x0000000802027c36 */ /* 0x002fe20008000000 */
[----:B------:R-:W-:Y:S01]  /*572d0*/  ULDC UR8, c[0x0][0x248] ;  /* 0x0000920000087ab9 */ /* 0x000fe20000000800 */
[----:B----4-:R-:W-:Y:S04]  /*572e0*/  STL.64 [R1+0x1e00], R16 ;  /* 0x001e001001007387 */ /* 0x010fe80000100a00 */
        /* <DEDUP_REMOVED lines=12> */
[----:B------:R-:W2:Y:S04]  /*573b0*/  LDL.LU R6, [R1+0x1804] ;  /* 0x0018040001067983 */ /* 0x000ea80000300800 */
        /* <DEDUP_REMOVED lines=67> */
[----:B------:R-:W-:Y:S01]  /*577f0*/  LDS.128 R248, [R15] ;  /* 0x000000000ff87984 */ /* 0x000fe20000000c00 */
[----:B------:R-:W-:Y:S01]  /*57800*/  BAR.SYNC.DEFER_BLOCKING 0x0 ;  /* 0x0000000000007b1d */ /* 0x000fe20000010000 */
[----:B-1----:R-:W-:-:S05]  /*57810*/  VIADD R2, R2, UR7 ;  /* 0x0000000702027c36 */ /* 0x002fca0008000000 */
[----:B------:R-:W-:Y:S01]  /*57820*/  ULDC UR7, c[0x0][0x248] ;  /* 0x0000920000077ab9 */ /* 0x000fe20000000800 */
[----:B------:R1:W-:Y:S02]  /*57830*/  STL [R1+0x20dc], R2 ;  /* 0x0020dc0201007387 */ /* 0x0003e40000100800 */
[----:B-1----:R-:W-:Y:S01]  /*57840*/  VIADD R2, R2, UR8 ;  /* 0x0000000802027c36 */ /* 0x002fe20008000000 */
[----:B------:R-:W-:-:S04]  /*57850*/  ULDC UR8, c[0x0][0x248] ;  /* 0x0000920000087ab9 */ /* 0x000fc80000000800 */
        /* <DEDUP_REMOVED lines=194> */
[----:B----4-:R-:W-:Y:S04]  /*58480*/  STL.64 [R1], R16 ;  /* 0x0000001001007387 */ /* 0x010fe80000100a00 */
        /* <DEDUP_REMOVED lines=157> */
[----:B------:R-:W-:Y:S01]  /*58e60*/  ULDC UR6, c[0x0][0x248] ;  /* 0x0000920000067ab9 */ /* 0x000fe20000000800 */
[----:B--2---:R1:W-:Y:S01]  /*58e70*/  STSM.16.M88.4 [R0], R4 ;  /* 0x0000000400007844 */ /* 0x0043e20000000200 */
[----:B------:R-:W-:Y:S06]  /*58e80*/  BAR.SYNC.DEFER_BLOCKING 0x0 ;  /* 0x0000000000007b1d */ /* 0x000fec0000010000 */
[----:B-1----:R-:W2:Y:S04]  /*58e90*/  LDL.LU R4, [R1+0x1c30] ;  /* 0x001c300001047983 */ /* 0x002ea80000300800 */
[----:B------:R1:W-:Y:S04]  /*58ea0*/  STL [R1+0x21e8], R2 ;  /* 0x0021e80201007387 */ /* 0x0003e80000100800 */
[----:B------:R-:W2:Y:S04]  /*58eb0*/  LDL.LU R5, [R1+0x1c38] ;  /* 0x001c380001057983 */ /* 0x000ea80000300800 */
        /* <DEDUP_REMOVED lines=11> */
[----:B------:R-:W-:Y:S01]  /*58f70*/  ULDC UR6, c[0x0][0x248] ;  /* 0x0000920000067ab9 */ /* 0x000fe20000000800 */
[----:B----4-:R-:W-:Y:S04]  /*58f80*/  STL.64 [R1+0x410], R16 ;  /* 0x0004101001007387 */ /* 0x010fe80000100a00 */
[----:B------:R-:W-:Y:S04]  /*58f90*/  STL.64 [R1+0x418], R18 ;  /* 0x0004181201007387 */ /* 0x000fe80000100a00 */
        /* <DEDUP_REMOVED lines=869> */
[----:B------:R-:W-:Y:S04]  /*5c5f0*/  STL [R1+0x1fb0], R2 ;  /* 0x001fb00201007387 */ /* 0x000fe80000100800 */
[----:B----4-:R-:W-:Y:S04]  /*5c600*/  STL.64 [R1+0x880], R16 ;  /* 0x0008801001007387 */ /* 0x010fe80000100a00 */
[----:B------:R-:W-:Y:S04]  /*5c610*/  STL.64 [R1+0x888], R18 ;  /* 0x0008881201007387 */ /* 0x000fe80000100a00 */
[----:B--2---:R1:W-:Y:S01]  /*5c620*/  STSM.16.M88.4 [R0], R4 ;  /* 0x0000000400007844 */ /* 0x0043e20000000200 */
[----:B------:R-:W-:Y:S06]  /*5c630*/  BAR.SYNC.DEFER_BLOCKING 0x0 ;  /* 0x0000000000007b1d */ /* 0x000fec0000010000 */
[----:B-1----:R-:W2:Y:S04]  /*5c640*/  LDL.LU R4, [R1+0x484] ;  /* 0x0004840001047983 */ /* 0x002ea80000300800 */
[----:B------:R-:W2:Y:S04]  /*5c650*/  LDL.LU R5, [R1+0x48c] ;  /* 0x00048c0001057983 */ /* 0x000ea80000300800 */
[----:B------:R-:W2:Y:S04]  /*5c660*/  LDL.LU R6, [R1+0x84] ;  /* 0x0000840001067983 */ /* 0x000ea80000300800 */
[----:B------:R-:W2:Y:S04]  /*5c670*/  LDL.LU R7, [R1+0x8c] ;  /* 0x00008c0001077983 */ /* 0x000ea80000300800 */
[----:B------:R-:W1:Y:S01]  /*5c680*/  LDS.128 R16, [R15] ;  /* 0x000000000f107984 */ /* 0x000e620000000c00 */
[----:B------:R-:W-:Y:S01]  /*5c690*/  BAR.SYNC.DEFER_BLOCKING 0x0 ;  /* 0x0000000000007b1d */ /* 0x000fe20000010000 */
[----:B------:R-:W-:-:S04]  /*5c6a0*/  VIADD R2, R2, UR6 ;  /* 0x0000000602027c36 */ /* 0x000fc80008000000 */
[----:B------:R-:W-:Y:S01]  /*5c6b0*/  VIADD R3, R2, UR7 ;  /* 0x0000000702037c36 */ /* 0x000fe20008000000 */
[----:B------:R-:W-:Y:S01]  /*5c6c0*/  ULDC UR6, c[0x0][0x248] ;  /* 0x0000920000067ab9 */ /* 0x000fe20000000800 */
[----:B------:R-:W-:Y:S02]  /*5c6d0*/  ULDC UR7, c[0x0][0x248] ;  /* 0x0000920000077ab9 */ /* 0x000fe40000000800 */
[----:B------:R-:W-:Y:S01]  /*5c6e0*/  VIADD R2, R3, UR6 ;  /* 0x0000000603027c36 */ /* 0x000fe20008000000 */
[----:B------:R-:W-:Y:S01]  /*5c6f0*/  STL [R1+0x2414], R3 ;  /* 0x0024140301007387 */ /* 0x000fe20000100800 */
[----:B------:R-:W-:-:S03]  /*5c700*/  ULDC UR6, c[0x0][0x248] ;  /* 0x0000920000067ab9 */ /* 0x000fc60000000800 */
[----:B------:R4:W-:Y:S02]  /*5c710*/  STL [R1+0x2418], R2 ;  /* 0x0024180201007387 */ /* 0x0009e40000100800 */
[----:B----4-:R-:W-:Y:S01]  /*5c720*/  VIADD R2, R2, UR8 ;  /* 0x0000000802027c36 */ /* 0x010fe20008000000 */
[----:B------:R-:W-:Y:S01]  /*5c730*/  ULDC UR8, c[0x0][0x248] ;  /* 0x0000920000087ab9 */ /* 0x000fe20000000800 */
[----:B-1----:R-:W-:Y:S04]  /*5c740*/  STL.64 [R1+0x480], R16 ;  /* 0x0004801001007387 */ /* 0x002fe80000100a00 */
        /* <DEDUP_REMOVED lines=104> */
[----:B-1----:R-:W-:Y:S01]  /*5cdd0*/  VIADD R2, R2, UR7 ;  /* 0x0000000702027c36 */ /* 0x002fe20008000000 */
[----:B------:R-:W-:Y:S01]  /*5cde0*/  ULDC UR7, c[0x0][0x248] ;  /* 0x0000920000077ab9 */ /* 0x000fe20000000800 */
[----:B------:R-:W-:Y:S06]  /*5cdf0*/  BAR.SYNC.DEFER_BLOCKING 0x0 ;  /* 0x0000000000007b1d */ /* 0x000fec0000010000 */
[----:B------:R1:W-:Y:S02]  /*5ce00*/  STL [R1+0x245c], R2 ;  /* 0x00245c0201007387 */ /* 0x0003e40000100800 */
[----:B-1----:R-:W-:Y:S01]  /*5ce10*/  VIADD R2, R2, UR6 ;  /* 0x0000000602027c36 */ /* 0x002fe20008000000 */
[----:B------:R-:W-:-:S04]  /*5ce20*/  ULDC UR6, c[0x0][0x248] ;  /* 0x0000920000067ab9 */ /* 0x000fc80000000800 */
[----:B------:R1:W-:Y:S02]  /*5ce30*/  STL [R1+0x2460], R2 ;  /* 0x0024600201007387 */ /* 0x0003e40000100800 */
[----:B-1----:R-:W-:Y:S01]  /*5ce40*/  VIADD R2, R2, UR8 ;  /* 0x0000000802027c36 */ /* 0x002fe20008000000 */
[----:B------:R-:W-:Y:S01]  /*5ce50*/  ULDC UR8, c[0x0][0x248] ;  /* 0x0000920000087ab9 */ /* 0x000fe20000000800 */
[----:B----4-:R1:W-:Y:S04]  /*5ce60*/  STL.64 [R1+0x1080], R16 ;  /* 0x0010801001007387 */ /* 0x0103e80000100a00 */
[----:B------:R-:W-:Y:S04]  /*5ce70*/  STL.64 [R1+0x1088], R18 ;  /* 0x0010881201007387 */ /* 0x000fe80000100a00 */
[----:B------:R4:W-:Y:S01]  /*5ce80*/  STL [R1+0x2464], R2 ;  /* 0x0024640201007387 */ /* 0x0009e20000100800 */
[----:B-1----:R-:W1:Y:S01]  /*5ce90*/  LDC R16, c[0x0][0x244] ;  /* 0x00009100ff107b82 */ /* 0x002e620000000800 */
[----:B----4-:R-:W-:Y:S01]  /*5cea0*/  VIADD R2, R2, UR6 ;  /* 0x0000000602027c36 */ /* 0x010fe20008000000 */
[----:B------:R-:W-:-:S04]  /*5ceb0*/  ULDC UR6, c[0x0][0x244] ;  /* 0x0000910000067ab9 */ /* 0x000fc80000000800 */
[----:B------:R4:W-:Y:S02]  /*5cec0*/  STL [R1+0x2468], R2 ;  /* 0x0024680201007387 */ /* 0x0009e40000100800 */
[----:B----4-:R-:W-:Y:S01]  /*5ced0*/  VIADD R2, R2, UR7 ;  /* 0x0000000702027c36 */ /* 0x010fe20008000000 */
[----:B------:R-:W-:-:S04]  /*5cee0*/  ULDC UR7, c[0x0][0x248] ;  /* 0x0000920000077ab9 */ /* 0x000fc80000000800 */
[----:B------:R4:W-:Y:S02]  /*5cef0*/  STL [R1+0x246c], R2 ;  /* 0x00246c0201007387 */ /* 0x0009e40000100800 */
[----:B----4-:R-:W-:Y:S01]  /*5cf00*/  VIADD R2, R2, UR7 ;  /* 0x0000000702027c36 */ /* 0x010fe20008000000 */
[----:B------:R-:W-:Y:S01]  /*5cf10*/  ULDC UR7, c[0x0][0x248] ;  /* 0x0000920000077ab9 */ /* 0x000fe20000000800 */
[----:B--2---:R2:W-:Y:S01]  /*5cf20*/  STSM.16.M88.4 [R0], R4 ;  /* 0x0000000400007844 */ /* 0x0045e20000000200 */
[----:B------:R-:W-:Y:S06]  /*5cf30*/  BAR.SYNC.DEFER_BLOCKING 0x0 ;  /* 0x0000000000007b1d */ /* 0x000fec0000010000 */
[----:B--2---:R-:W2:Y:S04]  /*5cf40*/  LDL.LU R4, [R1+0xc94] ;  /* 0x000c940001047983 */ /* 0x004ea80000300800 */
[----:B------:R-:W2:Y:S04]  /*5cf50*/  LDL.LU R5, [R1+0xc9c] ;  /* 0x000c9c0001057983 */ /* 0x000ea80000300800 */
[----:B------:R4:W-:Y:S04]  /*5cf60*/  STL [R1+0x2470], R2 ;  /* 0x0024700201007387 */ /* 0x0009e80000100800 */
[----:B------:R-:W2:Y:S04]  /*5cf70*/  LDL.LU R6, [R1+0x894] ;  /* 0x0008940001067983 */ /* 0x000ea80000300800 */
[----:B------:R-:W2:Y:S04]  /*5cf80*/  LDL.LU R7, [R1+0x89c] ;  /* 0x00089c0001077983 */ /* 0x000ea80000300800 */
[----:B------:R-:W3:Y:S01]  /*5cf90*/  LDS.128 R20, [R15] ;  /* 0x000000000f147984 */ /* 0x000ee20000000c00 */
[----:B------:R-:W-:Y:S01]  /*5cfa0*/  BAR.SYNC.DEFER_BLOCKING 0x0 ;  /* 0x0000000000007b1d */ /* 0x000fe20000010000 */
[----:B----4-:R-:W-:-:S02]  /*5cfb0*/  VIADD R2, R2, UR8 ;  /* 0x0000000802027c36 */ /* 0x010fc40008000000 */
[----:B------:R-:W-:-:S03]  /*5cfc0*/  IMAD R3, R11, UR6, RZ ;  /* 0x000000060b037c24 */ /* 0x000fc6000f8e02ff */
[----:B------:R-:W-:Y:S01]  /*5cfd0*/  ULDC UR8, c[0x0][0x248] ;  /* 0x0000920000087ab9 */ /* 0x000fe20000000800 */
[----:B------:R4:W-:Y:S02]  /*5cfe0*/  STL [R1+0x2474], R2 ;  /* 0x0024740201007387 */ /* 0x0009e40000100800 */
[----:B----4-:R-:W-:-:S04]  /*5cff0*/  VIADD R2, R2, UR9 ;  /* 0x0000000902027c36 */ /* 0x010fc80008000000 */
[----:B------:R-:W-:Y:S01]  /*5d000*/  VIADD R17, R2, UR7 ;  /* 0x0000000702117c36 */ /* 0x000fe20008000000 */
[----:B------:R4:W-:Y:S01]  /*5d010*/  STL [R1+0x2478], R2 ;  /* 0x0024780201007387 */ /* 0x0009e20000100800 */
[----:B------:R-:W-:Y:S02]  /*5d020*/  ULDC.64 UR6, c[0x0][0x220] ;  /* 0x0000880000067ab9 */ /* 0x000fe40000000a00 */
[----:B----4-:R-:W-:Y:S01]  /*5d030*/  LEA R2, P2, R3, UR6, 0x2 ;  /* 0x0000000603027c11 */ /* 0x010fe2000f8410ff */
[----:B------:R-:W-:Y:S01]  /*5d040*/  ULDC UR6, c[0x0][0x248] ;  /* 0x0000920000067ab9 */ /* 0x000fe20000000800 */
[----:B---3--:R-:W-:Y:S04]  /*5d050*/  STL.64 [R1+0xc80], R20 ;  /* 0x000c801401007387 */ /* 0x008fe80000100a00 */
[----:B------:R-:W-:Y:S04]  /*5d060*/  STL.64 [R1+0xc88], R22 ;  /* 0x000c881601007387 */ /* 0x000fe80000100a00 */
[----:B------:R-:W-:Y:S04]  /*5d070*/  STL [R1+0x247c], R17 ;  /* 0x00247c1101007387 */ /* 0x000fe80000100800 */
[----:B--2---:R2:W-:Y:S02]  /*5d080*/  STSM.16.M88.4 [R0], R4 ;  /* 0x0000000400007844 */ /* 0x0045e40000000200 */
[----:B--2---:R-:W-:Y:S01]  /*5d090*/  VIADD R5, R17, UR8 ;  /* 0x0000000811057c36 */ /* 0x004fe20008000000 */
[----:B------:R-:W-:Y:S01]  /*5d0a0*/  ULDC UR8, c[0x0][0x248] ;  /* 0x0000920000087ab9 */ /* 0x000fe20000000800 */
[----:B------:R-:W-:-:S03]  /*5d0b0*/  IMAD R4, R8, 0x80, R3 ;  /* 0x0000008008047824 */ /* 0x000fc600078e0203 */
[----:B------:R2:W-:Y:S01]  /*5d0c0*/  STL [R1+0x2480], R5 ;  /* 0x0024800501007387 */ /* 0x0005e20000100800 */
[----:B------:R-:W-:Y:S01]  /*5d0d0*/  LEA.HI.X.SX32 R3, R3, UR7, 0x2, P2 ;  /* 0x0000000703037c11 */ /* 0x000fe200090f16ff */
[----:B--2---:R-:W-:Y:S01]  /*5d0e0*/  VIADD R5, R5, UR6 ;  /* 0x0000000605057c36 */ /* 0x004fe20008000000 */
[----:B------:R-:W-:-:S03]  /*5d0f0*/  ULDC.64 UR6, c[0x0][0x220] ;  /* 0x0000880000067ab9 */ /* 0x000fc60000000a00 */
[----:B------:R-:W-:Y:S01]  /*5d100*/  VIADD R6, R5, UR8 ;  /* 0x0000000805067c36 */ /* 0x000fe20008000000 */
[----:B------:R-:W-:Y:S01]  /*5d110*/  LEA R8, P2, R4, UR6, 0x2 ;  /* 0x0000000604087c11 */ /* 0x000fe2000f8410ff */
[----:B------:R-:W-:Y:S01]  /*5d120*/  STL [R1+0x2484], R5 ;  /* 0x0024840501007387 */ /* 0x000fe20000100800 */
[----:B------:R-:W-:Y:S01]  /*5d130*/  ULDC UR6, c[0x0][0x248] ;  /* 0x0000920000067ab9 */ /* 0x000fe20000000800 */
[----:B------:R-:W-:Y:S02]  /*5d140*/  ULDC UR8, c[0x0][0x248] ;  /* 0x0000920000087ab9 */ /* 0x000fe40000000800 */
[----:B------:R2:W-:Y:S02]  /*5d150*/  STL [R1+0x2488], R6 ;  /* 0x0024880601007387 */ /* 0x0005e40000100800 */
[----:B--2---:R-:W-:Y:S02]  /*5d160*/  VIADD R6, R6, UR6 ;  /* 0x0000000606067c36 */ /* 0x004fe40008000000 */
[----:B------:R-:W-:-:S03]  /*5d170*/  IMAD R5, R9, 0x80, R4 ;  /* 0x0000008009057824 */ /* 0x000fc600078e0204 */
[----:B------:R2:W-:Y:S01]  /*5d180*/  STL [R1+0x248c], R6 ;  /* 0x00248c0601007387 */ /* 0x0005e20000100800 */
[----:B------:R-:W-:Y:S01]  /*5d190*/  LEA.HI.X.SX32 R9, R4, UR7, 0x2, P2 ;  /* 0x0000000704097c11 */ /* 0x000fe200090f16ff */
[----:B------:R-:W-:Y:S02]  /*5d1a0*/  ULDC.64 UR6, c[0x0][0x220] ;  /* 0x0000880000067ab9 */ /* 0x000fe40000000a00 */
[----:B------:R-:W-:Y:S01]  /*5d1b0*/  LEA R4, P2, R5, UR6, 0x2 ;  /* 0x0000000605047c11 */ /* 0x000fe2000f8410ff */
[----:B------:R-:W-:Y:S01]  /*5d1c0*/  ULDC UR6, c[0x0][0x248] ;  /* 0x0000920000067ab9 */ /* 0x000fe20000000800 */
[----:B--2---:R-:W-:Y:S01]  /*5d1d0*/  VIADD R6, R6, UR8 ;  /* 0x0000000806067c36 */ /* 0x004fe20008000000 */
[----:B------:R-:W-:-:S03]  /*5d1e0*/  ULDC.64 UR8, c[0x0][0x220] ;  /* 0x0000880000087ab9 */ /* 0x000fc60000000a00 */
[----:B------:R-:W-:Y:S02]  /*5d1f0*/  VIADD R17, R6, UR10 ;  /* 0x0000000a06117c36 */ /* 0x000fe40008000000 */
[----:B-1----:R-:W-:Y:S01]  /*5d200*/  IMAD R7, R16, 0x80, R5 ;  /* 0x0000008010077824 */ /* 0x002fe200078e0205 */
[----:B------:R-:W-:Y:S01]  /*5d210*/  STL [R1+0x2490], R6 ;  /* 0x0024900601007387 */ /* 0x000fe20000100800 */
[----:B------:R-:W-:Y:S01]  /*5d220*/  VIADD R16, R17, UR6 ;  /* 0x0000000611107c36 */ /* 0x000fe20008000000 */
[----:B------:R-:W-:Y:S01]  /*5d230*/  ULDC UR6, c[0x0][0x248] ;  /* 0x0000920000067ab9 */ /* 0x000fe20000000800 */
[----:B------:R-:W-:Y:S01]  /*5d240*/  ULDC UR10, c[0x0][0x228] ;  /* 0x00008a00000a7ab9 */ /* 0x000fe20000000800 */
[----:B------:R-:W-:Y:S04]  /*5d250*/  STL [R1+0x2494], R17 ;  /* 0x0024941101007387 */ /* 0x000fe80000100800 */
        /* <DEDUP_REMOVED lines=209> */
[----:B------:R-:W-:-:S03]  /*5df70*/  ULDC UR6, c[0x0][0x248] ;  /* 0x0000920000067ab9 */ /* 0x000fc60000000800 */
[----:B------:R-:W-:Y:S01]  /*5df80*/  VIADD R24, R16, UR6 ;  /* 0x0000000610187c36 */ /* 0x000fe20008000000 */
[----:B------:R-:W-:Y:S01]  /*5df90*/  STL [R1+0x25b4], R16 ;  /* 0x0025b41001007387 */ /* 0x000fe20000100800 */
[----:B------:R-:W-:-:S03]  /*5dfa0*/  ULDC UR6, c[0x0][0x248] ;  /* 0x0000920000067ab9 */ /* 0x000fc60000000800 */
[----:B------:R1:W-:Y:S01]  /*5dfb0*/  STL [R1+0x25b8], R24 ;  /* 0x0025b81801007387 */ /* 0x0003e20000100800 */
[----:B------:R-:W-:Y:S01]  /*5dfc0*/  LEA R6, P3, R7, UR8, 0x2 ;  /* 0x0000000807067c11 */ /* 0x000fe2000f8610ff */
[----:B------:R-:W-:Y:S01]  /*5dfd0*/  ULDC UR8, c[0x0][0x248] ;  /* 0x0000920000087ab9 */ /* 0x000fe20000000800 */
[----:B-1----:R-:W-:Y:S01]  /*5dfe0*/  VIADD R24, R24, UR6 ;  /* 0x0000000618187c36 */ /* 0x002fe20008000000 */
[----:B------:R-:W-:-:S04]  /*5dff0*/  ULDC UR6, c[0x0][0x248] ;  /* 0x0000920000067ab9 */ /* 0x000fc80000000800 */
[----:B------:R1:W-:Y:S02]  /*5e000*/  STL [R1+0x25bc], R24 ;  /* 0x0025bc1801007387 */ /* 0x0003e40000100800 */
[----:B-1----:R-:W-:Y:S01]  /*5e010*/  VIADD R24, R24, UR6 ;  /* 0x0000000618187c36 */ /* 0x002fe20008000000 */
[----:B------:R-:W-:Y:S01]  /*5e020*/  LEA.HI.X.SX32 R7, R7, UR9, 0x2, P3 ;  /* 0x0000000907077c11 */ /* 0x000fe200098f16ff */
[----:B------:R-:W-:-:S03]  /*5e030*/  ULDC UR6, c[0x0][0x228] ;  /* 0x00008a0000067ab9 */ /* 0x000fc60000000800 */
        /* <DEDUP_REMOVED lines=63> */
[----:B------:R1:W-:Y:S01]  /*5e430*/  STL [R1+0x2614], R24 ;  /* 0x0026141801007387 */ /* 0x0003e20000100800 */
[----:B------:R-:W-:Y:S01]  /*5e440*/  LEA.HI.X.SX32 R5, R5, UR7, 0x2, P2 ;  /* 0x0000000705057c11 */ /* 0x000fe200090f16ff */
[----:B------:R-:W-:Y:S01]  /*5e450*/  ULDC UR7, c[0x0][0x228] ;  /* 0x00008a0000077ab9 */ /* 0x000fe20000000800 */
[----:B-1----:R-:W-:Y:S01]  /*5e460*/  VIADD R24, R24, UR8 ;  /* 0x0000000818187c36 */ /* 0x002fe20008000000 */
[----:B------:R-:W-:-:S04]  /*5e470*/  ULDC UR8, c[0x0][0x248] ;  /* 0x0000920000087ab9 */ /* 0x000fc80000000800 */
[----:B------:R1:W-:Y:S02]  /*5e480*/  STL [R1+0x2618], R24 ;  /* 0x0026181801007387 */ /* 0x0003e40000100800 */
[----:B-1----:R-:W-:Y:S01]  /*5e490*/  VIADD R24, R24, UR8 ;  /* 0x0000000818187c36 */ /* 0x002fe20008000000 */
[----:B------:R-:W-:Y:S02]  /*5e4a0*/  ULDC.64 UR8, c[0x0][0x228] ;  /* 0x00008a0000087ab9 */ /* 0x000fe40000000a00 */
[----:B------:R-:W-:Y:S01]  /*5e4b0*/  ISETP.LT.AND P2, PT, R14, UR8, !P1 ;  /* 0x000000080e007c0c */ /* 0x000fe2000cf41270 */
[----:B------:R-:W-:Y:S01]  /*5e4c0*/  ULDC UR8, c[0x0][0x248] ;  /* 0x0000920000087ab9 */ /* 0x000fe20000000800 */
[----:B------:R-:W-:-:S11]  /*5e4d0*/  ISETP.LT.AND P3, PT, R13, UR10, !P1 ;  /* 0x0000000a0d007c0c */ /* 0x000fd6000cf61270 */
[----:B------:R-:W-:Y:S02]  /*5e4e0*/  @P2 LOP3.LUT R157, R157, 0x2000, RZ, 0xfc, !PT ;  /* 0x000020009d9d2812 */ /* 0x000fe400078efcff */
[----:B------:R-:W-:Y:S01]  /*5e4f0*/  ISETP.LT.AND P2, PT, R12, UR11, !P1 ;  /* 0x0000000b0c007c0c */ /* 0x000fe2000cf41270 */
[----:B------:R-:W-:Y:S01]  /*5e500*/  ULDC.64 UR10, c[0x0][0x228] ;  /* 0x00008a00000a7ab9 */ /* 0x000fe20000000a00 */
[----:B------:R-:W-:-:S04]  /*5e510*/  LOP3.LUT R157, R157, 0xffffefff, RZ, 0xc0, !PT ;  /* 0xffffefff9d9d7812 */ /* 0x000fc800078ec0ff */
[----:B------:R-:W-:Y:S02]  /*5e520*/  @P3 LOP3.LUT R157, R157, 0x1000, RZ, 0xfc, !PT ;  /* 0x000010009d9d3812 */ /* 0x000fe400078efcff */
[----:B------:R-:W-:Y:S02]  /*5e530*/  ISETP.LT.AND P1, PT, R11, UR10, !P1 ;  /* 0x0000000a0b007c0c */ /* 0x000fe4000cf21270 */
[----:B------:R-:W-:-:S04]  /*5e540*/  LOP3.LUT R157, R157, 0xfffff7ff, RZ, 0xc0, !PT ;  /* 0xfffff7ff9d9d7812 */ /* 0x000fc800078ec0ff */
[----:B------:R-:W-:-:S04]  /*5e550*/  @P2 LOP3.LUT R157, R157, 0x800, RZ, 0xfc, !PT ;  /* 0x000008009d9d2812 */ /* 0x000fc800078efcff */
[----:B------:R-:W-:Y:S01]  /*5e560*/  LOP3.LUT R157, R157, 0xfffffbff, RZ, 0xc0, !PT ;  /* 0xfffffbff9d9d7812 */ /* 0x000fe200078ec0ff */
[----:B------:R1:W-:Y:S03]  /*5e570*/  STL [R1+0x261c], R24 ;  /* 0x00261c1801007387 */ /* 0x0003e60000100800 */
[----:B------:R-:W-:Y:S02]  /*5e580*/  @P1 LOP3.LUT R157, R157, 0x400, RZ, 0xfc, !PT ;  /* 0x000004009d9d1812 */ /* 0x000fe400078efcff */
[----:B------:R-:W-:Y:S01]  /*5e590*/  ISETP.LT.AND P1, PT, R14, UR7, !P0 ;  /* 0x000000070e007c0c */ /* 0x000fe2000c721270 */
[----:B------:R-:W-:Y:S01]  /*5e5a0*/  ULDC UR7, c[0x0][0x248] ;  /* 0x0000920000077ab9 */ /* 0x000fe20000000800 */
[----:B-1----:R-:W-:Y:S01]  /*5e5b0*/  VIADD R24, R24, UR17 ;  /* 0x0000001118187c36 */ /* 0x002fe20008000000 */
[----:B------:R-:W-:Y:S01]  /*5e5c0*/  ULDC UR17, c[0x0][0x248] ;  /* 0x0000920000117ab9 */ /* 0x000fe20000000800 */
[----:B------:R-:W-:-:S03]  /*5e5d0*/  LOP3.LUT R157, R157, 0xfffffdff, RZ, 0xc0, !PT ;  /* 0xfffffdff9d9d7812 */ /* 0x000fc600078ec0ff */
[----:B------:R1:W-:Y:S06]  /*5e5e0*/  STL [R1+0x2620], R24 ;  /* 0x0026201801007387 */ /* 0x0003ec0000100800 */
[----:B------:R-:W-:Y:S02]  /*5e5f0*/  @P1 LOP3.LUT R157, R157, 0x200, RZ, 0xfc, !PT ;  /* 0x000002009d9d1812 */ /* 0x000fe400078efcff */
[----:B------:R-:W-:Y:S01]  /*5e600*/  ISETP.LT.AND P1, PT, R13, UR6, !P0 ;  /* 0x000000060d007c0c */ /* 0x000fe2000c721270 */
[----:B-1----:R-:W-:-:S05]  /*5e610*/  VIADD R24, R24, UR17 ;  /* 0x0000001118187c36 */ /* 0x002fca0008000000 */
[----:B------:R1:W-:Y:S01]  /*5e620*/  STL [R1+0x2624], R24 ;  /* 0x0026241801007387 */ /* 0x0003e20000100800 */
[----:B------:R-:W-:Y:S01]  /*5e630*/  LOP3.LUT R157, R157, 0xfffffeff, RZ, 0xc0, !PT ;  /* 0xfffffeff9d9d7812 */ /* 0x000fe200078ec0ff */
[----:B-1----:R-:W-:Y:S01]  /*5e640*/  VIADD R24, R24, UR8 ;  /* 0x0000000818187c36 */ /* 0x002fe20008000000 */
[----:B------:R-:W-:-:S04]  /*5e650*/  ULDC UR8, c[0x0][0x248] ;  /* 0x0000920000087ab9 */ /* 0x000fc80000000800 */
[----:B------:R1:W-:Y:S01]  /*5e660*/  STL [R1+0x2628], R24 ;  /* 0x0026281801007387 */ /* 0x0003e20000100800 */
[----:B------:R-:W-:Y:S02]  /*5e670*/  @P1 LOP3.LUT R157, R157, 0x100, RZ, 0xfc, !PT ;  /* 0x000001009d9d1812 */ /* 0x000fe400078efcff */
[----:B------:R-:W-:Y:S01]  /*5e680*/  ISETP.LT.AND P1, PT, R12, UR16, !P0 ;  /* 0x000000100c007c0c */ /* 0x000fe2000c721270 */
[----:B------:R-:W-:Y:S01]  /*5e690*/  ULDC.64 UR16, c[0x0][0x228] ;  /* 0x00008a0000107ab9 */ /* 0x000fe20000000a00 */
[----:B-1----:R-:W-:Y:S01]  /*5e6a0*/  VIADD R24, R24, UR8 ;  /* 0x0000000818187c36 */ /* 0x002fe20008000000 */
[----:B------:R-:W-:-:S04]  /*5e6b0*/  ULDC UR8, c[0x0][0x248] ;  /* 0x0000920000087ab9 */ /* 0x000fc80000000800 */
[----:B------:R1:W-:Y:S02]  /*5e6c0*/  STL [R1+0x262c], R24 ;  /* 0x00262c1801007387 */ /* 0x0003e40000100800 */
[----:B-1----:R-:W-:-:S05]  /*5e6d0*/  VIADD R24, R24, UR8 ;  /* 0x0000000818187c36 */ /* 0x002fca0008000000 */
[----:B------:R1:W-:Y:S01]  /*5e6e0*/  STL [R1+0x2630], R24 ;  /* 0x0026301801007387 */ /* 0x0003e20000100800 */
[----:B------:R-:W-:Y:S01]  /*5e6f0*/  LOP3.LUT R157, R157, 0xffffff7f, RZ, 0xc0, !PT ;  /* 0xffffff7f9d9d7812 */ /* 0x000fe200078ec0ff */
[----:B-1----:R-:W-:Y:S01]  /*5e700*/  VIADD R24, R24, UR7 ;  /* 0x0000000718187c36 */ /* 0x002fe20008000000 */
[----:B------:R-:W-:Y:S02]  /*5e710*/  ULDC.64 UR6, c[0x0][0x228] ;  /* 0x00008a0000067ab9 */ /* 0x000fe40000000a00 */
[----:B------:R-:W-:Y:S01]  /*5e720*/  ISETP.LT.AND P0, PT, R11, UR6, !P0 ;  /* 0x000000060b007c0c */ /* 0x000fe2000c701270 */
[C---:B------:R-:W-:Y:S01]  /*5e730*/  VIADD R81, R10.reuse, 0x17c ;  /* 0x0000017c0a517836 */ /* 0x040fe20000000000 */
[----:B------:R-:W-:Y:S01]  /*5e740*/  @P1 LOP3.LUT R157, R157, 0x80, RZ, 0xfc, !PT ;  /* 0x000000809d9d1812 */ /* 0x000fe200078efcff */
[----:B------:R-:W-:Y:S01]  /*5e750*/  VIADD R80, R10, 0x17b ;  /* 0x0000017b0a507836 */ /* 0x000fe20000000000 */
[----:B------:R-:W-:Y:S02]  /*5e760*/  ULDC UR6, c[0x0][0x248] ;  /* 0x0000920000067ab9 */ /* 0x000fe40000000800 */
[----:B------:R-:W-:-:S07]  /*5e770*/  LOP3.LUT R157, R157, 0xffffffbf, RZ, 0xc0, !PT ;  /* 0xffffffbf9d9d7812 */ /* 0x000fce00078ec0ff */
[----:B------:R-:W-:Y:S02]  /*5e780*/  @P0 LOP3.LUT R157, R157, 0x40, RZ, 0xfc, !PT ;  /* 0x000000409d9d0812 */ /* 0x000fe400078efcff */
[----:B------:R-:W-:Y:S01]  /*5e790*/  ISETP.GE.AND P0, PT, R84, UR35, PT ;  /* 0x0000002354007c0c */ /* 0x000fe2000bf06270 */
[----:B------:R1:W-:Y:S01]  /*5e7a0*/  STL [R1+0x2634], R24 ;  /* 0x0026341801007387 */ /* 0x0003e20000100800 */
[----:B------:R-:W-:Y:S01]  /*5e7b0*/  LOP3.LUT R157, R157, 0xffffffdf, RZ, 0xc0, !PT ;  /* 0xffffffdf9d9d7812 */ /* 0x000fe200078ec0ff */
[----:B------:R-:W-:Y:S01]  /*5e7c0*/  VIADD R79, R10, 0x17a ;  /* 0x0000017a0a4f7836 */ /* 0x000fe20000000000 */
[----:B------:R-:W-:Y:S01]  /*5e7d0*/  ISETP.LT.AND P3, PT, R14, UR60, !P0 ;  /* 0x0000003c0e007c0c */ /* 0x000fe2000c761270 */
[C---:B------:R-:W-:Y:S01]  /*5e7e0*/  VIADD R78, R10.reuse, 0x179 ;  /* 0x000001790a4e7836 */ /* 0x040fe20000000000 */
[----:B------:R-:W-:Y:S01]  /*5e7f0*/  ISETP.LT.AND P2, PT, R13, UR12, !P0 ;  /* 0x0000000c0d007c0c */ /* 0x000fe2000c741270 */
[----:B------:R-:W-:Y:S01]  /*5e800*/  VIADD R77, R10, 0x178 ;  /* 0x000001780a4d7836 */ /* 0x000fe20000000000 */
[----:B------:R-:W-:Y:S01]  /*5e810*/  ISETP.LT.AND P1, PT, R12, UR13, !P0 ;  /* 0x0000000d0c007c0c */ /* 0x000fe2000c721270 */
[----:B------:R-:W-:Y:S01]  /*5e820*/  ULDC.64 UR12, c[0x0][0x228] ;  /* 0x00008a00000c7ab9 */ /* 0x000fe20000000a00 */
[----:B------:R-:W-:Y:S01]  /*5e830*/  VIADD R76, R10, 0x177 ;  /* 0x000001770a4c7836 */ /* 0x000fe20000000000 */
[----:B------:R-:W-:Y:S01]  /*5e840*/  LOP3.LUT R174, R174, 0x7fffffff, RZ, 0xc0, !PT ;  /* 0x7fffffffaeae7812 */ /* 0x000fe200078ec0ff */
[----:B-1----:R-:W-:Y:S01]  /*5e850*/  VIADD R24, R24, UR6 ;  /* 0x0000000618187c36 */ /* 0x002fe20008000000 */
[----:B------:R-:W-:Y:S01]  /*5e860*/  ULDC UR60, c[0x0][0x228] ;  /* 0x00008a00003c7ab9 */ /* 0x000fe20000000800 */
[C---:B------:R-:W-:Y:S01]  /*5e870*/  VIADD R75, R10.reuse, 0x176 ;  /* 0x000001760a4b7836 */ /* 0x040fe20000000000 */
[----:B------:R-:W-:Y:S01]  /*5e880*/  LOP3.LUT R173, R173, 0x7fffffff, RZ, 0xc0, !PT ;  /* 0x7fffffffadad7812 */ /* 0x000fe200078ec0ff */
[----:B------:R-:W-:Y:S01]  /*5e890*/  ULDC UR6, c[0x0][0x248] ;  /* 0x0000920000067ab9 */ /* 0x000fe20000000800 */
[----:B------:R-:W-:Y:S01]  /*5e8a0*/  @P3 LOP3.LUT R157, R157, 0x20, RZ, 0xfc, !PT ;  /* 0x000000209d9d3812 */ /* 0x000fe200078efcff */
[----:B------:R-:W-:Y:S01]  /*5e8b0*/  VIADD R74, R10, 0x175 ;  /* 0x000001750a4a7836 */ /* 0x000fe20000000000 */
[----:B------:R-:W-:-:S02]  /*5e8c0*/  ULDC UR35, c[0x0][0x228] ;  /* 0x00008a0000237ab9 */ /* 0x000fc40000000800 */
[----:B------:R-:W-:-:S04]  /*5e8d0*/  LOP3.LUT R157, R157, 0xffffffef, RZ, 0xc0, !PT ;  /* 0xffffffef9d9d7812 */ /* 0x000fc800078ec0ff */
[----:B------:R-:W-:Y:S02]  /*5e8e0*/  @P2 LOP3.LUT R157, R157, 0x10, RZ, 0xfc, !PT ;  /* 0x000000109d9d2812 */ /* 0x000fe400078efcff */
[----:B------:R-:W-:Y:S02]  /*5e8f0*/  ISETP.LT.AND P0, PT, R11, UR16, !P0 ;  /* 0x000000100b007c0c */ /* 0x000fe4000c701270 */
[----:B------:R-:W-:-:S04]  /*5e900*/  LOP3.LUT R157, R157, 0xfffffff7, RZ, 0xc0, !PT ;  /* 0xfffffff79d9d7812 */ /* 0x000fc800078ec0ff */
[----:B------:R-:W-:-:S04]  /*5e910*/  @P1 LOP3.LUT R157, R157, 0x8, RZ, 0xfc, !PT ;  /* 0x000000089d9d1812 */ /* 0x000fc800078efcff */
[----:B------:R-:W-:-:S04]  /*5e920*/  LOP3.LUT R157, R157, 0xfffffffb, RZ, 0xc0, !PT ;  /* 0xfffffffb9d9d7812 */ /* 0x000fc800078ec0ff */
[----:B------:R-:W-:Y:S02]  /*5e930*/  @P0 LOP3.LUT R157, R157, 0x4, RZ, 0xfc, !PT ;  /* 0x000000049d9d0812 */ /* 0x000fe400078efcff */
[----:B------:R-:W-:Y:S01]  /*5e940*/  ISETP.GE.AND P0, PT, R83, UR9, PT ;  /* 0x0000000953007c0c */ /* 0x000fe2000bf06270 */
[----:B------:R-:W-:-:S03]  /*5e950*/  ULDC.64 UR8, c[0x0][0x228] ;  /* 0x00008a0000087ab9 */ /* 0x000fc60000000a00 */
[----:B------:R-:W-:Y:S01]  /*5e960*/  ISETP.LT.AND P1, PT, R12, UR59, !P0 ;  /* 0x0000003b0c007c0c */ /* 0x000fe2000c721270 */
[----:B------:R1:W-:Y:S01]  /*5e970*/  STL [R1+0x2638], R24 ;  /* 0x0026381801007387 */ /* 0x0003e20000100800 */
[----:B------:R-:W-:Y:S01]  /*5e980*/  ISETP.LT.AND P3, PT, R14, UR47, !P0 ;  /* 0x0000002f0e007c0c */ /* 0x000fe2000c761270 */
[C---:B------:R-:W-:Y:S01]  /*5e990*/  VIADD R73, R10.reuse, 0x174 ;  /* 0x000001740a497836 */ /* 0x040fe20000000000 */
[----:B------:R-:W-:Y:S01]  /*5e9a0*/  ISETP.LT.AND P2, PT, R13, UR49, !P0 ;  /* 0x000000310d007c0c */ /* 0x000fe2000c741270 */
[----:B------:R-:W2:Y:S01]  /*5e9b0*/  LDL.LU R84, [R1+0x3290] ;  /* 0x0032900001547983 */ /* 0x000ea20000300800 */
[----:B------:R-:W-:Y:S01]  /*5e9c0*/  ISETP.LT.AND P0, PT, R11, UR12, !P0 ;  /* 0x0000000c0b007c0c */ /* 0x000fe2000c701270 */
[C---:B------:R-:W-:Y:S01]  /*5e9d0*/  VIADD R72, R10.reuse, 0x173 ;  /* 0x000001730a487836 */ /* 0x040fe20000000000 */
[----:B------:R-:W-:Y:S01]  /*5e9e0*/  LOP3.LUT R157, R157, 0xfffffffd, RZ, 0xc0, !PT ;  /* 0xfffffffd9d9d7812 */ /* 0x000fe200078ec0ff */
[----:B------:R-:W-:Y:S01]  /*5e9f0*/  VIADD R71, R10, 0x172 ;  /* 0x000001720a477836 */ /* 0x000fe20000000000 */
[----:B------:R-:W-:-:S03]  /*5ea00*/  ULDC UR59, c[0x0][0x228] ;  /* 0x00008a00003b7ab9 */ /* 0x000fc60000000800 */
[----:B------:R-:W-:Y:S01]  /*5ea10*/  @P1 LOP3.LUT R175, R175, 0x80000000, RZ, 0xfc, !PT ;  /* 0x80000000afaf1812 */ /* 0x000fe200078efcff */
[----:B-1----:R-:W-:Y:S01]  /*5ea20*/  VIADD R24, R24, UR6 ;  /* 0x0000000618187c36 */ /* 0x002fe20008000000 */
[----:B------:R-:W-:Y:S01]  /*5ea30*/  @P3 LOP3.LUT R157, R157, 0x2, RZ, 0xfc, !PT ;  /* 0x000000029d9d3812 */ /* 0x000fe200078efcff */
[----:B------:R-:W-:Y:S01]  /*5ea40*/  ULDC UR6, c[0x0][0x248] ;  /* 0x0000920000067ab9 */ /* 0x000fe20000000800 */
[----:B------:R-:W-:Y:S01]  /*5ea50*/  LOP3.LUT R175, R175, 0xbfffffff, RZ, 0xc0, !PT ;  /* 0xbfffffffafaf7812 */ /* 0x000fe200078ec0ff */
[C---:B------:R-:W-:Y:S01]  /*5ea60*/  VIADD R70, R10.reuse, 0x171 ;  /* 0x000001710a467836 */ /* 0x040fe20000000000 */
[----:B------:R-:W-:Y:S01]  /*5ea70*/  ULDC UR47, c[0x0][0x228] ;  /* 0x00008a00002f7ab9 */ /* 0x000fe20000000800 */
[C---:B------:R-:W-:Y:S01]  /*5ea80*/  VIADD R69, R10.reuse, 0x170 ;  /* 0x000001700a457836 */ /* 0x040fe20000000000 */
[----:B------:R-:W-:Y:S01]  /*5ea90*/  @P0 LOP3.LUT R175, R175, 0x40000000, RZ, 0xfc, !PT ;  /* 0x40000000afaf0812 */ /* 0x000fe200078efcff */
[----:B------:R-:W-:Y:S01]  /*5eaa0*/  VIADD R68, R10, 0x16f ;  /* 0x0000016f0a447836 */ /* 0x000fe20000000000 */
[----:B------:R-:W-:Y:S01]  /*5eab0*/  ISETP.GE.AND P0, PT, R82, UR11, PT ;  /* 0x0000000b52007c0c */ /* 0x000fe2000bf06270 */
[----:B------:R-:W-:Y:S01]  /*5eac0*/  ULDC.64 UR10, c[0x0][0x228] ;  /* 0x00008a00000a7ab9 */ /* 0x000fe20000000a00 */
[----:B------:R-:W-:Y:S01]  /*5ead0*/  VIADD R67, R10, 0x16e ;  /* 0x0000016e0a437836 */ /* 0x000fe20000000000 */
[----:B------:R-:W-:Y:S01]  /*5eae0*/  ULDC UR49, c[0x0][0x228] ;  /* 0x00008a0000317ab9 */ /* 0x000fe20000000800 */
[----:B------:R-:W-:Y:S01]  /*5eaf0*/  ISETP.LT.AND P3, PT, R14, UR56, !P0 ;  /* 0x000000380e007c0c */ /* 0x000fe2000c761270 */
[----:B------:R1:W-:Y:S01]  /*5eb00*/  STL [R1+0x263c], R24 ;  /* 0x00263c1801007387 */ /* 0x0003e20000100800 */
[----:B------:R-:W-:Y:S01]  /*5eb10*/  LOP3.LUT R157, R157, 0xfffffffe, RZ, 0xc0, !PT ;  /* 0xfffffffe9d9d7812 */ /* 0x000fe200078ec0ff */
[C---:B------:R-:W-:Y:S01]  /*5eb20*/  VIADD R66, R10.reuse, 0x16d ;  /* 0x0000016d0a427836 */ /* 0x040fe20000000000 */
[----:B------:R-:W-:Y:S01]  /*5eb30*/  LOP3.LUT R175, R175, 0xdfffffff, RZ, 0xc0, !PT ;  /* 0xdfffffffafaf7812 */ /* 0x000fe200078ec0ff */
[----:B------:R-:W3:Y:S01]  /*5eb40*/  LDL.LU R83, [R1+0x328c] ;  /* 0x00328c0001537983 */ /* 0x000ee20000300800 */
[----:B------:R-:W-:Y:S01]  /*5eb50*/  @P2 LOP3.LUT R157, R157, 0x1, RZ, 0xfc, !PT ;  /* 0x000000019d9d2812 */ /* 0x000fe200078efcff */
[----:B------:R-:W-:Y:S01]  /*5eb60*/  VIADD R65, R10, 0x16c ;  /* 0x0000016c0a417836 */ /* 0x000fe20000000000 */
[----:B------:R-:W-:Y:S01]  /*5eb70*/  ISETP.LT.AND P2, PT, R13, UR57, !P0 ;  /* 0x000000390d007c0c */ /* 0x000fe2000c741270 */
[----:B------:R-:W4:Y:S01]  /*5eb80*/  LDL.LU R82, [R1+0x3288] ;  /* 0x0032880001527983 */ /* 0x000f220000300800 */
[----:B------:R-:W-:Y:S01]  /*5eb90*/  ISETP.LT.AND P1, PT, R12, UR58, !P0 ;  /* 0x0000003a0c007c0c */ /* 0x000fe2000c721270 */
[----:B-1----:R-:W-:Y:S01]  /*5eba0*/  VIADD R24, R24, UR6 ;  /* 0x0000000618187c36 */ /* 0x002fe20008000000 */
[----:B------:R-:W-:Y:S01]  /*5ebb0*/  ULDC UR56, c[0x0][0x228] ;  /* 0x00008a0000387ab9 */ /* 0x000fe20000000800 */
[----:B------:R-:W-:Y:S01]  /*5ebc0*/  @P3 LOP3.LUT R175, R175, 0x20000000, RZ, 0xfc, !PT ;  /* 0x20000000afaf3812 */ /* 0x000fe200078efcff */
[----:B------:R-:W-:Y:S01]  /*5ebd0*/  ULDC UR6, c[0x0][0x248] ;  /* 0x0000920000067ab9 */ /* 0x000fe20000000800 */
[----:B------:R-:W-:Y:S01]  /*5ebe0*/  ULDC UR58, c[0x0][0x228] ;  /* 0x00008a00003a7ab9 */ /* 0x000fe20000000800 */
[----:B------:R-:W-:Y:S01]  /*5ebf0*/  ULDC UR57, c[0x0][0x228] ;  /* 0x00008a0000397ab9 */ /* 0x000fe20000000800 */
[----:B------:R-:W-:-:S04]  /*5ec00*/  LOP3.LUT R175, R175, 0xefffffff, RZ, 0xc0, !PT ;  /* 0xefffffffafaf7812 */ /* 0x000fc800078ec0ff */
[----:B------:R-:W-:Y:S02]  /*5ec10*/  @P2 LOP3.LUT R175, R175, 0x10000000, RZ, 0xfc, !PT ;  /* 0x10000000afaf2812 */ /* 0x000fe400078efcff */
[----:B------:R-:W-:Y:S02]  /*5ec20*/  ISETP.LT.AND P0, PT, R11, UR8, !P0 ;  /* 0x000000080b007c0c */ /* 0x000fe4000c701270 */
[----:B------:R-:W-:-:S04]  /*5ec30*/  LOP3.LUT R175, R175, 0xf7ffffff, RZ, 0xc0, !PT ;  /* 0xf7ffffffafaf7812 */ /* 0x000fc800078ec0ff */
[----:B------:R-:W-:-:S04]  /*5ec40*/  @P1 LOP3.LUT R175, R175, 0x8000000, RZ, 0xfc, !PT ;  /* 0x08000000afaf1812 */ /* 0x000fc800078efcff */
[----:B------:R-:W-:-:S04]  /*5ec50*/  LOP3.LUT R175, R175, 0xfbffffff, RZ, 0xc0, !PT ;  /* 0xfbffffffafaf7812 */ /* 0x000fc800078ec0ff */
[----:B------:R-:W-:Y:S02]  /*5ec60*/  @P0 LOP3.LUT R175, R175, 0x4000000, RZ, 0xfc, !PT ;  /* 0x04000000afaf0812 */ /* 0x000fe400078efcff */
[----:B------:R-:W-:-:S04]  /*5ec70*/  ISETP.GE.AND P0, PT, R81, UR7, PT ;  /* 0x0000000751007c0c */ /* 0x000fc8000bf06270 */
[----:B------:R-:W-:Y:S01]  /*5ec80*/  ISETP.LT.AND P3, PT, R14, UR55, !P0 ;  /* 0x000000370e007c0c */ /* 0x000fe2000c761270 */
[----:B------:R1:W-:Y:S01]  /*5ec90*/  STL [R1+0x2640], R24 ;  /* 0x0026401801007387 */ /* 0x0003e20000100800 */
[----:B------:R-:W-:Y:S01]  /*5eca0*/  ISETP.LT.AND P2, PT, R13, UR54, !P0 ;  /* 0x000000360d007c0c */ /* 0x000fe2000c741270 */
[----:B------:R-:W-:Y:S01]  /*5ecb0*/  ULDC UR54, c[0x0][0x228] ;  /* 0x00008a0000367ab9 */ /* 0x000fe20000000800 */
[----:B------:R-:W-:Y:S01]  /*5ecc0*/  LOP3.LUT R175, R175, 0xfdffffff, RZ, 0xc0, !PT ;  /* 0xfdffffffafaf7812 */ /* 0x000fe200078ec0ff */
[----:B------:R-:W-:Y:S01]  /*5ecd0*/  VIADD R64, R10, 0x16b ;  /* 0x0000016b0a407836 */ /* 0x000fe20000000000 */
[----:B------:R-:W-:Y:S01]  /*5ece0*/  ISETP.LT.AND P1, PT, R12, UR53, !P0 ;  /* 0x000000350c007c0c */ /* 0x000fe2000c721270 */
[----:B------:R-:W-:Y:S01]  /*5ecf0*/  VIADD R63, R10, 0x16a ;  /* 0x0000016a0a3f7836 */ /* 0x000fe20000000000 */
[----:B------:R-:W-:Y:S01]  /*5ed00*/  LOP3.LUT R172, R172, 0x7fffffff, RZ, 0xc0, !PT ;  /* 0x7fffffffacac7812 */ /* 0x000fe200078ec0ff */
[----:B------:R-:W-:Y:S01]  /*5ed10*/  VIADD R62, R10, 0x169 ;  /* 0x000001690a3e7836 */ /* 0x000fe20000000000 */
[----:B------:R-:W-:-:S03]  /*5ed20*/  ULDC UR55, c[0x0][0x228] ;  /* 0x00008a0000377ab9 */ /* 0x000fc60000000800 */
[----:B------:R-:W-:Y:S01]  /*5ed30*/  @P3 LOP3.LUT R175, R175, 0x2000000, RZ, 0xfc, !PT ;  /* 0x02000000afaf3812 */ /* 0x000fe200078efcff */
[----:B-1----:R-:W-:Y:S01]  /*5ed40*/  VIADD R24, R24, UR6 ;  /* 0x0000000618187c36 */ /* 0x002fe20008000000 */
[----:B------:R-:W-:Y:S01]  /*5ed50*/  ISETP.LT.AND P0, PT, R11, UR10, !P0 ;  /* 0x0000000a0b007c0c */ /* 0x000fe2000c701270 */
[----:B------:R-:W-:Y:S01]  /*5ed60*/  ULDC UR6, c[0x0][0x248] ;  /* 0x0000920000067ab9 */ /* 0x000fe20000000800 */
[----:B------:R-:W-:Y:S01]  /*5ed70*/  LOP3.LUT R175, R175, 0xfeffffff, RZ, 0xc0, !PT ;  /* 0xfeffffffafaf7812 */ /* 0x000fe200078ec0ff */
[----:B------:R-:W-:Y:S01]  /*5ed80*/  VIADD R61, R10, 0x168 ;  /* 0x000001680a3d7836 */ /* 0x000fe20000000000 */
[----:B------:R-:W-:Y:S02]  /*5ed90*/  ULDC UR53, c[0x0][0x228] ;  /* 0x00008a0000357ab9 */ /* 0x000fe40000000800 */
[----:B------:R-:W-:-:S04]  /*5eda0*/  @P2 LOP3.LUT R175, R175, 0x1000000, RZ, 0xfc, !PT ;  /* 0x01000000afaf2812 */ /* 0x000fc800078efcff */
[----:B------:R-:W-:-:S04]  /*5edb0*/  LOP3.LUT R175, R175, 0xff7fffff, RZ, 0xc0, !PT ;  /* 0xff7fffffafaf7812 */ /* 0x000fc800078ec0ff */
[----:B------:R-:W-:-:S04]  /*5edc0*/  @P1 LOP3.LUT R175, R175, 0x800000, RZ, 0xfc, !PT ;  /* 0x00800000afaf1812 */ /* 0x000fc800078efcff */
[----:B------:R-:W-:-:S04]  /*5edd0*/  LOP3.LUT R175, R175, 0xffbfffff, RZ, 0xc0, !PT ;  /* 0xffbfffffafaf7812 */ /* 0x000fc800078ec0ff */
[----:B------:R-:W-:Y:S02]  /*5ede0*/  @P0 LOP3.LUT R175, R175, 0x400000, RZ, 0xfc, !PT ;  /* 0x00400000afaf0812 */ /* 0x000fe400078efcff */
[----:B------:R-:W-:Y:S01]  /*5edf0*/  ISETP.GE.AND P0, PT, R80, UR17, PT ;  /* 0x0000001150007c0c */ /* 0x000fe2000bf06270 */
[----:B------:R1:W-:Y:S01]  /*5ee00*/  STL [R1+0x2644], R24 ;  /* 0x0026441801007387 */ /* 0x0003e20000100800 */
[----:B------:R-:W-:Y:S01]  /*5ee10*/  LOP3.LUT R175, R175, 0xffdfffff, RZ, 0xc0, !PT ;  /* 0xffdfffffafaf7812 */ /* 0x000fe200078ec0ff */
[----:B------:R-:W-:Y:S01]  /*5ee20*/  ULDC.64 UR16, c[0x0][0x228] ;  /* 0x00008a0000107ab9 */ /* 0x000fe20000000a00 */
[----:B------:R-:W-:Y:S01]  /*5ee30*/  ISETP.LT.AND P3, PT, R14, UR52, !P0 ;  /* 0x000000340e007c0c */ /* 0x000fe2000c761270 */
[----:B------:R-:W2:Y:S01]  /*5ee40*/  LDL.LU R81, [R1+0x3284] ;  /* 0x0032840001517983 */ /* 0x000ea20000300800 */
[----:B------:R-:W-:Y:S01]  /*5ee50*/  ISETP.LT.AND P2, PT, R13, UR44, !P0 ;  /* 0x0000002c0d007c0c */ /* 0x000fe2000c741270 */
[----:B------:R-:W-:Y:S01]  /*5ee60*/  ULDC UR52, c[0x0][0x228] ;  /* 0x00008a0000347ab9 */ /* 0x000fe20000000800 */
[----:B------:R-:W-:Y:S01]  /*5ee70*/  ISETP.LT.AND P1, PT, R12, UR43, !P0 ;  /* 0x0000002b0c007c0c */ /* 0x000fe2000c721270 */
[----:B------:R-:W3:Y:S01]  /*5ee80*/  LDL.LU R80, [R1+0x3280] ;  /* 0x0032800001507983 */ /* 0x000ee20000300800 */
[----:B------:R-:W-:Y:S01]  /*5ee90*/  ULDC UR43, c[0x0][0x228] ;  /* 0x00008a00002b7ab9 */ /* 0x000fe20000000800 */
[----:B-1----:R-:W-:Y:S01]  /*5eea0*/  VIADD R24, R24, UR6 ;  /* 0x0000000618187c36 */ /* 0x002fe20008000000 */
[----:B------:R-:W-:Y:S01]  /*5eeb0*/  ULDC.64 UR6, c[0x0][0x228] ;  /* 0x00008a0000067ab9 */ /* 0x000fe20000000a00 */
[----:B------:R-:W-:-:S04]  /*5eec0*/  ULDC UR44, c[0x0][0x228] ;  /* 0x00008a00002c7ab9 */ /* 0x000fc80000000800 */
[----:B------:R-:W-:-:S04]  /*5eed0*/  @P3 LOP3.LUT R175, R175, 0x200000, RZ, 0xfc, !PT ;  /* 0x00200000afaf3812 */ /* 0x000fc800078efcff */
[----:B------:R-:W-:-:S04]  /*5eee0*/  LOP3.LUT R175, R175, 0xffefffff, RZ, 0xc0, !PT ;  /* 0xffefffffafaf7812 */ /* 0x000fc800078ec0ff */
[----:B------:R-:W-:Y:S02]  /*5eef0*/  @P2 LOP3.LUT R175, R175, 0x100000, RZ, 0xfc, !PT ;  /* 0x00100000afaf2812 */ /* 0x000fe400078efcff */
[----:B------:R-:W-:Y:S01]  /*5ef00*/  ISETP.LT.AND P0, PT, R11, UR6, !P0 ;  /* 0x000000060b007c0c */ /* 0x000fe2000c701270 */
[----:B------:R-:W-:Y:S01]  /*5ef10*/  ULDC UR6, c[0x0][0x248] ;  /* 0x0000920000067ab9 */ /* 0x000fe20000000800 */
        /* <DEDUP_REMOVED lines=9> */
[----:B------:R-:W-:Y:S01]  /*5efb0*/  ULDC UR39, c[0x0][0x228] ;  /* 0x00008a0000277ab9 */ /* 0x000fe20000000800 */
[----:B------:R-:W-:Y:S01]  /*5efc0*/  LOP3.LUT R175, R175, 0xfffdffff, RZ, 0xc0, !PT ;  /* 0xfffdffffafaf7812 */ /* 0x000fe200078ec0ff */
[----:B------:R-:W4:Y:S01]  /*5efd0*/  LDL.LU R79, [R1+0x327c] ;  /* 0x00327c00014f7983 */ /* 0x000f220000300800 */
[----:B------:R-:W-:Y:S01]  /*5efe0*/  ISETP.LT.AND P1, PT, R12, UR42, !P0 ;  /* 0x0000002a0c007c0c */ /* 0x000fe2000c721270 */
[----:B------:R-:W-:Y:S01]  /*5eff0*/  ULDC UR42, c[0x0][0x228] ;  /* 0x00008a00002a7ab9 */ /* 0x000fe20000000800 */
[----:B------:R-:W-:Y:S01]  /*5f000*/  VIADD R60, R10, 0x167 ;  /* 0x000001670a3c7836 */ /* 0x000fe20000000000 */
[----:B------:R-:W-:-:S04]  /*5f010*/  ULDC UR51, c[0x0][0x228] ;  /* 0x00008a0000337ab9 */ /* 0x000fc80000000800 */
[----:B------:R-:W-:-:S04]  /*5f020*/  @P3 LOP3.LUT R175, R175, 0x20000, RZ, 0xfc, !PT ;  /* 0x00020000afaf3812 */ /* 0x000fc800078efcff */
[----:B------:R-:W-:-:S04]  /*5f030*/  LOP3.LUT R175, R175, 0xfffeffff, RZ, 0xc0, !PT ;  /* 0xfffeffffafaf7812 */ /* 0x000fc800078ec0ff */
[----:B------:R-:W-:Y:S02]  /*5f040*/  @P2 LOP3.LUT R175, R175, 0x10000, RZ, 0xfc, !PT ;  /* 0x00010000afaf2812 */ /* 0x000fe400078efcff */
[----:B------:R-:W-:Y:S01]  /*5f050*/  ISETP.LT.AND P0, PT, R11, UR16, !P0 ;  /* 0x000000100b007c0c */ /* 0x000fe2000c701270 */
[----:B-1----:R-:W-:Y:S01]  /*5f060*/  VIADD R24, R24, UR6 ;  /* 0x0000000618187c36 */ /* 0x002fe20008000000 */
[----:B------:R-:W-:Y:S01]  /*5f070*/  LOP3.LUT R175, R175, 0xffff7fff, RZ, 0xc0, !PT ;  /* 0xffff7fffafaf7812 */ /* 0x000fe200078ec0ff */
[----:B------:R-:W-:Y:S01]  /*5f080*/  ULDC UR6, c[0x0][0x248] ;  /* 0x0000920000067ab9 */ /* 0x000fe20000000800 */
[----:B------:R-:W-:Y:S01]  /*5f090*/  VIADD R59, R10, 0x166 ;  /* 0x000001660a3b7836 */ /* 0x000fe20000000000 */
[----:B------:R-:W-:Y:S01]  /*5f0a0*/  ULDC UR16, c[0x0][0x228] ;  /* 0x00008a0000107ab9 */ /* 0x000fe20000000800 */
        /* <DEDUP_REMOVED lines=10> */
[----:B------:R-:W2:Y:S01]  /*5f150*/  LDL.LU R78, [R1+0x3278] ;  /* 0x00327800014e7983 */ /* 0x000ea20000300800 */
[----:B------:R-:W-:Y:S01]  /*5f160*/  ISETP.LT.AND P1, PT, R12, UR33, !P0 ;  /* 0x000000210c007c0c */ /* 0x000fe2000c721270 */
[----:B------:R-:W-:Y:S01]  /*5f170*/  VIADD R58, R10, 0x165 ;  /* 0x000001650a3a7836 */ /* 0x000fe20000000000 */
[----:B------:R-:W-:-:S05]  /*5f180*/  ULDC UR50, c[0x0][0x228] ;  /* 0x00008a0000327ab9 */ /* 0x000fca0000000800 */
[----:B------:R-:W-:-:S04]  /*5f190*/  @P3 LOP3.LUT R175, R175, 0x2000, RZ, 0xfc, !PT ;  /* 0x00002000afaf3812 */ /* 0x000fc800078efcff */
[----:B------:R-:W-:-:S04]  /*5f1a0*/  LOP3.LUT R175, R175, 0xffffefff, RZ, 0xc0, !PT ;  /* 0xffffefffafaf7812 */ /* 0x000fc800078ec0ff */
[----:B------:R-:W-:Y:S02]  /*5f1b0*/  @P2 LOP3.LUT R175, R175, 0x1000, RZ, 0xfc, !PT ;  /* 0x00001000afaf2812 */ /* 0x000fe400078efcff */
[----:B------:R-:W-:Y:S01]  /*5f1c0*/  ISETP.LT.AND P0, PT, R11, UR12, !P0 ;  /* 0x0000000c0b007c0c */ /* 0x000fe2000c701270 */
[----:B-1----:R-:W-:Y:S01]  /*5f1d0*/  VIADD R24, R24, UR6 ;  /* 0x0000000618187c36 */ /* 0x002fe20008000000 */
[----:B------:R-:W-:Y:S01]  /*5f1e0*/  LOP3.LUT R175, R175, 0xfffff7ff, RZ, 0xc0, !PT ;  /* 0xfffff7ffafaf7812 */ /* 0x000fe200078ec0ff */
[----:B------:R-:W-:Y:S01]  /*5f1f0*/  ULDC UR6, c[0x0][0x248] ;  /* 0x0000920000067ab9 */ /* 0x000fe20000000800 */
[----:B------:R-:W-:Y:S02]  /*5f200*/  ULDC UR12, c[0x0][0x228] ;  /* 0x00008a00000c7ab9 */ /* 0x000fe40000000800 */
        /* <DEDUP_REMOVED lines=10> */
[----:B------:R-:W-:Y:S01]  /*5f2b0*/  ULDC UR14, c[0x0][0x228] ;  /* 0x00008a00000e7ab9 */ /* 0x000fe20000000800 */
[----:B------:R-:W-:Y:S01]  /*5f2c0*/  ISETP.LT.AND P1, PT, R12, UR22, !P0 ;  /* 0x000000160c007c0c */ /* 0x000fe2000c721270 */
[----:B------:R-:W-:-:S06]  /*5f2d0*/  ULDC UR22, c[0x0][0x228] ;  /* 0x00008a0000167ab9 */ /* 0x000fcc0000000800 */
        /* <DEDUP_REMOVED lines=18> */
[----:B------:R-:W3:Y:S01]  /*5f400*/  LDL.LU R77, [R1+0x3274] ;  /* 0x00327400014d7983 */ /* 0x000ee20000300800 */
[----:B------:R-:W-:Y:S01]  /*5f410*/  ISETP.LT.AND P1, PT, R12, UR15, !P0 ;  /* 0x0000000f0c007c0c */ /* 0x000fe2000c721270 */
[----:B------:R-:W-:Y:S01]  /*5f420*/  ULDC UR15, c[0x0][0x228] ;  /* 0x00008a00000f7ab9 */ /* 0x000fe20000000800 */
        /* <DEDUP_REMOVED lines=14> */
[----:B------:R1:W-:Y:S01]  /*5f510*/  STL [R1+0x2658], R24 ;  /* 0x0026581801007387 */ /* 0x0003e20000100800 */
[----:B------:R-:W-:Y:S01]  /*5f520*/  LOP3.LUT R175, R175, 0xfffffffd, RZ, 0xc0, !PT ;  /* 0xfffffffdafaf7812 */ /* 0x000fe200078ec0ff */
[----:B------:R-:W-:Y:S01]  /*5f530*/  ULDC UR17, c[0x0][0x228] ;  /* 0x00008a0000117ab9 */ /* 0x000fe20000000800 */
[----:B------:R-:W-:Y:S01]  /*5f540*/  ISETP.LT.AND P1, PT, R12, UR32, !P0 ;  /* 0x000000200c007c0c */ /* 0x000fe2000c721270 */
[----:B------:R-:W-:Y:S01]  /*5f550*/  ULDC.64 UR32, c[0x0][0x228] ;  /* 0x00008a0000207ab9 */ /* 0x000fe20000000a00 */
[----:B------:R-:W-:Y:S01]  /*5f560*/  ISETP.LT.AND P3, PT, R14, UR26, !P0 ;  /* 0x0000001a0e007c0c */ /* 0x000fe2000c761270 */
[----:B------:R-:W4:Y:S01]  /*5f570*/  LDL.LU R76, [R1+0x3270] ;  /* 0x00327000014c7983 */ /* 0x000f220000300800 */
[----:B------:R-:W-:Y:S01]  /*5f580*/  ISETP.LT.AND P2, PT, R13, UR19, !P0 ;  /* 0x000000130d007c0c */ /* 0x000fe2000c741270 */
[----:B------:R-:W-:Y:S01]  /*5f590*/  ULDC UR26, c[0x0][0x228] ;  /* 0x00008a00001a7ab9 */ /* 0x000fe20000000800 */
[----:B------:R-:W-:Y:S01]  /*5f5a0*/  ULDC UR19, c[0x0][0x228] ;  /* 0x00008a0000137ab9 */ /* 0x000fe20000000800 */
[----:B-1----:R-:W-:Y:S01]  /*5f5b0*/  VIADD R24, R24, UR6 ;  /* 0x0000000618187c36 */ /* 0x002fe20008000000 */
[----:B------:R-:W-:-:S02]  /*5f5c0*/  ULDC.64 UR6, c[0x0][0x228] ;  /* 0x00008a0000067ab9 */ /* 0x000fc40000000a00 */
[----:B------:R-:W-:Y:S01]  /*5f5d0*/  ISETP.LT.AND P0, PT, R11, UR6, !P0 ;  /* 0x000000060b007c0c */ /* 0x000fe2000c701270 */
[----:B------:R-:W-:Y:S02]  /*5f5e0*/  ULDC UR6, c[0x0][0x248] ;  /* 0x0000920000067ab9 */ /* 0x000fe40000000800 */
[----:B------:R-:W-:-:S04]  /*5f5f0*/  @P1 LOP3.LUT R174, R174, 0x80000000, RZ, 0xfc, !PT ;  /* 0x80000000aeae1812 */ /* 0x000fc800078efcff */
[----:B------:R-:W-:Y:S02]  /*5f600*/  LOP3.LUT R174, R174, 0xbfffffff, RZ, 0xc0, !PT ;  /* 0xbfffffffaeae7812 */ /* 0x000fe400078ec0ff */
[----:B------:R-:W-:-:S04]  /*5f610*/  @P3 LOP3.LUT R175, R175, 0x2, RZ, 0xfc, !PT ;  /* 0x00000002afaf3812 */ /* 0x000fc800078efcff */
[----:B------:R-:W-:Y:S02]  /*5f620*/  @P0 LOP3.LUT R174, R174, 0x40000000, RZ, 0xfc, !PT ;  /* 0x40000000aeae0812 */ /* 0x000fe400078efcff */
[----:B------:R-:W-:Y:S01]  /*5f630*/  ISETP.GE.AND P0, PT, R74, UR13, PT ;  /* 0x0000000d4a007c0c */ /* 0x000fe2000bf06270 */
[----:B------:R1:W-:Y:S01]  /*5f640*/  STL [R1+0x265c], R24 ;  /* 0x00265c1801007387 */ /* 0x0003e20000100800 */
[----:B------:R-:W-:Y:S01]  /*5f650*/  LOP3.LUT R175, R175, 0xfffffffe, RZ, 0xc0, !PT ;  /* 0xfffffffeafaf7812 */ /* 0x000fe200078ec0ff */
[----:B------:R-:W-:Y:S01]  /*5f660*/  ULDC UR13, c[0x0][0x228] ;  /* 0x00008a00000d7ab9 */ /* 0x000fe20000000800 */
[----:B------:R-:W-:Y:S01]  /*5f670*/  ISETP.LT.AND P3, PT, R14, UR30, !P0 ;  /* 0x0000001e0e007c0c */ /* 0x000fe2000c761270 */
[----:B------:R-:W2:Y:S01]  /*5f680*/  LDL.LU R75, [R1+0x326c] ;  /* 0x00326c00014b7983 */ /* 0x000ea20000300800 */
[----:B------:R-:W-:Y:S02]  /*5f690*/  @P2 LOP3.LUT R175, R175, 0x1, RZ, 0xfc, !PT ;  /* 0x00000001afaf2812 */ /* 0x000fe400078efcff */
[----:B------:R-:W-:Y:S01]  /*5f6a0*/  ISETP.LT.AND P2, PT, R13, UR21, !P0 ;  /* 0x000000150d007c0c */ /* 0x000fe2000c741270 */
[----:B------:R-:W-:Y:S01]  /*5f6b0*/  ULDC UR21, c[0x0][0x228] ;  /* 0x00008a0000157ab9 */ /* 0x000fe20000000800 */
[----:B------:R-:W-:-:S02]  /*5f6c0*/  LOP3.LUT R174, R174, 0xdfffffff, RZ, 0xc0, !PT ;  /* 0xdfffffffaeae7812 */ /* 0x000fc400078ec0ff */
[----:B------:R-:W-:Y:S01]  /*5f6d0*/  ISETP.LT.AND P1, PT, R12, UR31, !P0 ;  /* 0x0000001f0c007c0c */ /* 0x000fe2000c721270 */
[----:B------:R-:W-:-:S04]  /*5f6e0*/  ULDC.64 UR30, c[0x0][0x228] ;  /* 0x00008a00001e7ab9 */ /* 0x000fc80000000a00 */
[----:B------:R-:W-:-:S04]  /*5f6f0*/  @P3 LOP3.LUT R174, R174, 0x20000000, RZ, 0xfc, !PT ;  /* 0x20000000aeae3812 */ /* 0x000fc800078efcff */
        /* <DEDUP_REMOVED lines=8> */
[----:B-1----:R-:W-:Y:S01]  /*5f780*/  VIADD R24, R24, UR6 ;  /* 0x0000000618187c36 */ /* 0x002fe20008000000 */
[----:B------:R-:W-:Y:S01]  /*5f790*/  LOP3.LUT R174, R174, 0xfdffffff, RZ, 0xc0, !PT ;  /* 0xfdffffffaeae7812 */ /* 0x000fe200078ec0ff */
[----:B------:R-:W-:Y:S01]  /*5f7a0*/  ULDC UR6, c[0x0][0x248] ;  /* 0x0000920000067ab9 */ /* 0x000fe20000000800 */
[----:B------:R-:W-:Y:S01]  /*5f7b0*/  ISETP.LT.AND P3, PT, R14, UR28, !P0 ;  /* 0x0000001c0e007c0c */ /* 0x000fe2000c761270 */
[----:B------:R-:W-:Y:S01]  /*5f7c0*/  ULDC UR9, c[0x0][0x228] ;  /* 0x00008a0000097ab9 */ /* 0x000fe20000000800 */
[----:B------:R-:W-:Y:S02]  /*5f7d0*/  ISETP.LT.AND P2, PT, R13, UR20, !P0 ;  /* 0x000000140d007c0c */ /* 0x000fe4000c741270 */
[----:B------:R-:W-:Y:S01]  /*5f7e0*/  ISETP.LT.AND P1, PT, R12, UR29, !P0 ;  /* 0x0000001d0c007c0c */ /* 0x000fe2000c721270 */
[----:B------:R-:W-:-:S08]  /*5f7f0*/  ULDC.64 UR28, c[0x0][0x228] ;  /* 0x00008a00001c7ab9 */ /* 0x000fd00000000a00 */
[----:B------:R-:W-:Y:S01]  /*5f800*/  @P3 LOP3.LUT R174, R174, 0x2000000, RZ, 0xfc, !PT ;  /* 0x02000000aeae3812 */ /* 0x000fe200078efcff */
[----:B------:R1:W-:Y:S01]  /*5f810*/  STL [R1+0x2660], R24 ;  /* 0x0026601801007387 */ /* 0x0003e20000100800 */
[----:B------:R-:W-:Y:S02]  /*5f820*/  ULDC UR20, c[0x0][0x228] ;  /* 0x00008a0000147ab9 */ /* 0x000fe40000000800 */
[----:B------:R-:W-:Y:S01]  /*5f830*/  LOP3.LUT R174, R174, 0xfeffffff, RZ, 0xc0, !PT ;  /* 0xfeffffffaeae7812 */ /* 0x000fe200078ec0ff */
[----:B------:R-:W3:Y:S03]  /*5f840*/  LDL.LU R74, [R1+0x3268] ;  /* 0x00326800014a7983 */ /* 0x000ee60000300800 */
[----:B------:R-:W-:Y:S02]  /*5f850*/  @P2 LOP3.LUT R174, R174, 0x1000000, RZ, 0xfc, !PT ;  /* 0x01000000aeae2812 */ /* 0x000fe400078efcff */
[----:B------:R-:W-:-:S02]  /*5f860*/  ISETP.LT.AND P0, PT, R11, UR30, !P0 ;  /* 0x0000001e0b007c0c */ /* 0x000fc4000c701270 */
        /* <DEDUP_REMOVED lines=10> */
[----:B------:R-:W-:Y:S01]  /*5f910*/  ISETP.LT.AND P2, PT, R13, UR25, !P0 ;  /* 0x000000190d007c0c */ /* 0x000fe2000c741270 */
[----:B------:R-:W-:Y:S01]  /*5f920*/  ULDC.64 UR24, c[0x0][0x228] ;  /* 0x00008a0000187ab9 */ /* 0x000fe20000000a00 */
[----:B------:R-:W-:Y:S01]  /*5f930*/  ISETP.LT.AND P1, PT, R12, UR48, !P0 ;  /* 0x000000300c007c0c */ /* 0x000fe2000c721270 */
[----:B------:R1:W-:Y:S08]  /*5f940*/  STL [R1+0x2664], R24 ;  /* 0x0026641801007387 */ /* 0x0003f00000100800 */
[----:B------:R-:W-:Y:S01]  /*5f950*/  @P3 LOP3.LUT R174, R174, 0x200000, RZ, 0xfc, !PT ;  /* 0x00200000aeae3812 */ /* 0x000fe200078efcff */
[----:B------:R-:W4:Y:S01]  /*5f960*/  LDL.LU R73, [R1+0x3264] ;  /* 0x0032640001497983 */ /* 0x000f220000300800 */
        /* <DEDUP_REMOVED lines=19> */
[----:B------:R-:W2:Y:S01]  /*5faa0*/  LDL.LU R72, [R1+0x3260] ;  /* 0x0032600001487983 */ /* 0x000ea20000300800 */
[----:B------:R-:W-:Y:S01]  /*5fab0*/  VIADD R55, R10, 0x162 ;  /* 0x000001620a377836 */ /* 0x000fe20000000000 */
[----:B------:R-:W-:Y:S01]  /*5fac0*/  ULDC UR46, c[0x0][0x228] ;  /* 0x00008a00002e7ab9 */ /* 0x000fe20000000800 */
        /* <DEDUP_REMOVED lines=13> */
[----:B------:R-:W-:Y:S01]  /*5fba0*/  ULDC UR58, c[0x0][0x228] ;  /* 0x00008a00003a7ab9 */ /* 0x000fe20000000800 */
[----:B------:R-:W-:Y:S01]  /*5fbb0*/  ISETP.LT.AND P2, PT, R13, UR59, !P0 ;  /* 0x0000003b0d007c0c */ /* 0x000fe2000c741270 */
[----:B------:R-:W-:Y:S01]  /*5fbc0*/  ULDC UR59, c[0x0][0x228] ;  /* 0x00008a00003b7ab9 */ /* 0x000fe20000000800 */
[----:B------:R-:W-:Y:S02]  /*5fbd0*/  LOP3.LUT R174, R174, 0xffffdfff, RZ, 0xc0, !PT ;  /* 0xffffdfffaeae7812 */ /* 0x000fe400078ec0ff */
[----:B------:R-:W-:Y:S01]  /*5fbe0*/  ISETP.LT.AND P1, PT, R12, UR45, !P0 ;  /* 0x0000002d0c007c0c */ /* 0x000fe2000c721270 */
[----:B------:R1:W-:Y:S06]  /*5fbf0*/  STL [R1+0x266c], R24 ;  /* 0x00266c1801007387 */ /* 0x0003ec0000100800 */
[----:B------:R-:W-:Y:S01]  /*5fc00*/  @P3 LOP3.LUT R174, R174, 0x2000, RZ, 0xfc, !PT ;  /* 0x00002000aeae3812 */ /* 0x000fe200078efcff */
[----:B------:R-:W3:Y:S01]  /*5fc10*/  LDL.LU R71, [R1+0x325c] ;  /* 0x00325c0001477983 */ /* 0x000ee20000300800 */
        /* <DEDUP_REMOVED lines=35> */
[----:B-1----:R-:W-:Y:S01]  /*5fe50*/  VIADD R24, R24, UR24 ;  /* 0x0000001818187c36 */ /* 0x002fe20008000000 */
[----:B------:R-:W-:Y:S01]  /*5fe60*/  ISETP.LT.AND P2, PT, R13, UR59, !P0 ;  /* 0x0000003b0d007c0c */ /* 0x000fe2000c741270 */
[----:B------:R-:W-:Y:S01]  /*5fe70*/  ULDC UR59, c[0x0][0x228] ;  /* 0x00008a00003b7ab9 */ /* 0x000fe20000000800 */
[----:B------:R-:W-:Y:S01]  /*5fe80*/  LOP3.LUT R174, R174, 0xffffffdf, RZ, 0xc0, !PT ;  /* 0xffffffdfaeae7812 */ /* 0x000fe200078ec0ff */
[----:B------:R-:W-:Y:S01]  /*5fe90*/  ULDC UR24, c[0x0][0x248] ;  /* 0x0000920000187ab9 */ /* 0x000fe20000000800 */
[----:B------:R-:W-:Y:S01]  /*5fea0*/  ISETP.LT.AND P1, PT, R12, UR60, !P0 ;  /* 0x0000003c0c007c0c */ /* 0x000fe2000c721270 */
[----:B------:R1:W-:Y:S01]  /*5feb0*/  STL [R1+0x2674], R24 ;  /* 0x0026741801007387 */ /* 0x0003e20000100800 */
[----:B------:R-:W-:Y:S01]  /*5fec0*/  VIADD R52, R10, 0x15f ;  /* 0x0000015f0a347836 */ /* 0x000fe20000000000 */
[----:B------:R-:W-:-:S04]  /*5fed0*/  ULDC UR58, c[0x0][0x228] ;  /* 0x00008a00003a7ab9 */ /* 0x000fc80000000800 */
[----:B------:R-:W-:Y:S01]  /*5fee0*/  @P3 LOP3.LUT R174, R174, 0x20, RZ, 0xfc, !PT ;  /* 0x00000020aeae3812 */ /* 0x000fe200078efcff */
[----:B------:R-:W2:Y:S01]  /*5fef0*/  LDL.LU R69, [R1+0x3254] ;  /* 0x0032540001457983 */ /* 0x000ea20000300800 */
[----:B------:R-:W-:Y:S02]  /*5ff00*/  ULDC UR60, c[0x0][0x228] ;  /* 0x00008a00003c7ab9 */ /* 0x000fe40000000800 */
        /* <DEDUP_REMOVED lines=9> */
[----:B-1----:R-:W-:Y:S01]  /*5ffa0*/  VIADD R24, R24, UR24 ;  /* 0x0000001818187c36 */ /* 0x002fe20008000000 */
[----:B------:R-:W-:Y:S01]  /*5ffb0*/  ISETP.LT.AND P3, PT, R14, UR59, !P0 ;  /* 0x0000003b0e007c0c */ /* 0x000fe2000c761270 */
[----:B------:R-:W-:Y:S01]  /*5ffc0*/  ULDC UR24, c[0x0][0x248] ;  /* 0x0000920000187ab9 */ /* 0x000fe20000000800 */
[----:B------:R-:W-:Y:S01]  /*5ffd0*/  ISETP.LT.AND P2, PT, R13, UR49, !P0 ;  /* 0x000000310d007c0c */ /* 0x000fe2000c741270 */
[C---:B------:R-:W-:Y:S01]  /*5ffe0*/  VIADD R51, R10.reuse, 0x15e ;  /* 0x0000015e0a337836 */ /* 0x040fe20000000000 */
[----:B------:R-:W-:Y:S02]  /*5fff0*/  ISETP.LT.AND P0, PT, R11, UR28, !P0 ;  /* 0x0000001c0b007c0c */ /* 0x000fe4000c701270 */
[----:B------:R-:W-:Y:S01]  /*60000*/  LOP3.LUT R171, R171, 0x7fffffff, RZ, 0xc0, !PT ;  /* 0x7fffffffabab7812 */ /* 0x000fe200078ec0ff */
[----:B------:R-:W-:Y:S01]  /*60010*/  VIADD R50, R10, 0x15d ;  /* 0x0000015d0a327836 */ /* 0x000fe20000000000 */
[----:B------:R-:W-:Y:S01]  /*60020*/  LOP3.LUT R174, R174, 0xfffffffd, RZ, 0xc0, !PT ;  /* 0xfffffffdaeae7812 */ /* 0x000fe200078ec0ff */
[----:B------:R-:W-:Y:S01]  /*60030*/  VIADD R49, R10, 0x15c ;  /* 0x0000015c0a317836 */ /* 0x000fe20000000000 */
[----:B------:R-:W-:Y:S01]  /*60040*/  LOP3.LUT R170, R170, 0x7fffffff, RZ, 0xc0, !PT ;  /* 0x7fffffffaaaa7812 */ /* 0x000fe200078ec0ff */
[C---:B------:R-:W-:Y:S01]  /*60050*/  VIADD R48, R10.reuse, 0x15b ;  /* 0x0000015b0a307836 */ /* 0x040fe20000000000 */
[----:B------:R-:W-:Y:S01]  /*60060*/  @P1 LOP3.LUT R173, R173, 0x80000000, RZ, 0xfc, !PT ;  /* 0x80000000adad1812 */ /* 0x000fe200078efcff */
[----:B------:R1:W-:Y:S01]  /*60070*/  STL [R1+0x2678], R24 ;  /* 0x0026781801007387 */ /* 0x0003e20000100800 */
[----:B------:R-:W-:Y:S01]  /*60080*/  ULDC UR59, c[0x0][0x228] ;  /* 0x00008a00003b7ab9 */ /* 0x000fe20000000800 */
[C---:B------:R-:W-:Y:S01]  /*60090*/  VIADD R47, R10.reuse, 0x15a ;  /* 0x0000015a0a2f7836 */ /* 0x040fe20000000000 */
[----:B------:R-:W-:Y:S01]  /*600a0*/  LOP3.LUT R173, R173, 0xbfffffff, RZ, 0xc0, !PT ;  /* 0xbfffffffadad7812 */ /* 0x000fe200078ec0ff */
[----:B------:R-:W3:Y:S01]  /*600b0*/  LDL.LU R68, [R1+0x3250] ;  /* 0x0032500001447983 */ /* 0x000ee20000300800 */
[C---:B------:R-:W-:Y:S01]  /*600c0*/  VIADD R46, R10.reuse, 0x159 ;  /* 0x000001590a2e7836 */ /* 0x040fe20000000000 */
[----:B------:R-:W-:Y:S01]  /*600d0*/  ULDC UR49, c[0x0][0x228] ;  /* 0x00008a0000317ab9 */ /* 0x000fe20000000800 */
[----:B------:R-:W-:Y:S01]  /*600e0*/  @P0 LOP3.LUT R173, R173, 0x40000000, RZ, 0xfc, !PT ;  /* 0x40000000adad0812 */ /* 0x000fe200078efcff */
[----:B------:R-:W-:Y:S01]  /*600f0*/  VIADD R45, R10, 0x158 ;  /* 0x000001580a2d7836 */ /* 0x000fe20000000000 */
[----:B------:R-:W-:Y:S01]  /*60100*/  ISETP.GE.AND P0, PT, R66, UR41, PT ;  /* 0x0000002942007c0c */ /* 0x000fe2000bf06270 */
[----:B------:R-:W-:Y:S01]  /*60110*/  VIADD R44, R10, 0x157 ;  /* 0x000001570a2c7836 */ /* 0x000fe20000000000 */
[----:B------:R-:W-:Y:S01]  /*60120*/  @P3 LOP3.LUT R174, R174, 0x2, RZ, 0xfc, !PT ;  /* 0x00000002aeae3812 */ /* 0x000fe200078efcff */
[----:B------:R-:W-:Y:S01]  /*60130*/  VIADD R43, R10, 0x156 ;  /* 0x000001560a2b7836 */ /* 0x000fe20000000000 */
[----:B------:R-:W-:Y:S01]  /*60140*/  ISETP.LT.AND P3, PT, R14, UR40, !P0 ;  /* 0x000000280e007c0c */ /* 0x000fe2000c761270 */
[----:B-1----:R-:W-:Y:S01]  /*60150*/  VIADD R24, R24, UR24 ;  /* 0x0000001818187c36 */ /* 0x002fe20008000000 */
[----:B------:R-:W-:Y:S01]  /*60160*/  LOP3.LUT R174, R174, 0xfffffffe, RZ, 0xc0, !PT ;  /* 0xfffffffeaeae7812 */ /* 0x000fe200078ec0ff */
[----:B------:R-:W-:Y:S01]  /*60170*/  ULDC UR24, c[0x0][0x248] ;  /* 0x0000920000187ab9 */ /* 0x000fe20000000800 */
[----:B------:R-:W-:Y:S01]  /*60180*/  LOP3.LUT R173, R173, 0xdfffffff, RZ, 0xc0, !PT ;  /* 0xdfffffffadad7812 */ /* 0x000fe200078ec0ff */
[----:B------:R-:W-:Y:S01]  /*60190*/  ULDC.64 UR40, c[0x0][0x228] ;  /* 0x00008a0000287ab9 */ /* 0x000fe20000000a00 */
[----:B------:R-:W-:Y:S01]  /*601a0*/  @P2 LOP3.LUT R174, R174, 0x1, RZ, 0xfc, !PT ;  /* 0x00000001aeae2812 */ /* 0x000fe200078efcff */
[C---:B------:R-:W-:Y:S01]  /*601b0*/  VIADD R42, R10.reuse, 0x155 ;  /* 0x000001550a2a7836 */ /* 0x040fe20000000000 */
[----:B------:R-:W-:Y:S01]  /*601c0*/  ISETP.LT.AND P2, PT, R13, UR48, !P0 ;  /* 0x000000300d007c0c */ /* 0x000fe2000c741270 */
[----:B------:R-:W-:Y:S01]  /*601d0*/  VIADD R41, R10, 0x154 ;  /* 0x000001540a297836 */ /* 0x000fe20000000000 */
[----:B------:R-:W-:Y:S01]  /*601e0*/  ISETP.LT.AND P1, PT, R12, UR57, !P0 ;  /* 0x000000390c007c0c */ /* 0x000fe2000c721270 */
[----:B------:R1:W-:Y:S01]  /*601f0*/  STL [R1+0x267c], R24 ;  /* 0x00267c1801007387 */ /* 0x0003e20000100800 */
[----:B------:R-:W-:Y:S01]  /*60200*/  ULDC UR48, c[0x0][0x228] ;  /* 0x00008a0000307ab9 */ /* 0x000fe20000000800 */
[----:B------:R-:W-:Y:S01]  /*60210*/  @P3 LOP3.LUT R173, R173, 0x20000000, RZ, 0xfc, !PT ;  /* 0x20000000adad3812 */ /* 0x000fe200078efcff */
[----:B------:R-:W-:Y:S01]  /*60220*/  ULDC UR57, c[0x0][0x228] ;  /* 0x00008a0000397ab9 */ /* 0x000fe20000000800 */
[----:B------:R-:W4:Y:S01]  /*60230*/  LDL.LU R67, [R1+0x324c] ;  /* 0x00324c0001437983 */ /* 0x000f220000300800 */
[----:B------:R-:W-:Y:S01]  /*60240*/  ULDC UR47, c[0x0][0x228] ;  /* 0x00008a00002f7ab9 */ /* 0x000fe20000000800 */
[----:B------:R-:W-:Y:S01]  /*60250*/  LOP3.LUT R173, R173, 0xefffffff, RZ, 0xc0, !PT ;  /* 0xefffffffadad7812 */ /* 0x000fe200078ec0ff */
[----:B-1----:R-:W-:-:S03]  /*60260*/  VIADD R24, R24, UR24 ;  /* 0x0000001818187c36 */ /* 0x002fc60008000000 */
[----:B------:R-:W-:Y:S01]  /*60270*/  @P2 LOP3.LUT R173, R173, 0x10000000, RZ, 0xfc, !PT ;  /* 0x10000000adad2812 */ /* 0x000fe200078efcff */
[----:B------:R-:W-:Y:S02]  /*60280*/  ULDC.64 UR24, c[0x0][0x228] ;  /* 0x00008a0000187ab9 */ /* 0x000fe40000000a00 */
        /* <DEDUP_REMOVED lines=11> */
[----:B------:R1:W-:Y:S01]  /*60340*/  STL [R1+0x2680], R24 ;  /* 0x0026801801007387 */ /* 0x0003e20000100800 */
[----:B------:R-:W-:Y:S01]  /*60350*/  LOP3.LUT R173, R173, 0xfdffffff, RZ, 0xc0, !PT ;  /* 0xfdffffffadad7812 */ /* 0x000fe200078ec0ff */
[----:B------:R-:W-:Y:S01]  /*60360*/  ULDC UR56, c[0x0][0x228] ;  /* 0x00008a0000387ab9 */ /* 0x000fe20000000800 */
[----:B------:R-:W-:Y:S01]  /*60370*/  ISETP.LT.AND P1, PT, R12, UR54, !P0 ;  /* 0x000000360c007c0c */ /* 0x000fe2000c721270 */
[----:B------:R-:W2:Y:S06]  /*60380*/  LDL.LU R66, [R1+0x3248] ;  /* 0x0032480001427983 */ /* 0x000eac0000300800 */
[----:B------:R-:W-:Y:S01]  /*60390*/  @P3 LOP3.LUT R173, R173, 0x2000000, RZ, 0xfc, !PT ;  /* 0x02000000adad3812 */ /* 0x000fe200078efcff */
[----:B-1----:R-:W-:Y:S01]  /*603a0*/  VIADD R24, R24, UR24 ;  /* 0x0000001818187c36 */ /* 0x002fe20008000000 */
[----:B------:R-:W-:Y:S01]  /*603b0*/  ISETP.LT.AND P0, PT, R11, UR40, !P0 ;  /* 0x000000280b007c0c */ /* 0x000fe2000c701270 */
[----:B------:R-:W-:Y:S01]  /*603c0*/  ULDC UR24, c[0x0][0x248] ;  /* 0x0000920000187ab9 */ /* 0x000fe20000000800 */
[----:B------:R-:W-:Y:S01]  /*603d0*/  LOP3.LUT R173, R173, 0xfeffffff, RZ, 0xc0, !PT ;  /* 0xfeffffffadad7812 */ /* 0x000fe200078ec0ff */
[----:B------:R-:W-:Y:S01]  /*603e0*/  ULDC UR40, c[0x0][0x228] ;  /* 0x00008a0000287ab9 */ /* 0x000fe20000000800 */
[----:B------:R-:W-:-:S02]  /*603f0*/  ULDC UR54, c[0x0][0x228] ;  /* 0x00008a0000367ab9 */ /* 0x000fc40000000800 */
[----:B------:R-:W-:-:S04]  /*60400*/  @P2 LOP3.LUT R173, R173, 0x1000000, RZ, 0xfc, !PT ;  /* 0x01000000adad2812 */ /* 0x000fc800078efcff */
        /* <DEDUP_REMOVED lines=13> */
[----:B------:R-:W3:Y:S06]  /*604e0*/  LDL.LU R65, [R1+0x3244] ;  /* 0x0032440001417983 */ /* 0x000eec0000300800 */
[----:B------:R-:W-:Y:S01]  /*604f0*/  @P3 LOP3.LUT R173, R173, 0x200000, RZ, 0xfc, !PT ;  /* 0x00200000adad3812 */ /* 0x000fe200078efcff */
[----:B-1----:R-:W-:Y:S01]  /*60500*/  VIADD R24, R24, UR24 ;  /* 0x0000001818187c36 */ /* 0x002fe20008000000 */
[----:B------:R-:W-:Y:S01]  /*60510*/  ISETP.LT.AND P0, PT, R11, UR32, !P0 ;  /* 0x000000200b007c0c */ /* 0x000fe2000c701270 */
[----:B------:R-:W-:Y:S01]  /*60520*/  ULDC UR24, c[0x0][0x248] ;  /* 0x0000920000187ab9 */ /* 0x000fe20000000800 */
[----:B------:R-:W-:Y:S01]  /*60530*/  LOP3.LUT R173, R173, 0xffefffff, RZ, 0xc0, !PT ;  /* 0xffefffffadad7812 */ /* 0x000fe200078ec0ff */
[----:B------:R-:W-:-:S03]  /*60540*/  ULDC UR44, c[0x0][0x228] ;  /* 0x00008a00002c7ab9 */ /* 0x000fc60000000800 */
        /* <DEDUP_REMOVED lines=14> */
[----:B------:R-:W4:Y:S06]  /*60630*/  LDL.LU R64, [R1+0x3240] ;  /* 0x0032400001407983 */ /* 0x000f2c0000300800 */
        /* <DEDUP_REMOVED lines=22> */
[----:B------:R-:W-:Y:S01]  /*607a0*/  @P3 LOP3.LUT R173, R173, 0x2000, RZ, 0xfc, !PT ;  /* 0x00002000adad3812 */ /* 0x000fe200078efcff */
[----:B-1----:R-:W-:Y:S01]  /*607b0*/  VIADD R24, R24, UR24 ;  /* 0x0000001818187c36 */ /* 0x002fe20008000000 */
[----:B------:R-:W-:Y:S01]  /*607c0*/  ISETP.LT.AND P0, PT, R11, UR28, !P0 ;  /* 0x0000001c0b007c0c */ /* 0x000fe2000c701270 */
[----:B------:R-:W-:Y:S01]  /*607d0*/  ULDC UR24, c[0x0][0x248] ;  /* 0x0000920000187ab9 */ /* 0x000fe20000000800 */
[----:B------:R-:W-:Y:S01]  /*607e0*/  LOP3.LUT R173, R173, 0xffffefff, RZ, 0xc0, !PT ;  /* 0xffffefffadad7812 */ /* 0x000fe200078ec0ff */
[----:B------:R-:W-:Y:S01]  /*607f0*/  ULDC UR35, c[0x0][0x228] ;  /* 0x00008a0000237ab9 */ /* 0x000fe20000000800 */
[----:B------:R1:W-:Y:S01]  /*60800*/  STL [R1+0x2690], R24 ;  /* 0x0026901801007387 */ /* 0x0003e20000100800 */
[----:B------:R-:W-:Y:S01]  /*60810*/  VIADD R39, R10, 0x152 ;  /* 0x000001520a277836 */ /* 0x000fe20000000000 */
[----:B------:R-:W-:Y:S01]  /*60820*/  @P2 LOP3.LUT R173, R173, 0x1000, RZ, 0xfc, !PT ;  /* 0x00001000adad2812 */ /* 0x000fe200078efcff */
[----:B------:R-:W-:Y:S01]  /*60830*/  ULDC UR28, c[0x0][0x228] ;  /* 0x00008a00001c7ab9 */ /* 0x000fe20000000800 */
[----:B------:R-:W3:Y:S02]  /*60840*/  LDL.LU R62, [R1+0x3238] ;  /* 0x00323800013e7983 */ /* 0x000ee40000300800 */
[----:B------:R-:W-:-:S04]  /*60850*/  LOP3.LUT R173, R173, 0xfffff7ff, RZ, 0xc0, !PT ;  /* 0xfffff7ffadad7812 */ /* 0x000fc800078ec0ff */
[----:B------:R-:W-:-:S04]  /*60860*/  @P1 LOP3.LUT R173, R173, 0x800, RZ, 0xfc, !PT ;  /* 0x00000800adad1812 */ /* 0x000fc800078efcff */
[----:B------:R-:W-:-:S04]  /*60870*/  LOP3.LUT R173, R173, 0xfffffbff, RZ, 0xc0, !PT ;  /* 0xfffffbffadad7812 */ /* 0x000fc800078ec0ff */
[----:B------:R-:W-:Y:S02]  /*60880*/  @P0 LOP3.LUT R173, R173, 0x400, RZ, 0xfc, !PT ;  /* 0x00000400adad0812 */ /* 0x000fe400078efcff */
[----:B------:R-:W-:Y:S01]  /*60890*/  ISETP.GE.AND P0, PT, R61, UR41, PT ;  /* 0x000000293d007c0c */ /* 0x000fe2000bf06270 */
[----:B-1----:R-:W-:Y:S01]  /*608a0*/  VIADD R24, R24, UR24 ;  /* 0x0000001818187c36 */ /* 0x002fe20008000000 */
[----:B------:R-:W-:Y:S01]  /*608b0*/  LOP3.LUT R173, R173, 0xfffffdff, RZ, 0xc0, !PT ;  /* 0xfffffdffadad7812 */ /* 0x000fe200078ec0ff */
[----:B------:R-:W-:Y:S01]  /*608c0*/  ULDC.64 UR24, c[0x0][0x228] ;  /* 0x00008a0000187ab9 */ /* 0x000fe20000000a00 */
[----:B------:R-:W-:Y:S01]  /*608d0*/  ISETP.LT.AND P3, PT, R14, UR53, !P0 ;  /* 0x000000350e007c0c */ /* 0x000fe2000c761270 */
[----:B------:R-:W-:Y:S01]  /*608e0*/  ULDC UR41, c[0x0][0x228] ;  /* 0x00008a0000297ab9 */ /* 0x000fe20000000800 */
[----:B------:R-:W-:Y:S01]  /*608f0*/  ISETP.LT.AND P2, PT, R13, UR22, !P0 ;  /* 0x000000160d007c0c */ /* 0x000fe2000c741270 */
[----:B------:R-:W-:Y:S01]  /*60900*/  ULDC UR22, c[0x0][0x248] ;  /* 0x0000920000167ab9 */ /* 0x000fe20000000800 */
[----:B------:R-:W-:Y:S01]  /*60910*/  ISETP.LT.AND P1, PT, R12, UR23, !P0 ;  /* 0x000000170c007c0c */ /* 0x000fe2000c721270 */
[----:B------:R1:W-:Y:S01]  /*60920*/  STL [R1+0x2694], R24 ;  /* 0x0026941801007387 */ /* 0x0003e20000100800 */
[----:B------:R-:W-:-:S07]  /*60930*/  ULDC UR53, c[0x0][0x228] ;  /* 0x00008a0000357ab9 */ /* 0x000fce0000000800 */
[----:B------:R-:W-:Y:S01]  /*60940*/  @P3 LOP3.LUT R173, R173, 0x200, RZ, 0xfc, !PT ;  /* 0x00000200adad3812 */ /* 0x000fe200078efcff */
[----:B------:R-:W4:Y:S03]  /*60950*/  LDL.LU R61, [R1+0x3234] ;  /* 0x00323400013d7983 */ /* 0x000f260000300800 */
[----:B------:R-:W-:-:S04]  /*60960*/  LOP3.LUT R173, R173, 0xfffffeff, RZ, 0xc0, !PT ;  /* 0xfffffeffadad7812 */ /* 0x000fc800078ec0ff */
[----:B------:R-:W-:Y:S02]  /*60970*/  @P2 LOP3.LUT R173, R173, 0x100, RZ, 0xfc, !PT ;  /* 0x00000100adad2812 */ /* 0x000fe400078efcff */
[----:B------:R-:W-:Y:S01]  /*60980*/  ISETP.LT.AND P0, PT, R11, UR24, !P0 ;  /* 0x000000180b007c0c */ /* 0x000fe2000c701270 */
[----:B-1----:R-:W-:Y:S01]  /*60990*/  VIADD R24, R24, UR22 ;  /* 0x0000001618187c36 */ /* 0x002fe20008000000 */
[----:B------:R-:W-:Y:S01]  /*609a0*/  LOP3.LUT R173, R173, 0xffffff7f, RZ, 0xc0, !PT ;  /* 0xffffff7fadad7812 */ /* 0x000fe200078ec0ff */
[----:B------:R-:W-:Y:S01]  /*609b0*/  ULDC.64 UR22, c[0x0][0x228] ;  /* 0x00008a0000167ab9 */ /* 0x000fe20000000a00 */
[----:B------:R-:W-:Y:S01]  /*609c0*/  VIADD R38, R10, 0x151 ;  /* 0x000001510a267836 */ /* 0x000fe20000000000 */
[----:B------:R-:W-:Y:S01]  /*609d0*/  ULDC UR24, c[0x0][0x228] ;  /* 0x00008a0000187ab9 */ /* 0x000fe20000000800 */
[----:B------:R-:W-:-:S04]  /*609e0*/  @P1 LOP3.LUT R173, R173, 0x80, RZ, 0xfc, !PT ;  /* 0x00000080adad1812 */ /* 0x000fc800078efcff */
[----:B------:R-:W-:-:S04]  /*609f0*/  LOP3.LUT R173, R173, 0xffffffbf, RZ, 0xc0, !PT ;  /* 0xffffffbfadad7812 */ /* 0x000fc800078ec0ff */
[----:B------:R-:W-:Y:S02]  /*60a00*/  @P0 LOP3.LUT R173, R173, 0x40, RZ, 0xfc, !PT ;  /* 0x00000040adad0812 */ /* 0x000fe400078efcff */
[----:B------:R-:W-:Y:S01]  /*60a10*/  ISETP.GE.AND P0, PT, R60, UR33, PT ;  /* 0x000000213c007c0c */ /* 0x000fe2000bf06270 */
[----:B------:R-:W-:Y:S01]  /*60a20*/  ULDC.64 UR32, c[0x0][0x228] ;  /* 0x00008a0000207ab9 */ /* 0x000fe20000000a00 */
[----:B------:R-:W-:Y:S01]  /*60a30*/  LOP3.LUT R173, R173, 0xffffffdf, RZ, 0xc0, !PT ;  /* 0xffffffdfadad7812 */ /* 0x000fe200078ec0ff */
[----:B------:R-:W2:Y:S01]  /*60a40*/  LDL.LU R60, [R1+0x3230] ;  /* 0x00323000013c7983 */ /* 0x000ea20000300800 */
[----:B------:R-:W-:Y:S01]  /*60a50*/  ISETP.LT.AND P3, PT, R14, UR14, !P0 ;  /* 0x0000000e0e007c0c */ /* 0x000fe2000c761270 */
[----:B------:R-:W-:Y:S01]  /*60a60*/  ULDC UR14, c[0x0][0x248] ;  /* 0x00009200000e7ab9 */ /* 0x000fe20000000800 */
[----:B------:R-:W-:Y:S02]  /*60a70*/  ISETP.LT.AND P2, PT, R13, UR27, !P0 ;  /* 0x0000001b0d007c0c */ /* 0x000fe4000c741270 */
[----:B------:R-:W-:-:S09]  /*60a80*/  ISETP.LT.AND P1, PT, R12, UR15, !P0 ;  /* 0x0000000f0c007c0c */ /* 0x000fd2000c721270 */
[----:B------:R-:W-:-:S04]  /*60a90*/  @P3 LOP3.LUT R173, R173, 0x20, RZ, 0xfc, !PT ;  /* 0x00000020adad3812 */ /* 0x000fc800078efcff */
[----:B------:R-:W-:-:S04]  /*60aa0*/  LOP3.LUT R173, R173, 0xffffffef, RZ, 0xc0, !PT ;  /* 0xffffffefadad7812 */ /* 0x000fc800078ec0ff */
[----:B------:R-:W-:Y:S02]  /*60ab0*/  @P2 LOP3.LUT R173, R173, 0x10, RZ, 0xfc, !PT ;  /* 0x00000010adad2812 */ /* 0x000fe400078efcff */
[----:B------:R-:W-:Y:S01]  /*60ac0*/  ISETP.LT.AND P0, PT, R11, UR22, !P0 ;  /* 0x000000160b007c0c */ /* 0x000fe2000c701270 */
[----:B------:R1:W-:Y:S01]  /*60ad0*/  STL [R1+0x2698], R24 ;  /* 0x0026981801007387 */ /* 0x0003e20000100800 */
[----:B------:R-:W-:Y:S01]  /*60ae0*/  LOP3.LUT R173, R173, 0xfffffff7, RZ, 0xc0, !PT ;  /* 0xfffffff7adad7812 */ /* 0x000fe200078ec0ff */
[----:B------:R-:W-:-:S03]  /*60af0*/  ULDC UR22, c[0x0][0x228] ;  /* 0x00008a0000167ab9 */ /* 0x000fc60000000800 */
[----:B------:R-:W-:-:S04]  /*60b00*/  @P1 LOP3.LUT R173, R173, 0x8, RZ, 0xfc, !PT ;  /* 0x00000008adad1812 */ /* 0x000fc800078efcff */
[----:B------:R-:W-:-:S04]  /*60b10*/  LOP3.LUT R173, R173, 0xfffffffb, RZ, 0xc0, !PT ;  /* 0xfffffffbadad7812 */ /* 0x000fc800078ec0ff */
[----:B------:R-:W-:Y:S02]  /*60b20*/  @P0 LOP3.LUT R173, R173, 0x4, RZ, 0xfc, !PT ;  /* 0x00000004adad0812 */ /* 0x000fe400078efcff */
[----:B------:R-:W-:Y:S01]  /*60b30*/  ISETP.GE.AND P0, PT, R59, UR31, PT ;  /* 0x0000001f3b007c0c */ /* 0x000fe2000bf06270 */
[----:B-1----:R-:W-:Y:S01]  /*60b40*/  VIADD R24, R24, UR14 ;  /* 0x0000000e18187c36 */ /* 0x002fe20008000000 */
[----:B------:R-:W-:Y:S01]  /*60b50*/  ULDC.64 UR14, c[0x0][0x228] ;  /* 0x00008a00000e7ab9 */ /* 0x000fe20000000a00 */
[----:B------:R-:W-:Y:S01]  /*60b60*/  LOP3.LUT R173, R173, 0xfffffffd, RZ, 0xc0, !PT ;  /* 0xfffffffdadad7812 */ /* 0x000fe200078ec0ff */
[----:B------:R-:W3:Y:S01]  /*60b70*/  LDL.LU R59, [R1+0x322c] ;  /* 0x00322c00013b7983 */ /* 0x000ee20000300800 */
[----:B------:R-:W-:Y:S01]  /*60b80*/  ISETP.LT.AND P1, PT, R12, UR26, !P0 ;  /* 0x0000001a0c007c0c */ /* 0x000fe2000c721270 */
[----:B------:R-:W-:Y:S01]  /*60b90*/  ULDC.64 UR26, c[0x0][0x228] ;  /* 0x00008a00001a7ab9 */ /* 0x000fe20000000a00 */
[----:B------:R-:W-:Y:S02]  /*60ba0*/  ISETP.LT.AND P3, PT, R14, UR18, !P0 ;  /* 0x000000120e007c0c */ /* 0x000fe4000c761270 */
[----:B------:R-:W-:Y:S01]  /*60bb0*/  ISETP.LT.AND P2, PT, R13, UR19, !P0 ;  /* 0x000000130d007c0c */ /* 0x000fe2000c741270 */
[----:B------:R-:W-:Y:S01]  /*60bc0*/  ULDC.64 UR18, c[0x0][0x228] ;  /* 0x00008a0000127ab9 */ /* 0x000fe20000000a00 */
[----:B------:R-:W-:Y:S01]  /*60bd0*/  ISETP.LT.AND P0, PT, R11, UR14, !P0 ;  /* 0x0000000e0b007c0c */ /* 0x000fe2000c701270 */
[----:B------:R-:W-:-:S06]  /*60be0*/  ULDC UR14, c[0x0][0x248] ;  /* 0x00009200000e7ab9 */ /* 0x000fcc0000000800 */
[----:B------:R-:W-:-:S04]  /*60bf0*/  @P1 LOP3.LUT R172, R172, 0x80000000, RZ, 0xfc, !PT ;  /* 0x80000000acac1812 */ /* 0x000fc800078efcff */
[----:B------:R-:W-:-:S04]  /*60c00*/  LOP3.LUT R172, R172, 0xbfffffff, RZ, 0xc0, !PT ;  /* 0xbfffffffacac7812 */ /* 0x000fc800078ec0ff */
[----:B------:R-:W-:Y:S02]  /*60c10*/  @P0 LOP3.LUT R172, R172, 0x40000000, RZ, 0xfc, !PT ;  /* 0x40000000acac0812 */ /* 0x000fe400078efcff */
[----:B------:R-:W-:Y:S01]  /*60c20*/  ISETP.GE.AND P0, PT, R58, UR29, PT ;  /* 0x0000001d3a007c0c */ /* 0x000fe2000bf06270 */
[----:B------:R1:W-:Y:S01]  /*60c30*/  STL [R1+0x269c], R24 ;  /* 0x00269c1801007387 */ /* 0x0003e20000100800 */
[----:B------:R-:W-:Y:S01]  /*60c40*/  @P3 LOP3.LUT R173, R173, 0x2, RZ, 0xfc, !PT ;  /* 0x00000002adad3812 */ /* 0x000fe200078efcff */
[----:B------:R-:W-:Y:S01]  /*60c50*/  ULDC UR29, c[0x0][0x228] ;  /* 0x00008a00001d7ab9 */ /* 0x000fe20000000800 */
[----:B------:R-:W-:Y:S01]  /*60c60*/  ISETP.LT.AND P3, PT, R14, UR12, !P0 ;  /* 0x0000000c0e007c0c */ /* 0x000fe2000c761270 */
[----:B------:R-:W4:Y:S01]  /*60c70*/  LDL.LU R58, [R1+0x3228] ;  /* 0x00322800013a7983 */ /* 0x000f220000300800 */
[----:B------:R-:W-:Y:S01]  /*60c80*/  LOP3.LUT R173, R173, 0xfffffffe, RZ, 0xc0, !PT ;  /* 0xfffffffeadad7812 */ /* 0x000fe200078ec0ff */
[----:B------:R-:W-:Y:S01]  /*60c90*/  ULDC UR12, c[0x0][0x248] ;  /* 0x00009200000c7ab9 */ /* 0x000fe20000000800 */
[----:B------:R-:W-:-:S02]  /*60ca0*/  LOP3.LUT R172, R172, 0xdfffffff, RZ, 0xc0, !PT ;  /* 0xdfffffffacac7812 */ /* 0x000fc400078ec0ff */
[----:B------:R-:W-:Y:S02]  /*60cb0*/  @P2 LOP3.LUT R173, R173, 0x1, RZ, 0xfc, !PT ;  /* 0x00000001adad2812 */ /* 0x000fe400078efcff */
[----:B------:R-:W-:Y:S02]  /*60cc0*/  ISETP.LT.AND P2, PT, R13, UR13, !P0 ;  /* 0x0000000d0d007c0c */ /* 0x000fe4000c741270 */
[----:B------:R-:W-:Y:S01]  /*60cd0*/  ISETP.LT.AND P1, PT, R12, UR21, !P0 ;  /* 0x000000150c007c0c */ /* 0x000fe2000c721270 */
[----:B-1----:R-:W-:Y:S02]  /*60ce0*/  VIADD R24, R24, UR14 ;  /* 0x0000000e18187c36 */ /* 0x002fe40008000000 */
[----:B------:R-:W-:Y:S01]  /*60cf0*/  @P3 LOP3.LUT R172, R172, 0x20000000, RZ, 0xfc, !PT ;  /* 0x20000000acac3812 */ /* 0x000fe200078efcff */
[----:B------:R-:W-:Y:S01]  /*60d00*/  ULDC UR14, c[0x0][0x228] ;  /* 0x00008a00000e7ab9 */ /* 0x000fe20000000800 */
[----:B------:R-:W-:Y:S02]  /*60d10*/  ULDC UR21, c[0x0][0x228] ;  /* 0x00008a0000157ab9 */ /* 0x000fe40000000800 */
[----:B------:R-:W-:-:S04]  /*60d20*/  LOP3.LUT R172, R172, 0xefffffff, RZ, 0xc0, !PT ;  /* 0xefffffffacac7812 */ /* 0x000fc800078ec0ff */
[----:B------:R-:W-:Y:S02]  /*60d30*/  @P2 LOP3.LUT R172, R172, 0x10000000, RZ, 0xfc, !PT ;  /* 0x10000000acac2812 */ /* 0x000fe400078efcff */
[----:B------:R-:W-:Y:S01]  /*60d40*/  ISETP.LT.AND P0, PT, R11, UR18, !P0 ;  /* 0x000000120b007c0c */ /* 0x000fe2000c701270 */
[----:B------:R1:W-:Y:S01]  /*60d50*/  STL [R1+0x26a0], R24 ;  /* 0x0026a01801007387 */ /* 0x0003e20000100800 */
[----:B------:R-:W-:Y:S01]  /*60d60*/  LOP3.LUT R172, R172, 0xf7ffffff, RZ, 0xc0, !PT ;  /* 0xf7ffffffacac7812 */ /* 0x000fe200078ec0ff */
[----:B------:R-:W-:Y:S01]  /*60d70*/  VIADD R37, R10, 0x150 ;  /* 0x000001500a257836 */ /* 0x000fe20000000000 */
[----:B------:R-:W-:Y:S02]  /*60d80*/  ULDC UR18, c[0x0][0x228] ;  /* 0x00008a0000127ab9 */ /* 0x000fe40000000800 */
        /* <DEDUP_REMOVED lines=16> */
[----:B------:R-:W2:Y:S03]  /*60e90*/  LDL.LU R57, [R1+0x3224] ;  /* 0x0032240001397983 */ /* 0x000ea60000300800 */
        /* <DEDUP_REMOVED lines=14> */
[----:B------:R-:W-:Y:S01]  /*60f80*/  VIADD R36, R10, 0x14f ;  /* 0x0000014f0a247836 */ /* 0x000fe20000000000 */
[----:B------:R-:W-:Y:S01]  /*60f90*/  ISETP.LT.AND P1, PT, R12, UR11, !P0 ;  /* 0x0000000b0c007c0c */ /* 0x000fe2000c721270 */
[----:B------:R-:W-:Y:S01]  /*60fa0*/  ULDC.64 UR10, c[0x0][0x228] ;  /* 0x00008a00000a7ab9 */ /* 0x000fe20000000a00 */
[----:B------:R-:W-:Y:S01]  /*60fb0*/  VIADD R35, R10, 0x14e ;  /* 0x0000014e0a237836 */ /* 0x000fe20000000000 */
[----:B------:R-:W-:-:S06]  /*60fc0*/  ULDC UR12, c[0x0][0x228] ;  /* 0x00008a00000c7ab9 */ /* 0x000fcc0000000800 */
[----:B------:R-:W-:-:S04]  /*60fd0*/  @P3 LOP3.LUT R172, R172, 0x200000, RZ, 0xfc, !PT ;  /* 0x00200000acac3812 */ /* 0x000fc800078efcff */
[----:B------:R-:W-:-:S04]  /*60fe0*/  LOP3.LUT R172, R172, 0xffefffff, RZ, 0xc0, !PT ;  /* 0xffefffffacac7812 */ /* 0x000fc800078ec0ff */
[----:B------:R-:W-:Y:S02]  /*60ff0*/  @P2 LOP3.LUT R172, R172, 0x100000, RZ, 0xfc, !PT ;  /* 0x00100000acac2812 */ /* 0x000fe400078efcff */
[----:B------:R-:W-:Y:S01]  /*61000*/  ISETP.LT.AND P0, PT, R11, UR16, !P0 ;  /* 0x000000100b007c0c */ /* 0x000fe2000c701270 */
[----:B------:R1:W-:Y:S01]  /*61010*/  STL [R1+0x26a8], R24 ;  /* 0x0026a81801007387 */ /* 0x0003e20000100800 */
[----:B------:R-:W-:Y:S01]  /*61020*/  LOP3.LUT R172, R172, 0xfff7ffff, RZ, 0xc0, !PT ;  /* 0xfff7ffffacac7812 */ /* 0x000fe200078ec0ff */
[----:B------:R-:W-:Y:S02]  /*61030*/  ULDC UR16, c[0x0][0x228] ;  /* 0x00008a0000107ab9 */ /* 0x000fe40000000800 */
[----:B------:R-:W3:Y:S01]  /*61040*/  LDL.LU R56, [R1+0x3220] ;  /* 0x0032200001387983 */ /* 0x000ee20000300800 */
        /* <DEDUP_REMOVED lines=8> */
[----:B------:R-:W-:Y:S01]  /*610d0*/  ULDC.64 UR8, c[0x0][0x228] ;  /* 0x00008a0000087ab9 */ /* 0x000fe20000000a00 */
[----:B------:R-:W-:Y:S01]  /*610e0*/  ISETP.LT.AND P2, PT, R13, UR6, !P0 ;  /* 0x000000060d007c0c */ /* 0x000fe2000c741270 */
[----:B------:R-:W-:Y:S01]  /*610f0*/  ULDC UR6, c[0x0][0x248] ;  /* 0x0000920000067ab9 */ /* 0x000fe20000000800 */
[----:B------:R-:W-:-:S09]  /*61100*/  ISETP.LT.AND P1, PT, R12, UR7, !P0 ;  /* 0x000000070c007c0c */ /* 0x000fd2000c721270 */
[----:B------:R-:W-:-:S04]  /*61110*/  @P3 LOP3.LUT R172, R172, 0x20000, RZ, 0xfc, !PT ;  /* 0x00020000acac3812 */ /* 0x000fc800078efcff */
[----:B------:R-:W-:-:S04]  /*61120*/  LOP3.LUT R172, R172, 0xfffeffff, RZ, 0xc0, !PT ;  /* 0xfffeffffacac7812 */ /* 0x000fc800078ec0ff */
[----:B------:R-:W-:Y:S02]  /*61130*/  @P2 LOP3.LUT R172, R172, 0x10000, RZ, 0xfc, !PT ;  /* 0x00010000acac2812 */ /* 0x000fe400078efcff */
[----:B------:R-:W-:Y:S01]  /*61140*/  ISETP.LT.AND P0, PT, R11, UR10, !P0 ;  /* 0x0000000a0b007c0c */ /* 0x000fe2000c701270 */
[----:B------:R1:W-:Y:S01]  /*61150*/  STL [R1+0x26ac], R24 ;  /* 0x0026ac1801007387 */ /* 0x0003e20000100800 */
[----:B------:R-:W-:Y:S02]  /*61160*/  LOP3.LUT R172, R172, 0xffff7fff, RZ, 0xc0, !PT ;  /* 0xffff7fffacac7812 */ /* 0x000fe400078ec0ff */
[----:B------:R-:W-:Y:S01]  /*61170*/  LOP3.LUT R169, R169, 0x7fffffff, RZ, 0xc0, !PT ;  /* 0x7fffffffa9a97812 */ /* 0x000fe200078ec0ff */
[----:B------:R-:W4:Y:S01]  /*61180*/  LDL.LU R55, [R1+0x321c] ;  /* 0x00321c0001377983 */ /* 0x000f220000300800 */
[----:B------:R-:W-:Y:S01]  /*61190*/  @P1 LOP3.LUT R172, R172, 0x8000, RZ, 0xfc, !PT ;  /* 0x00008000acac1812 */ /* 0x000fe200078efcff */
[----:B------:R-:W-:Y:S01]  /*611a0*/  VIADD R34, R10, 0x14d ;  /* 0x0000014d0a227836 */ /* 0x000fe20000000000 */
[----:B------:R-:W-:-:S02]  /*611b0*/  ULDC UR10, c[0x0][0x228] ;  /* 0x00008a00000a7ab9 */ /* 0x000fc40000000800 */
        /* <DEDUP_REMOVED lines=9> */
[----:B------:R-:W-:Y:S01]  /*61250*/  ULDC UR19, c[0x0][0x228] ;  /* 0x00008a0000137ab9 */ /* 0x000fe20000000800 */
[----:B------:R-:W-:Y:S01]  /*61260*/  ISETP.LT.AND P1, PT, R12, UR45, !P0 ;  /* 0x0000002d0c007c0c */ /* 0x000fe2000c721270 */
[----:B------:R1:W-:Y:S08]  /*61270*/  STL [R1+0x26b0], R24 ;  /* 0x0026b01801007387 */ /* 0x0003f00000100800 */
[----:B------:R-:W-:Y:S01]  /*61280*/  @P3 LOP3.LUT R172, R172, 0x2000, RZ, 0xfc, !PT ;  /* 0x00002000acac3812 */ /* 0x000fe200078efcff */
[----:B------:R-:W-:Y:S01]  /*61290*/  ULDC UR45, c[0x0][0x228] ;  /* 0x00008a00002d7ab9 */ /* 0x000fe20000000800 */
[----:B------:R-:W-:Y:S01]  /*612a0*/  ISETP.LT.AND P0, PT, R11, UR8, !P0 ;  /* 0x000000080b007c0c */ /* 0x000fe2000c701270 */
[----:B-1----:R-:W-:Y:S01]  /*612b0*/  VIADD R24, R24, UR6 ;  /* 0x0000000618187c36 */ /* 0x002fe20008000000 */
[----:B------:R-:W-:Y:S01]  /*612c0*/  LOP3.LUT R172, R172, 0xffffefff, RZ, 0xc0, !PT ;  /* 0xffffefffacac7812 */ /* 0x000fe200078ec0ff */
[----:B------:R-:W-:Y:S01]  /*612d0*/  ULDC.64 UR6, c[0x0][0x228] ;  /* 0x00008a0000067ab9 */ /* 0x000fe20000000a00 */
[----:B------:R-:W-:Y:S01]  /*612e0*/  ULDC UR46, c[0x0][0x228] ;  /* 0x00008a00002e7ab9 */ /* 0x000fe20000000800 */
[----:B------:R-:W2:Y:S01]  /*612f0*/  LDL.LU R54, [R1+0x3218] ;  /* 0x0032180001367983 */ /* 0x000ea20000300800 */
[----:B------:R-:W-:Y:S01]  /*61300*/  @P2 LOP3.LUT R172, R172, 0x1000, RZ, 0xfc, !PT ;  /* 0x00001000acac2812 */ /* 0x000fe200078efcff */
[----:B------:R-:W-:Y:S01]  /*61310*/  VIADD R33, R10, 0x14c ;  /* 0x0000014c0a217836 */ /* 0x000fe20000000000 */
[----:B------:R-:W-:-:S02]  /*61320*/  ULDC UR8, c[0x0][0x228] ;  /* 0x00008a0000087ab9 */ /* 0x000fc40000000800 */
[----:B------:R-:W-:-:S04]  /*61330*/  LOP3.LUT R172, R172, 0xfffff7ff, RZ, 0xc0, !PT ;  /* 0xfffff7ffacac7812 */ /* 0x000fc800078ec0ff */
        /* <DEDUP_REMOVED lines=8> */
[----:B------:R-:W-:Y:S01]  /*613c0*/  ULDC UR55, c[0x0][0x228] ;  /* 0x00008a0000377ab9 */ /* 0x000fe20000000800 */
[----:B------:R-:W-:Y:S01]  /*613d0*/  ISETP.LT.AND P2, PT, R13, UR52, !P0 ;  /* 0x000000340d007c0c */ /* 0x000fe2000c741270 */
[----:B------:R-:W3:Y:S01]  /*613e0*/  LDL.LU R53, [R1+0x3214] ;  /* 0x0032140001357983 */ /* 0x000ee20000300800 */
[----:B------:R-:W-:Y:S01]  /*613f0*/  ISETP.LT.AND P1, PT, R12, UR51, !P0 ;  /* 0x000000330c007c0c */ /* 0x000fe2000c721270 */
[----:B------:R-:W-:-:S08]  /*61400*/  VIADD R32, R10, 0x14b ;  /* 0x0000014b0a207836 */ /* 0x000fd00000000000 */
[----:B------:R-:W-:Y:S01]  /*61410*/  @P3 LOP3.LUT R172, R172, 0x200, RZ, 0xfc, !PT ;  /* 0x00000200acac3812 */ /* 0x000fe200078efcff */
[----:B------:R-:W-:Y:S01]  /*61420*/  VIADD R31, R10, 0x14a ;  /* 0x0000014a0a1f7836 */ /* 0x000fe20000000000 */
[----:B------:R-:W-:Y:S01]  /*61430*/  LOP3.LUT R168, R168, 0x7fffffff, RZ, 0xc0, !PT ;  /* 0x7fffffffa8a87812 */ /* 0x000fe200078ec0ff */
[----:B------:R-:W-:Y:S01]  /*61440*/  VIADD R30, R10, 0x149 ;  /* 0x000001490a1e7836 */ /* 0x000fe20000000000 */
[----:B------:R-:W-:Y:S01]  /*61450*/  LOP3.LUT R172, R172, 0xfffffeff, RZ, 0xc0, !PT ;  /* 0xfffffeffacac7812 */ /* 0x000fe200078ec0ff */
[C---:B------:R-:W-:Y:S01]  /*61460*/  VIADD R29, R10.reuse, 0x148 ;  /* 0x000001480a1d7836 */ /* 0x040fe20000000000 */
[----:B------:R-:W-:Y:S01]  /*61470*/  ULDC UR52, c[0x0][0x228] ;  /* 0x00008a0000347ab9 */ /* 0x000fe20000000800 */
[----:B------:R-:W-:Y:S01]  /*61480*/  VIADD R28, R10, 0x147 ;  /* 0x000001470a1c7836 */ /* 0x000fe20000000000 */
[----:B------:R-:W-:Y:S01]  /*61490*/  @P2 LOP3.LUT R172, R172, 0x100, RZ, 0xfc, !PT ;  /* 0x00000100acac2812 */ /* 0x000fe200078efcff */
[----:B------:R-:W-:Y:S01]  /*614a0*/  VIADD R27, R10, 0x146 ;  /* 0x000001460a1b7836 */ /* 0x000fe20000000000 */
[----:B------:R-:W-:Y:S01]  /*614b0*/  ISETP.LT.AND P0, PT, R11, UR6, !P0 ;  /* 0x000000060b007c0c */ /* 0x000fe2000c701270 */
[----:B------:R-:W-:Y:S01]  /*614c0*/  ULDC UR6, c[0x0][0x248] ;  /* 0x0000920000067ab9 */ /* 0x000fe20000000800 */
[----:B------:R-:W-:Y:S01]  /*614d0*/  LOP3.LUT R172, R172, 0xffffff7f, RZ, 0xc0, !PT ;  /* 0xffffff7facac7812 */ /* 0x000fe200078ec0ff */
[----:B------:R-:W-:Y:S01]  /*614e0*/  VIADD R26, R10, 0x145 ;  /* 0x000001450a1a7836 */ /* 0x000fe20000000000 */
[----:B------:R-:W-:-:S02]  /*614f0*/  ULDC UR51, c[0x0][0x228] ;  /* 0x00008a0000337ab9 */ /* 0x000fc40000000800 */
        /* <DEDUP_REMOVED lines=12> */
[----:B------:R1:W-:Y:S01]  /*615c0*/  STL [R1+0x26b8], R24 ;  /* 0x0026b81801007387 */ /* 0x0003e20000100800 */
[----:B------:R-:W-:-:S07]  /*615d0*/  ULDC UR17, c[0x0][0x228] ;  /* 0x00008a0000117ab9 */ /* 0x000fce0000000800 */
[----:B------:R-:W-:Y:S01]  /*615e0*/  @P3 LOP3.LUT R172, R172, 0x20, RZ, 0xfc, !PT ;  /* 0x00000020acac3812 */ /* 0x000fe200078efcff */
[----:B------:R-:W4:Y:S01]  /*615f0*/  LDL.LU R52, [R1+0x3210] ;  /* 0x0032100001347983 */ /* 0x000f220000300800 */
        /* <DEDUP_REMOVED lines=17> */
[----:B------:R1:W-:Y:S01]  /*61710*/  STL [R1+0x26bc], R24 ;  /* 0x0026bc1801007387 */ /* 0x0003e20000100800 */
[----:B------:R-:W-:Y:S01]  /*61720*/  ISETP.LT.AND P0, PT, R11, UR30, !P0 ;  /* 0x0000001e0b007c0c */ /* 0x000fe2000c701270 */
[----:B------:R-:W-:Y:S01]  /*61730*/  ULDC UR59, c[0x0][0x228] ;  /* 0x00008a00003b7ab9 */ /* 0x000fe20000000800 */
[----:B------:R-:W-:Y:S01]  /*61740*/  ULDC UR58, c[0x0][0x228] ;  /* 0x00008a00003a7ab9 */ /* 0x000fe20000000800 */
[----:B------:R-:W2:Y:S04]  /*61750*/  LDL.LU R51, [R1+0x320c] ;  /* 0x00320c0001337983 */ /* 0x000ea80000300800 */
[----:B------:R-:W-:-:S04]  /*61760*/  @P1 LOP3.LUT R171, R171, 0x80000000, RZ, 0xfc, !PT ;  /* 0x80000000abab1812 */ /* 0x000fc800078efcff */
[----:B------:R-:W-:-:S04]  /*61770*/  LOP3.LUT R171, R171, 0xbfffffff, RZ, 0xc0, !PT ;  /* 0xbfffffffabab7812 */ /* 0x000fc800078ec0ff */
[----:B------:R-:W-:Y:S02]  /*61780*/  @P0 LOP3.LUT R171, R171, 0x40000000, RZ, 0xfc, !PT ;  /* 0x40000000abab0812 */ /* 0x000fe400078efcff */
[----:B------:R-:W-:Y:S02]  /*61790*/  ISETP.GE.AND P0, PT, R50, UR9, PT ;  /* 0x0000000932007c0c */ /* 0x000fe4000bf06270 */
[----:B------:R-:W-:Y:S01]  /*617a0*/  @P3 LOP3.LUT R172, R172, 0x2, RZ, 0xfc, !PT ;  /* 0x00000002acac3812 */ /* 0x000fe200078efcff */
[----:B-1----:R-:W-:Y:S01]  /*617b0*/  VIADD R24, R24, UR6 ;  /* 0x0000000618187c36 */ /* 0x002fe20008000000 */
[----:B------:R-:W-:Y:S01]  /*617c0*/  ISETP.LT.AND P3, PT, R14, UR23, !P0 ;  /* 0x000000170e007c0c */ /* 0x000fe2000c761270 */
[----:B------:R-:W-:Y:S01]  /*617d0*/  ULDC UR6, c[0x0][0x248] ;  /* 0x0000920000067ab9 */ /* 0x000fe20000000800 */
[----:B------:R-:W-:Y:S01]  /*617e0*/  LOP3.LUT R172, R172, 0xfffffffe, RZ, 0xc0, !PT ;  /* 0xfffffffeacac7812 */ /* 0x000fe200078ec0ff */
[----:B------:R-:W-:Y:S01]  /*617f0*/  ULDC UR9, c[0x0][0x228] ;  /* 0x00008a0000097ab9 */ /* 0x000fe20000000800 */
[----:B------:R-:W-:-:S02]  /*61800*/  LOP3.LUT R171, R171, 0xdfffffff, RZ, 0xc0, !PT ;  /* 0xdfffffffabab7812 */ /* 0x000fc400078ec0ff */
[----:B------:R-:W-:Y:S02]  /*61810*/  @P2 LOP3.LUT R172, R172, 0x1, RZ, 0xfc, !PT ;  /* 0x00000001acac2812 */ /* 0x000fe400078efcff */
[----:B------:R-:W-:Y:S01]  /*61820*/  ISETP.LT.AND P2, PT, R13, UR22, !P0 ;  /* 0x000000160d007c0c */ /* 0x000fe2000c741270 */
[----:B------:R-:W-:Y:S01]  /*61830*/  ULDC.64 UR22, c[0x0][0x228] ;  /* 0x00008a0000167ab9 */ /* 0x000fe20000000a00 */
[----:B------:R-:W-:Y:S01]  /*61840*/  ISETP.LT.AND P1, PT, R12, UR41, !P0 ;  /* 0x000000290c007c0c */ /* 0x000fe2000c721270 */
[----:B------:R-:W-:Y:S02]  /*61850*/  ULDC UR41, c[0x0][0x228] ;  /* 0x00008a0000297ab9 */ /* 0x000fe40000000800 */
        /* <DEDUP_REMOVED lines=17> */
[----:B------:R-:W-:-:S08]  /*61970*/  ULDC.64 UR40, c[0x0][0x228] ;  /* 0x00008a0000287ab9 */ /* 0x000fd00000000a00 */
        /* <DEDUP_REMOVED lines=20> */
[----:B------:R-:W-:Y:S01]  /*61ac0*/  ULDC UR50, c[0x0][0x228] ;  /* 0x00008a0000327ab9 */ /* 0x000fe20000000800 */
[----:B------:R-:W4:Y:S05]  /*61ad0*/  LDL.LU R49, [R1+0x3204] ;  /* 0x0032040001317983 */ /* 0x000f2a0000300800 */
        /* <DEDUP_REMOVED lines=16> */
[----:B------:R-:W-:-:S06]  /*61be0*/  ULDC UR50, c[0x0][0x228] ;  /* 0x00008a0000327ab9 */ /* 0x000fcc0000000800 */
        /* <DEDUP_REMOVED lines=15> */
[----:B------:R-:W-:Y:S01]  /*61ce0*/  VIADD R25, R10, 0x144 ;  /* 0x000001440a197836 */ /* 0x000fe20000000000 */
[----:B------:R-:W-:Y:S01]  /*61cf0*/  ISETP.LT.AND P1, PT, R12, UR50, !P0 ;  /* 0x000000320c007c0c */ /* 0x000fe2000c721270 */
[----:B------:R-:W-:Y:S01]  /*61d00*/  ULDC UR50, c[0x0][0x228] ;  /* 0x00008a0000327ab9 */ /* 0x000fe20000000800 */
[----:B------:R1:W-:Y:S01]  /*61d10*/  STL [R1+0x26c8], R24 ;  /* 0x0026c81801007387 */ /* 0x0003e20000100800 */
[----:B------:R-:W-:Y:S01]  /*61d20*/  ULDC UR55, c[0x0][0x228] ;  /* 0x00008a0000377ab9 */ /* 0x000fe20000000800 */
[----:B------:R-:W-:Y:S01]  /*61d30*/  VIADD R243, R10, 0x143 ;  /* 0x000001430af37836 */ /* 0x000fe20000000000 */
[----:B------:R-:W-:-:S02]  /*61d40*/  ULDC UR45, c[0x0][0x228] ;  /* 0x00008a00002d7ab9 */ /* 0x000fc40000000800 */
[----:B------:R-:W-:Y:S01]  /*61d50*/  @P3 LOP3.LUT R171, R171, 0x2000, RZ, 0xfc, !PT ;  /* 0x00002000abab3812 */ /* 0x000fe200078efcff */
[----:B------:R-:W2:Y:S03]  /*61d60*/  LDL.LU R48, [R1+0x3200] ;  /* 0x0032000001307983 */ /* 0x000ea60000300800 */
        /* <DEDUP_REMOVED lines=9> */
[----:B------:R-:W-:Y:S01]  /*61e00*/  ULDC UR50, c[0x0][0x228] ;  /* 0x00008a0000327ab9 */ /* 0x000fe20000000800 */
[----:B------:R-:W-:Y:S01]  /*61e10*/  ISETP.LT.AND P2, PT, R13, UR57, !P0 ;  /* 0x000000390d007c0c */ /* 0x000fe2000c741270 */
[----:B-1----:R-:W-:Y:S01]  /*61e20*/  VIADD R24, R24, UR6 ;  /* 0x0000000618187c36 */ /* 0x002fe20008000000 */
[----:B------:R-:W-:Y:S01]  /*61e30*/  LOP3.LUT R171, R171, 0xfffffdff, RZ, 0xc0, !PT ;  /* 0xfffffdffabab7812 */ /* 0x000fe200078ec0ff */
[----:B------:R-:W-:Y:S01]  /*61e40*/  ULDC UR6, c[0x0][0x228] ;  /* 0x00008a0000067ab9 */ /* 0x000fe20000000800 */
[----:B------:R-:W-:Y:S01]  /*61e50*/  ISETP.LT.AND P1, PT, R12, UR56, !P0 ;  /* 0x000000380c007c0c */ /* 0x000fe2000c721270 */
[----:B------:R-:W-:-:S06]  /*61e60*/  ULDC UR57, c[0x0][0x228] ;  /* 0x00008a0000397ab9 */ /* 0x000fcc0000000800 */
        /* <DEDUP_REMOVED lines=18> */
[----:B------:R1:W-:Y:S01]  /*61f90*/  STL [R1+0x26d0], R24 ;  /* 0x0026d01801007387 */ /* 0x0003e20000100800 */
[----:B------:R-:W-:Y:S01]  /*61fa0*/  ISETP.LT.AND P1, PT, R12, UR53, !P0 ;  /* 0x000000350c007c0c */ /* 0x000fe2000c721270 */
[----:B------:R-:W-:Y:S01]  /*61fb0*/  ULDC.64 UR40, c[0x0][0x228] ;  /* 0x00008a0000287ab9 */ /* 0x000fe20000000a00 */
[----:B------:R-:W-:Y:S01]  /*61fc0*/  ULDC UR54, c[0x0][0x228] ;  /* 0x00008a0000367ab9 */ /* 0x000fe20000000800 */
[----:B------:R-:W4:Y:S01]  /*61fd0*/  LDL.LU R46, [R1+0x31f8] ;  /* 0x0031f800012e7983 */ /* 0x000f220000300800 */
[----:B------:R-:W-:Y:S01]  /*61fe0*/  VIADD R242, R10, 0x142 ;  /* 0x000001420af27836 */ /* 0x000fe20000000000 */
[----:B------:R-:W-:-:S04]  /*61ff0*/  ULDC UR53, c[0x0][0x228] ;  /* 0x00008a0000357ab9 */ /* 0x000fc80000000800 */
[----:B------:R-:W-:Y:S01]  /*62000*/  @P3 LOP3.LUT R171, R171, 0x20, RZ, 0xfc, !PT ;  /* 0x00000020abab3812 */ /* 0x000fe200078efcff */
[----:B-1----:R-:W-:Y:S01]  /*62010*/  VIADD R24, R24, UR22 ;  /* 0x0000001618187c36 */ /* 0x002fe20008000000 */
[----:B------:R-:W-:Y:S02]  /*62020*/  ULDC UR22, c[0x0][0x248] ;  /* 0x0000920000167ab9 */ /* 0x000fe40000000800 */
[----:B------:R-:W-:Y:S02]  /*62030*/  LOP3.LUT R171, R171, 0xffffffef, RZ, 0xc0, !PT ;  /* 0xffffffefabab7812 */ /* 0x000fe400078ec0ff */
[----:B------:R1:W-:Y:S02]  /*62040*/  STL [R1+0x26d4], R24 ;  /* 0x0026d41801007387 */ /* 0x0003e40000100800 */
[----:B------:R-:W-:Y:S02]  /*62050*/  @P2 LOP3.LUT R171, R171, 0x10, RZ, 0xfc, !PT ;  /* 0x00000010abab2812 */ /* 0x000fe400078efcff */
[----:B------:R-:W2:Y:S02]  /*62060*/  LDL.LU R45, [R1+0x31f4] ;  /* 0x0031f400012d7983 */ /* 0x000ea40000300800 */
[----:B------:R-:W-:Y:S01]  /*62070*/  LOP3.LUT R171, R171, 0xfffffff7, RZ, 0xc0, !PT ;  /* 0xfffffff7abab7812 */ /* 0x000fe200078ec0ff */
[----:B-1----:R-:W-:Y:S01]  /*62080*/  VIADD R24, R24, UR22 ;  /* 0x0000001618187c36 */ /* 0x002fe20008000000 */
[----:B------:R-:W-:-:S02]  /*62090*/  ULDC.64 UR22, c[0x0][0x228] ;  /* 0x00008a0000167ab9 */ /* 0x000fc40000000a00 */
[----:B------:R-:W-:Y:S01]  /*620a0*/  ISETP.LT.AND P0, PT, R11, UR22, !P0 ;  /* 0x000000160b007c0c */ /* 0x000fe2000c701270 */
[----:B------:R-:W-:Y:S01]  /*620b0*/  ULDC UR22, c[0x0][0x248] ;  /* 0x0000920000167ab9 */ /* 0x000fe20000000800 */
[----:B------:R-:W-:-:S04]  /*620c0*/  @P1 LOP3.LUT R171, R171, 0x8, RZ, 0xfc, !PT ;  /* 0x00000008abab1812 */ /* 0x000fc800078efcff */
[----:B------:R-:W-:-:S07]  /*620d0*/  LOP3.LUT R171, R171, 0xfffffffb, RZ, 0xc0, !PT ;  /* 0xfffffffbabab7812 */ /* 0x000fce00078ec0ff */
[----:B------:R-:W-:Y:S02]  /*620e0*/  @P0 LOP3.LUT R171, R171, 0x4, RZ, 0xfc, !PT ;  /* 0x00000004abab0812 */ /* 0x000fe400078efcff */
[----:B------:R-:W-:Y:S01]  /*620f0*/  ISETP.GE.AND P0, PT, R43, UR33, PT ;  /* 0x000000212b007c0c */ /* 0x000fe2000bf06270 */
[----:B------:R-:W-:-:S03]  /*62100*/  ULDC.64 UR32, c[0x0][0x228] ;  /* 0x00008a0000207ab9 */ /* 0x000fc60000000a00 */
[----:B------:R-:W-:Y:S01]  /*62110*/  ISETP.LT.AND P1, PT, R12, UR48, !P0 ;  /* 0x000000300c007c0c */ /* 0x000fe2000c721270 */
[----:B------:R1:W-:Y:S01]  /*62120*/  STL [R1+0x26d8], R24 ;  /* 0x0026d81801007387 */ /* 0x0003e20000100800 */
[----:B------:R-:W-:Y:S01]  /*62130*/  ISETP.LT.AND P3, PT, R14, UR50, !P0 ;  /* 0x000000320e007c0c */ /* 0x000fe2000c761270 */
[----:B------:R-:W-:Y:S01]  /*62140*/  ULDC UR50, c[0x0][0x228] ;  /* 0x00008a0000327ab9 */ /* 0x000fe20000000800 */
[----:B------:R-:W-:Y:S01]  /*62150*/  ISETP.LT.AND P2, PT, R13, UR49, !P0 ;  /* 0x000000310d007c0c */ /* 0x000fe2000c741270 */
[----:B------:R-:W3:Y:S01]  /*62160*/  LDL.LU R44, [R1+0x31f0] ;  /* 0x0031f000012c7983 */ /* 0x000ee20000300800 */
[----:B------:R-:W-:Y:S01]  /*62170*/  ISETP.LT.AND P0, PT, R11, UR40, !P0 ;  /* 0x000000280b007c0c */ /* 0x000fe2000c701270 */
[----:B------:R-:W-:Y:S01]  /*62180*/  ULDC UR40, c[0x0][0x228] ;  /* 0x00008a0000287ab9 */ /* 0x000fe20000000800 */
[----:B------:R-:W-:Y:S01]  /*62190*/  LOP3.LUT R171, R171, 0xfffffffd, RZ, 0xc0, !PT ;  /* 0xfffffffdabab7812 */ /* 0x000fe200078ec0ff */
[----:B------:R-:W-:Y:S01]  /*621a0*/  VIADD R241, R10, 0x141 ;  /* 0x000001410af17836 */ /* 0x000fe20000000000 */
[----:B------:R-:W-:Y:S01]  /*621b0*/  ULDC UR49, c[0x0][0x228] ;  /* 0x00008a0000317ab9 */ /* 0x000fe20000000800 */
[----:B------:R-:W-:-:S02]  /*621c0*/  ULDC UR48, c[0x0][0x228] ;  /* 0x00008a0000307ab9 */ /* 0x000fc40000000800 */
[----:B------:R-:W-:-:S04]  /*621d0*/  @P1 LOP3.LUT R170, R170, 0x80000000, RZ, 0xfc, !PT ;  /* 0x80000000aaaa1812 */ /* 0x000fc800078efcff */
[----:B------:R-:W-:-:S04]  /*621e0*/  LOP3.LUT R170, R170, 0xbfffffff, RZ, 0xc0, !PT ;  /* 0xbfffffffaaaa7812 */ /* 0x000fc800078ec0ff */
[----:B------:R-:W-:Y:S02]  /*621f0*/  @P0 LOP3.LUT R170, R170, 0x40000000, RZ, 0xfc, !PT ;  /* 0x40000000aaaa0812 */ /* 0x000fe400078efcff */
[----:B------:R-:W-:Y:S01]  /*62200*/  ISETP.GE.AND P0, PT, R42, UR31, PT ;  /* 0x0000001f2a007c0c */ /* 0x000fe2000bf06270 */
[----:B------:R-:W-:Y:S01]  /*62210*/  ULDC.64 UR30, c[0x0][0x228] ;  /* 0x00008a00001e7ab9 */ /* 0x000fe20000000a00 */
[----:B------:R-:W-:Y:S02]  /*62220*/  @P3 LOP3.LUT R171, R171, 0x2, RZ, 0xfc, !PT ;  /* 0x00000002abab3812 */ /* 0x000fe400078efcff */
[----:B------:R-:W-:Y:S01]  /*62230*/  ISETP.LT.AND P3, PT, R14, UR50, !P0 ;  /* 0x000000320e007c0c */ /* 0x000fe2000c761270 */
[----:B-1----:R-:W-:Y:S01]  /*62240*/  VIADD R24, R24, UR22 ;  /* 0x0000001618187c36 */ /* 0x002fe20008000000 */
[----:B------:R-:W-:Y:S01]  /*62250*/  LOP3.LUT R171, R171, 0xfffffffe, RZ, 0xc0, !PT ;  /* 0xfffffffeabab7812 */ /* 0x000fe200078ec0ff */
[----:B------:R-:W-:Y:S01]  /*62260*/  ULDC UR22, c[0x0][0x248] ;  /* 0x0000920000167ab9 */ /* 0x000fe20000000800 */
[----:B------:R-:W-:Y:S01]  /*62270*/  LOP3.LUT R170, R170, 0xdfffffff, RZ, 0xc0, !PT ;  /* 0xdfffffffaaaa7812 */ /* 0x000fe200078ec0ff */
[----:B------:R-:W-:Y:S01]  /*62280*/  ULDC UR50, c[0x0][0x228] ;  /* 0x00008a0000327ab9 */ /* 0x000fe20000000800 */
[----:B------:R-:W-:-:S02]  /*62290*/  @P2 LOP3.LUT R171, R171, 0x1, RZ, 0xfc, !PT ;  /* 0x00000001abab2812 */ /* 0x000fc400078efcff */
[----:B------:R-:W-:Y:S02]  /*622a0*/  ISETP.LT.AND P2, PT, R13, UR44, !P0 ;  /* 0x0000002c0d007c0c */ /* 0x000fe4000c741270 */
[----:B------:R-:W-:Y:S01]  /*622b0*/  ISETP.LT.AND P1, PT, R12, UR43, !P0 ;  /* 0x0000002b0c007c0c */ /* 0x000fe2000c721270 */
[----:B------:R1:W-:Y:S02]  /*622c0*/  STL [R1+0x26dc], R24 ;  /* 0x0026dc1801007387 */ /* 0x0003e40000100800 */
[----:B------:R-:W-:Y:S01]  /*622d0*/  @P3 LOP3.LUT R170, R170, 0x20000000, RZ, 0xfc, !PT ;  /* 0x20000000aaaa3812 */ /* 0x000fe200078efcff */
[----:B------:R-:W-:Y:S01]  /*622e0*/  VIADD R240, R10, 0x140 ;  /* 0x000001400af07836 */ /* 0x000fe20000000000 */
[----:B------:R-:W-:Y:S01]  /*622f0*/  ISETP.LT.AND P0, PT, R11, UR32, !P0 ;  /* 0x000000200b007c0c */ /* 0x000fe2000c701270 */
[----:B------:R-:W4:Y:S01]  /*62300*/  LDL.LU R43, [R1+0x31ec] ;  /* 0x0031ec00012b7983 */ /* 0x000f220000300800 */
[----:B------:R-:W-:Y:S01]  /*62310*/  LOP3.LUT R170, R170, 0xefffffff, RZ, 0xc0, !PT ;  /* 0xefffffffaaaa7812 */ /* 0x000fe200078ec0ff */
[----:B------:R-:W-:Y:S01]  /*62320*/  ULDC UR32, c[0x0][0x228] ;  /* 0x00008a0000207ab9 */ /* 0x000fe20000000800 */
[----:B------:R-:W-:Y:S01]  /*62330*/  ULDC UR44, c[0x0][0x228] ;  /* 0x00008a00002c7ab9 */ /* 0x000fe20000000800 */
[----:B------:R-:W-:Y:S01]  /*62340*/  VIADD R239, R10, 0x13f ;  /* 0x0000013f0aef7836 */ /* 0x000fe20000000000 */
[----:B------:R-:W-:Y:S01]  /*62350*/  @P2 LOP3.LUT R170, R170, 0x10000000, RZ, 0xfc, !PT ;  /* 0x10000000aaaa2812 */ /* 0x000fe200078efcff */
[----:B------:R-:W-:-:S03]  /*62360*/  ULDC UR43, c[0x0][0x228] ;  /* 0x00008a00002b7ab9 */ /* 0x000fc60000000800 */
        /* <DEDUP_REMOVED lines=19> */
[----:B------:R-:W-:Y:S02]  /*624a0*/  LOP3.LUT R170, R170, 0xfeffffff, RZ, 0xc0, !PT ;  /* 0xfeffffffaaaa7812 */ /* 0x000fe400078ec0ff */
[----:B------:R-:W-:Y:S01]  /*624b0*/  ISETP.LT.AND P0, PT, R11, UR30, !P0 ;  /* 0x0000001e0b007c0c */ /* 0x000fe2000c701270 */
[----:B-1----:R-:W-:Y:S01]  /*624c0*/  VIADD R24, R24, UR22 ;  /* 0x0000001618187c36 */ /* 0x002fe20008000000 */
[----:B------:R-:W-:Y:S01]  /*624d0*/  @P2 LOP3.LUT R170, R170, 0x1000000, RZ, 0xfc, !PT ;  /* 0x01000000aaaa2812 */ /* 0x000fe200078efcff */
[----:B------:R-:W3:Y:S01]  /*624e0*/  LDL.LU R41, [R1+0x31e4] ;  /* 0x0031e40001297983 */ /* 0x000ee20000300800 */
[----:B------:R-:W-:Y:S01]  /*624f0*/  ULDC UR22, c[0x0][0x248] ;  /* 0x0000920000167ab9 */ /* 0x000fe20000000800 */
[----:B------:R-:W-:Y:S01]  /*62500*/  ULDC UR30, c[0x0][0x228] ;  /* 0x00008a00001e7ab9 */ /* 0x000fe20000000800 */
        /* <DEDUP_REMOVED lines=10> */
[----:B------:R-:W4:Y:S01]  /*625b0*/  LDL.LU R40, [R1+0x31e0] ;  /* 0x0031e00001287983 */ /* 0x000f220000300800 */
        /* <DEDUP_REMOVED lines=9> */
[----:B------:R-:W-:Y:S01]  /*62650*/  LOP3.LUT R167, R167, 0x7fffffff, RZ, 0xc0, !PT ;  /* 0x7fffffffa7a77812 */ /* 0x000fe200078ec0ff */
[----:B------:R-:W-:Y:S01]  /*62660*/  VIADD R237, R10, 0x13d ;  /* 0x0000013d0aed7836 */ /* 0x000fe20000000000 */
[----:B------:R-:W-:Y:S01]  /*62670*/  @P1 LOP3.LUT R170, R170, 0x80000, RZ, 0xfc, !PT ;  /* 0x00080000aaaa1812 */ /* 0x000fe200078efcff */
[----:B------:R-:W-:-:S03]  /*62680*/  ULDC UR26, c[0x0][0x228] ;  /* 0x00008a00001a7ab9 */ /* 0x000fc60000000800 */
        /* <DEDUP_REMOVED lines=10> */
[----:B------:R-:W-:-:S06]  /*62730*/  ULDC.64 UR28, c[0x0][0x228] ;  /* 0x00008a00001c7ab9 */ /* 0x000fcc0000000a00 */
[----:B------:R-:W-:-:S04]  /*62740*/  @P3 LOP3.LUT R170, R170, 0x20000, RZ, 0xfc, !PT ;  /* 0x00020000aaaa3812 */ /* 0x000fc800078efcff */
[----:B------:R-:W-:Y:S01]  /*62750*/  LOP3.LUT R170, R170, 0xfffeffff, RZ, 0xc0, !PT ;  /* 0xfffeffffaaaa7812 */ /* 0x000fe200078ec0ff */
[----:B-1----:R-:W-:Y:S01]  /*62760*/  VIADD R24, R24, UR22 ;  /* 0x0000001618187c36 */ /* 0x002fe20008000000 */
[----:B------:R-:W-:Y:S02]  /*62770*/  ULDC.64 UR22, c[0x0][0x228] ;  /* 0x00008a0000167ab9 */ /* 0x000fe40000000a00 */
[----:B------:R-:W-:Y:S02]  /*62780*/  @P2 LOP3.LUT R170, R170, 0x10000, RZ, 0xfc, !PT ;  /* 0x00010000aaaa2812 */ /* 0x000fe400078efcff */
[----:B------:R-:W-:Y:S01]  /*62790*/  ISETP.LT.AND P0, PT, R11, UR22, !P0 ;  /* 0x000000160b007c0c */ /* 0x000fe2000c701270 */
[----:B------:R1:W-:Y:S01]  /*627a0*/  STL [R1+0x26ec], R24 ;  /* 0x0026ec1801007387 */ /* 0x0003e20000100800 */
[----:B------:R-:W-:Y:S01]  /*627b0*/  LOP3.LUT R170, R170, 0xffff7fff, RZ, 0xc0, !PT ;  /* 0xffff7fffaaaa7812 */ /* 0x000fe200078ec0ff */
[----:B------:R-:W-:Y:S01]  /*627c0*/  VIADD R236, R10, 0x13c ;  /* 0x0000013c0aec7836 */ /* 0x000fe20000000000 */
[----:B------:R-:W-:-:S02]  /*627d0*/  ULDC UR22, c[0x0][0x228] ;  /* 0x00008a0000167ab9 */ /* 0x000fc40000000800 */
[----:B------:R-:W-:-:S04]  /*627e0*/  @P1 LOP3.LUT R170, R170, 0x8000, RZ, 0xfc, !PT ;  /* 0x00008000aaaa1812 */ /* 0x000fc800078efcff */
[----:B------:R-:W-:-:S04]  /*627f0*/  LOP3.LUT R170, R170, 0xffffbfff, RZ, 0xc0, !PT ;  /* 0xffffbfffaaaa7812 */ /* 0x000fc800078ec0ff */
[----:B------:R-:W-:Y:S02]  /*62800*/  @P0 LOP3.LUT R170, R170, 0x4000, RZ, 0xfc, !PT ;  /* 0x00004000aaaa0812 */ /* 0x000fe400078efcff */
[----:B------:R-:W-:Y:S02]  /*62810*/  ISETP.GE.AND P0, PT, R38, UR33, PT ;  /* 0x0000002126007c0c */ /* 0x000fe4000bf06270 */
[----:B------:R-:W-:Y:S01]  /*62820*/  LOP3.LUT R170, R170, 0xffffdfff, RZ, 0xc0, !PT ;  /* 0xffffdfffaaaa7812 */ /* 0x000fe200078ec0ff */
[----:B-1----:R-:W-:Y:S01]  /*62830*/  VIADD R24, R24, UR14 ;  /* 0x0000000e18187c36 */ /* 0x002fe20008000000 */
[----:B------:R-:W-:Y:S01]  /*62840*/  ISETP.LT.AND P3, PT, R14, UR21, !P0 ;  /* 0x000000150e007c0c */ /* 0x000fe2000c761270 */
[----:B------:R-:W-:Y:S01]  /*62850*/  ULDC.64 UR14, c[0x0][0x228] ;  /* 0x00008a00000e7ab9 */ /* 0x000fe20000000a00 */
[----:B------:R-:W-:Y:S01]  /*62860*/  ISETP.LT.AND P2, PT, R13, UR20, !P0 ;  /* 0x000000140d007c0c */ /* 0x000fe2000c741270 */
[----:B------:R-:W-:Y:S01]  /*62870*/  ULDC.64 UR20, c[0x0][0x228] ;  /* 0x00008a0000147ab9 */ /* 0x000fe20000000a00 */
[----:B------:R-:W-:Y:S01]  /*62880*/  ISETP.LT.AND P1, PT, R12, UR25, !P0 ;  /* 0x000000190c007c0c */ /* 0x000fe2000c721270 */
[----:B------:R-:W3:Y:S08]  /*62890*/  LDL.LU R38, [R1+0x31d8] ;  /* 0x0031d80001267983 */ /* 0x000ef00000300800 */
[----:B------:R-:W-:Y:S01]  /*628a0*/  @P3 LOP3.LUT R170, R170, 0x2000, RZ, 0xfc, !PT ;  /* 0x00002000aaaa3812 */ /* 0x000fe200078efcff */
[----:B------:R-:W-:-:S03]  /*628b0*/  ULDC UR25, c[0x0][0x228] ;  /* 0x00008a0000197ab9 */ /* 0x000fc60000000800 */
        /* <DEDUP_REMOVED lines=8> */
[----:B------:R-:W-:-:S04]  /*62940*/  ISETP.GE.AND P0, PT, R37, UR31, PT ;  /* 0x0000001f25007c0c */ /* 0x000fc8000bf06270 */
[----:B------:R-:W-:Y:S02]  /*62950*/  ISETP.LT.AND P3, PT, R14, UR18, !P0 ;  /* 0x000000120e007c0c */ /* 0x000fe4000c761270 */
[----:B------:R-:W-:Y:S01]  /*62960*/  ISETP.LT.AND P2, PT, R13, UR19, !P0 ;  /* 0x000000130d007c0c */ /* 0x000fe2000c741270 */
[----:B------:R-:W-:Y:S01]  /*62970*/  ULDC.64 UR18, c[0x0][0x228] ;  /* 0x00008a0000127ab9 */ /* 0x000fe20000000a00 */
[----:B------:R-:W-:Y:S02]  /*62980*/  LOP3.LUT R170, R170, 0xfffffdff, RZ, 0xc0, !PT ;  /* 0xfffffdffaaaa7812 */ /* 0x000fe400078ec0ff */
[----:B------:R-:W-:-:S07]  /*62990*/  ISETP.LT.AND P1, PT, R12, UR24, !P0 ;  /* 0x000000180c007c0c */ /* 0x000fce000c721270 */
        /* <DEDUP_REMOVED lines=19> */
[----:B------:R-:W-:-:S08]  /*62ad0*/  ULDC.64 UR16, c[0x0][0x228] ;  /* 0x00008a0000107ab9 */ /* 0x000fd00000000a00 */
[----:B------:R-:W-:-:S04]  /*62ae0*/  @P3 LOP3.LUT R170, R170, 0x20, RZ, 0xfc, !PT ;  /* 0x00000020aaaa3812 */ /* 0x000fc800078efcff */
[----:B------:R-:W-:-:S04]  /*62af0*/  LOP3.LUT R170, R170, 0xffffffef, RZ, 0xc0, !PT ;  /* 0xffffffefaaaa7812 */ /* 0x000fc800078ec0ff */
[----:B------:R-:W-:Y:S02]  /*62b00*/  @P2 LOP3.LUT R170, R170, 0x10, RZ, 0xfc, !PT ;  /* 0x00000010aaaa2812 */ /* 0x000fe400078efcff */
[----:B------:R-:W-:Y:S01]  /*62b10*/  ISETP.LT.AND P0, PT, R11, UR18, !P0 ;  /* 0x000000120b007c0c */ /* 0x000fe2000c701270 */
[----:B------:R1:W-:Y:S01]  /*62b20*/  STL [R1+0x26f4], R24 ;  /* 0x0026f41801007387 */ /* 0x0003e20000100800 */
[----:B------:R-:W-:Y:S01]  /*62b30*/  LOP3.LUT R170, R170, 0xfffffff7, RZ, 0xc0, !PT ;  /* 0xfffffff7aaaa7812 */ /* 0x000fe200078ec0ff */
[----:B------:R-:W-:Y:S01]  /*62b40*/  VIADD R235, R10, 0x13b ;  /* 0x0000013b0aeb7836 */ /* 0x000fe20000000000 */
[----:B------:R-:W-:Y:S01]  /*62b50*/  ULDC UR18, c[0x0][0x228] ;  /* 0x00008a0000127ab9 */ /* 0x000fe20000000800 */
[----:B------:R-:W4:Y:S01]  /*62b60*/  LDL.LU R37, [R1+0x31d4] ;  /* 0x0031d40001257983 */ /* 0x000f220000300800 */
[----:B------:R-:W-:-:S04]  /*62b70*/  @P1 LOP3.LUT R170, R170, 0x8, RZ, 0xfc, !PT ;  /* 0x00000008aaaa1812 */ /* 0x000fc800078efcff */
[----:B------:R-:W-:-:S04]  /*62b80*/  LOP3.LUT R170, R170, 0xfffffffb, RZ, 0xc0, !PT ;  /* 0xfffffffbaaaa7812 */ /* 0x000fc800078ec0ff */
[----:B------:R-:W-:Y:S02]  /*62b90*/  @P0 LOP3.LUT R170, R170, 0x4, RZ, 0xfc, !PT ;  /* 0x00000004aaaa0812 */ /* 0x000fe400078efcff */
[----:B------:R-:W-:Y:S01]  /*62ba0*/  ISETP.GE.AND P0, PT, R35, UR23, PT ;  /* 0x0000001723007c0c */ /* 0x000fe2000bf06270 */
[----:B-1----:R-:W-:Y:S01]  /*62bb0*/  VIADD R24, R24, UR14 ;  /* 0x0000000e18187c36 */ /* 0x002fe20008000000 */
[----:B------:R-:W-:Y:S01]  /*62bc0*/  LOP3.LUT R170, R170, 0xfffffffd, RZ, 0xc0, !PT ;  /* 0xfffffffdaaaa7812 */ /* 0x000fe200078ec0ff */
[----:B------:R-:W-:Y:S01]  /*62bd0*/  ULDC UR23, c[0x0][0x228] ;  /* 0x00008a0000177ab9 */ /* 0x000fe20000000800 */
[----:B------:R-:W-:Y:S02]  /*62be0*/  ISETP.LT.AND P1, PT, R12, UR12, !P0 ;  /* 0x0000000c0c007c0c */ /* 0x000fe4000c721270 */
[----:B------:R-:W-:Y:S01]  /*62bf0*/  ISETP.LT.AND P3, PT, R14, UR40, !P0 ;  /* 0x000000280e007c0c */ /* 0x000fe2000c761270 */
[----:B------:R-:W-:Y:S01]  /*62c00*/  ULDC UR40, c[0x0][0x228] ;  /* 0x00008a0000287ab9 */ /* 0x000fe20000000800 */
[----:B------:R-:W-:Y:S01]  /*62c10*/  ISETP.LT.AND P2, PT, R13, UR11, !P0 ;  /* 0x0000000b0d007c0c */ /* 0x000fe2000c741270 */
[----:B------:R1:W-:Y:S01]  /*62c20*/  STL [R1+0x26f8], R24 ;  /* 0x0026f81801007387 */ /* 0x0003e20000100800 */
[----:B------:R-:W-:Y:S01]  /*62c30*/  ISETP.LT.AND P0, PT, R11, UR16, !P0 ;  /* 0x000000100b007c0c */ /* 0x000fe2000c701270 */
[----:B------:R-:W-:Y:S01]  /*62c40*/  ULDC UR11, c[0x0][0x248] ;  /* 0x00009200000b7ab9 */ /* 0x000fe20000000800 */
[C---:B------:R-:W-:Y:S01]  /*62c50*/  VIADD R234, R10.reuse, 0x13a ;  /* 0x0000013a0aea7836 */ /* 0x040fe20000000000 */
[----:B------:R-:W2:Y:S01]  /*62c60*/  LDL.LU R36, [R1+0x31d0] ;  /* 0x0031d00001247983 */ /* 0x000ea20000300800 */
[----:B------:R-:W-:Y:S01]  /*62c70*/  VIADD R233, R10, 0x139 ;  /* 0x000001390ae97836 */ /* 0x000fe20000000000 */
[----:B------:R-:W-:-:S02]  /*62c80*/  ULDC UR16, c[0x0][0x228] ;  /* 0x00008a0000107ab9 */ /* 0x000fc40000000800 */
[----:B------:R-:W-:-:S04]  /*62c90*/  @P1 LOP3.LUT R169, R169, 0x80000000, RZ, 0xfc, !PT ;  /* 0x80000000a9a91812 */ /* 0x000fc800078efcff */
[----:B------:R-:W-:-:S04]  /*62ca0*/  LOP3.LUT R169, R169, 0xbfffffff, RZ, 0xc0, !PT ;  /* 0xbfffffffa9a97812 */ /* 0x000fc800078ec0ff */
[----:B------:R-:W-:Y:S02]  /*62cb0*/  @P0 LOP3.LUT R169, R169, 0x40000000, RZ, 0xfc, !PT ;  /* 0x40000000a9a90812 */ /* 0x000fe400078efcff */
[----:B------:R-:W-:Y:S02]  /*62cc0*/  ISETP.GE.AND P0, PT, R34, UR15, PT ;  /* 0x0000000f22007c0c */ /* 0x000fe4000bf06270 */
[----:B------:R-:W-:Y:S01]  /*62cd0*/  @P3 LOP3.LUT R170, R170, 0x2, RZ, 0xfc, !PT ;  /* 0x00000002aaaa3812 */ /* 0x000fe200078efcff */
[----:B-1----:R-:W-:Y:S01]  /*62ce0*/  VIADD R24, R24, UR13 ;  /* 0x0000000d18187c36 */ /* 0x002fe20008000000 */
[----:B------:R-:W-:Y:S01]  /*62cf0*/  ISETP.LT.AND P3, PT, R14, UR40, !P0 ;  /* 0x000000280e007c0c */ /* 0x000fe2000c761270 */
[----:B------:R-:W-:Y:S01]  /*62d00*/  ULDC.64 UR12, c[0x0][0x228] ;  /* 0x00008a00000c7ab9 */ /* 0x000fe20000000a00 */
[----:B------:R-:W-:Y:S01]  /*62d10*/  LOP3.LUT R170, R170, 0xfffffffe, RZ, 0xc0, !PT ;  /* 0xfffffffeaaaa7812 */ /* 0x000fe200078ec0ff */
[----:B------:R-:W-:Y:S01]  /*62d20*/  ULDC UR40, c[0x0][0x228] ;  /* 0x00008a0000287ab9 */ /* 0x000fe20000000800 */
[----:B------:R-:W-:Y:S01]  /*62d30*/  LOP3.LUT R169, R169, 0xdfffffff, RZ, 0xc0, !PT ;  /* 0xdfffffffa9a97812 */ /* 0x000fe200078ec0ff */
[----:B------:R-:W-:Y:S01]  /*62d40*/  ULDC.64 UR14, c[0x0][0x228] ;  /* 0x00008a00000e7ab9 */ /* 0x000fe20000000a00 */
[----:B------:R-:W-:-:S02]  /*62d50*/  @P2 LOP3.LUT R170, R170, 0x1, RZ, 0xfc, !PT ;  /* 0x00000001aaaa2812 */ /* 0x000fc400078efcff */
[----:B------:R-:W-:Y:S02]  /*62d60*/  ISETP.LT.AND P2, PT, R13, UR9, !P0 ;  /* 0x000000090d007c0c */ /* 0x000fe4000c741270 */
[----:B------:R-:W-:Y:S01]  /*62d70*/  ISETP.LT.AND P1, PT, R12, UR10, !P0 ;  /* 0x0000000a0c007c0c */ /* 0x000fe2000c721270 */
[----:B------:R1:W-:Y:S02]  /*62d80*/  STL [R1+0x26fc], R24 ;  /* 0x0026fc1801007387 */ /* 0x0003e40000100800 */
[----:B------:R-:W-:Y:S01]  /*62d90*/  @P3 LOP3.LUT R169, R169, 0x20000000, RZ, 0xfc, !PT ;  /* 0x20000000a9a93812 */ /* 0x000fe200078efcff */
[----:B------:R-:W-:Y:S01]  /*62da0*/  ULDC UR9, c[0x0][0x248] ;  /* 0x0000920000097ab9 */ /* 0x000fe20000000800 */
[----:B------:R-:W-:Y:S01]  /*62db0*/  ISETP.LT.AND P0, PT, R11, UR12, !P0 ;  /* 0x0000000c0b007c0c */ /* 0x000fe2000c701270 */
[----:B------:R-:W3:Y:S01]  /*62dc0*/  LDL.LU R35, [R1+0x31cc] ;  /* 0x0031cc0001237983 */ /* 0x000ee20000300800 */
[----:B------:R-:W-:-:S04]  /*62dd0*/  LOP3.LUT R169, R169, 0xefffffff, RZ, 0xc0, !PT ;  /* 0xefffffffa9a97812 */ /* 0x000fc800078ec0ff */
[----:B------:R-:W-:-:S04]  /*62de0*/  @P2 LOP3.LUT R169, R169, 0x10000000, RZ, 0xfc, !PT ;  /* 0x10000000a9a92812 */ /* 0x000fc800078efcff */
        /* <DEDUP_REMOVED lines=13> */
[----:B------:R1:W-:Y:S08]  /*62ec0*/  STL [R1+0x2700], R24 ;  /* 0x0027001801007387 */ /* 0x0003f00000100800 */
[----:B------:R-:W-:Y:S01]  /*62ed0*/  @P3 LOP3.LUT R169, R169, 0x2000000, RZ, 0xfc, !PT ;  /* 0x02000000a9a93812 */ /* 0x000fe200078efcff */
[----:B------:R-:W4:Y:S01]  /*62ee0*/  LDL.LU R34, [R1+0x31c8] ;  /* 0x0031c80001227983 */ /* 0x000f220000300800 */
[----:B------:R-:W-:-:S02]  /*62ef0*/  ULDC UR7, c[0x0][0x248] ;  /* 0x0000920000077ab9 */ /* 0x000fc40000000800 */
        /* <DEDUP_REMOVED lines=18> */
[----:B------:R-:W2:Y:S01]  /*63020*/  LDL.LU R33, [R1+0x31c4] ;  /* 0x0031c40001217983 */ /* 0x000ea20000300800 */
[----:B------:R-:W-:Y:S01]  /*63030*/  ISETP.LT.AND P1, PT, R12, UR6, !P0 ;  /* 0x000000060c007c0c */ /* 0x000fe2000c721270 */
[----:B------:R-:W-:-:S08]  /*63040*/  ULDC UR6, c[0x0][0x248] ;  /* 0x0000920000067ab9 */ /* 0x000fd00000000800 */
[----:B------:R-:W-:Y:S01]  /*63050*/  @P3 LOP3.LUT R169, R169, 0x200000, RZ, 0xfc, !PT ;  /* 0x00200000a9a93812 */ /* 0x000fe200078efcff */
[----:B-1----:R-:W-:Y:S01]  /*63060*/  VIADD R24, R24, UR7 ;  /* 0x0000000718187c36 */ /* 0x002fe20008000000 */
[----:B------:R-:W-:Y:S02]  /*63070*/  ULDC UR46, c[0x0][0x228] ;  /* 0x00008a00002e7ab9 */ /* 0x000fe40000000800 */
[----:B------:R-:W-:-:S04]  /*63080*/  LOP3.LUT R169, R169, 0xffefffff, RZ, 0xc0, !PT ;  /* 0xffefffffa9a97812 */ /* 0x000fc800078ec0ff */
[----:B------:R-:W-:Y:S02]  /*63090*/  @P2 LOP3.LUT R169, R169, 0x100000, RZ, 0xfc, !PT ;  /* 0x00100000a9a92812 */ /* 0x000fe400078efcff */
[----:B------:R-:W-:Y:S01]  /*630a0*/  ISETP.LT.AND P0, PT, R11, UR10, !P0 ;  /* 0x0000000a0b007c0c */ /* 0x000fe2000c701270 */
[----:B------:R1:W-:Y:S01]  /*630b0*/  STL [R1+0x2708], R24 ;  /* 0x0027081801007387 */ /* 0x0003e20000100800 */
[----:B------:R-:W-:Y:S01]  /*630c0*/  LOP3.LUT R169, R169, 0xfff7ffff, RZ, 0xc0, !PT ;  /* 0xfff7ffffa9a97812 */ /* 0x000fe200078ec0ff */
[----:B------:R-:W-:Y:S01]  /*630d0*/  VIADD R231, R10, 0x137 ;  /* 0x000001370ae77836 */ /* 0x000fe20000000000 */
[----:B------:R-:W-:Y:S01]  /*630e0*/  ULDC UR10, c[0x0][0x228] ;  /* 0x00008a00000a7ab9 */ /* 0x000fe20000000800 */
        /* <DEDUP_REMOVED lines=13> */
[----:B------:R-:W-:Y:S01]  /*631c0*/  ULDC UR40, c[0x0][0x228] ;  /* 0x00008a0000287ab9 */ /* 0x000fe20000000800 */
[----:B------:R-:W-:-:S07]  /*631d0*/  ULDC UR17, c[0x0][0x228] ;  /* 0x00008a0000117ab9 */ /* 0x000fce0000000800 */
        /* <DEDUP_REMOVED lines=21> */
[----:B------:R-:W-:Y:S01]  /*63330*/  ULDC UR40, c[0x0][0x228] ;  /* 0x00008a0000287ab9 */ /* 0x000fe20000000800 */
[----:B------:R-:W-:-:S07]  /*63340*/  ULDC.64 UR12, c[0x0][0x228] ;  /* 0x00008a00000c7ab9 */ /* 0x000fce0000000a00 */
        /* <DEDUP_REMOVED lines=19> */
[----:B------:R-:W2:Y:S07]  /*63480*/  LDL.LU R30, [R1+0x31b8] ;  /* 0x0031b800011e7983 */ /* 0x000eae0000300800 */
        /* <DEDUP_REMOVED lines=20> */
[----:B------:R-:W-:Y:S01]  /*635d0*/  ULDC.64 UR40, c[0x0][0x228] ;  /* 0x00008a0000287ab9 */ /* 0x000fe20000000a00 */
[----:B------:R-:W3:Y:S07]  /*635e0*/  LDL.LU R29, [R1+0x31b4] ;  /* 0x0031b400011d7983 */ /* 0x000eee0000300800 */
        /* <DEDUP_REMOVED lines=17> */
[----:B------:R-:W-:Y:S01]  /*63700*/  ULDC UR60, c[0x0][0x228] ;  /* 0x00008a00003c7ab9 */ /* 0x000fe20000000800 */
        /* <DEDUP_REMOVED lines=10> */
[----:B------:R-:W-:Y:S01]  /*637b0*/  ULDC.64 UR30, c[0x0][0x228] ;  /* 0x00008a00001e7ab9 */ /* 0x000fe20000000a00 */
[----:B------:R-:W-:Y:S01]  /*637c0*/  LOP3.LUT R169, R169, 0xfffffffe, RZ, 0xc0, !PT ;  /* 0xfffffffea9a97812 */ /* 0x000fe200078ec0ff */
[----:B------:R-:W4:Y:S01]  /*637d0*/  LDL.LU R28, [R1+0x31b0] ;  /* 0x0031b000011c7983 */ /* 0x000f220000300800 */
[----:B------:R-:W-:-:S02]  /*637e0*/  LOP3.LUT R168, R168, 0xdfffffff, RZ, 0xc0, !PT ;  /* 0xdfffffffa8a87812 */ /* 0x000fc400078ec0ff */
[----:B------:R-:W-:Y:S02]  /*637f0*/  @P2 LOP3.LUT R169, R169, 0x1, RZ, 0xfc, !PT ;  /* 0x00000001a9a92812 */ /* 0x000fe400078efcff */
[----:B------:R-:W-:Y:S02]  /*63800*/  ISETP.LT.AND P2, PT, R13, UR58, !P0 ;  /* 0x0000003a0d007c0c */ /* 0x000fe4000c741270 */
[----:B------:R-:W-:Y:S01]  /*63810*/  ISETP.LT.AND P1, PT, R12, UR57, !P0 ;  /* 0x000000390c007c0c */ /* 0x000fe2000c721270 */
[----:B-1----:R-:W-:Y:S02]  /*63820*/  VIADD R24, R24, UR6 ;  /* 0x0000000618187c36 */ /* 0x002fe40008000000 */
[----:B------:R-:W-:Y:S01]  /*63830*/  @P3 LOP3.LUT R168, R168, 0x20000000, RZ, 0xfc, !PT ;  /* 0x20000000a8a83812 */ /* 0x000fe200078efcff */
[----:B------:R-:W-:Y:S01]  /*63840*/  ULDC UR6, c[0x0][0x248] ;  /* 0x0000920000067ab9 */ /* 0x000fe20000000800 */
[----:B------:R-:W-:Y:S01]  /*63850*/  LOP3.LUT R166, R166, 0x7fffffff, RZ, 0xc0, !PT ;  /* 0x7fffffffa6a67812 */ /* 0x000fe200078ec0ff */
[----:B------:R-:W-:Y:S01]  /*63860*/  VIADD R229, R10, 0x135 ;  /* 0x000001350ae57836 */ /* 0x000fe20000000000 */
[----:B------:R-:W-:Y:S01]  /*63870*/  LOP3.LUT R168, R168, 0xefffffff, RZ, 0xc0, !PT ;  /* 0xefffffffa8a87812 */ /* 0x000fe200078ec0ff */
[C---:B------:R-:W-:Y:S01]  /*63880*/  VIADD R228, R10.reuse, 0x134 ;  /* 0x000001340ae47836 */ /* 0x040fe20000000000 */
[----:B------:R-:W-:Y:S01]  /*63890*/  ULDC UR58, c[0x0][0x228] ;  /* 0x00008a00003a7ab9 */ /* 0x000fe20000000800 */
[----:B------:R-:W-:Y:S01]  /*638a0*/  VIADD R227, R10, 0x133 ;  /* 0x000001330ae37836 */ /* 0x000fe20000000000 */
[----:B------:R-:W-:Y:S01]  /*638b0*/  @P2 LOP3.LUT R168, R168, 0x10000000, RZ, 0xfc, !PT ;  /* 0x10000000a8a82812 */ /* 0x000fe200078efcff */
[C---:B------:R-:W-:Y:S01]  /*638c0*/  VIADD R226, R10.reuse, 0x132 ;  /* 0x000001320ae27836 */ /* 0x040fe20000000000 */
[----:B------:R-:W-:Y:S01]  /*638d0*/  ISETP.LT.AND P0, PT, R11, UR32, !P0 ;  /* 0x000000200b007c0c */ /* 0x000fe2000c701270 */
[----:B------:R-:W-:Y:S01]  /*638e0*/  VIADD R225, R10, 0x131 ;  /* 0x000001310ae17836 */ /* 0x000fe20000000000 */
[----:B------:R-:W-:Y:S01]  /*638f0*/  LOP3.LUT R168, R168, 0xf7ffffff, RZ, 0xc0, !PT ;  /* 0xf7ffffffa8a87812 */ /* 0x000fe200078ec0ff */
[----:B------:R-:W-:-:S03]  /*63900*/  ULDC UR57, c[0x0][0x228] ;  /* 0x00008a0000397ab9 */ /* 0x000fc60000000800 */
        /* <DEDUP_REMOVED lines=10> */
[----:B------:R-:W2:Y:S01]  /*639b0*/  LDL.LU R27, [R1+0x31ac] ;  /* 0x0031ac00011b7983 */ /* 0x000ea20000300800 */
[----:B------:R-:W-:Y:S01]  /*639c0*/  ISETP.LT.AND P1, PT, R12, UR55, !P0 ;  /* 0x000000370c007c0c */ /* 0x000fe2000c721270 */
[----:B------:R-:W-:-:S08]  /*639d0*/  ULDC UR55, c[0x0][0x228] ;  /* 0x00008a0000377ab9 */ /* 0x000fd00000000800 */
        /* <DEDUP_REMOVED lines=49> */
[----:B------:R-:W-:-:S02]  /*63cf0*/  VIADD R223, R10, 0x12f ;  /* 0x0000012f0adf7836 */ /* 0x000fc40000000000 */
[----:B------:R-:W-:Y:S01]  /*63d00*/  VIADD R222, R10, 0x12e ;  /* 0x0000012e0ade7836 */ /* 0x000fe20000000000 */
[----:B------:R-:W-:Y:S01]  /*63d10*/  @P2 LOP3.LUT R168, R168, 0x10000, RZ, 0xfc, !PT ;  /* 0x00010000a8a82812 */ /* 0x000fe200078efcff */
[C---:B------:R-:W-:Y:S01]  /*63d20*/  VIADD R221, R10.reuse, 0x12d ;  /* 0x0000012d0add7836 */ /* 0x040fe20000000000 */
[----:B------:R-:W-:Y:S01]  /*63d30*/  LOP3.LUT R165, R165, 0x7fffffff, RZ, 0xc0, !PT ;  /* 0x7fffffffa5a57812 */ /* 0x000fe200078ec0ff */
[----:B------:R-:W-:Y:S01]  /*63d40*/  VIADD R220, R10, 0x12c ;  /* 0x0000012c0adc7836 */ /* 0x000fe20000000000 */
[----:B------:R-:W-:Y:S01]  /*63d50*/  LOP3.LUT R168, R168, 0xffff7fff, RZ, 0xc0, !PT ;  /* 0xffff7fffa8a87812 */ /* 0x000fe200078ec0ff */
[----:B------:R-:W-:Y:S01]  /*63d60*/  VIADD R219, R10, 0x12b ;  /* 0x0000012b0adb7836 */ /* 0x000fe20000000000 */
[----:B------:R-:W-:Y:S02]  /*63d70*/  ULDC UR52, c[0x0][0x228] ;  /* 0x00008a0000347ab9 */ /* 0x000fe40000000800 */
[----:B------:R-:W-:-:S04]  /*63d80*/  @P1 LOP3.LUT R168, R168, 0x8000, RZ, 0xfc, !PT ;  /* 0x00008000a8a81812 */ /* 0x000fc800078efcff */
[----:B------:R-:W-:-:S04]  /*63d90*/  LOP3.LUT R168, R168, 0xffffbfff, RZ, 0xc0, !PT ;  /* 0xffffbfffa8a87812 */ /* 0x000fc800078ec0ff */
[----:B------:R-:W-:Y:S02]  /*63da0*/  @P0 LOP3.LUT R168, R168, 0x4000, RZ, 0xfc, !PT ;  /* 0x00004000a8a80812 */ /* 0x000fe400078efcff */
[----:B------:R-:W-:Y:S01]  /*63db0*/  ISETP.GE.AND P0, PT, R241, UR33, PT ;  /* 0x00000021f1007c0c */ /* 0x000fe2000bf06270 */
[----:B------:R-:W-:-:S03]  /*63dc0*/  ULDC.64 UR32, c[0x0][0x228] ;  /* 0x00008a0000207ab9 */ /* 0x000fc60000000a00 */
[----:B------:R-:W-:Y:S01]  /*63dd0*/  ISETP.LT.AND P3, PT, R14, UR60, !P0 ;  /* 0x0000003c0e007c0c */ /* 0x000fe2000c761270 */
[----:B------:R-:W-:Y:S01]  /*63de0*/  VIADD R243, R24, UR24 ;  /* 0x0000001818f37c36 */ /* 0x000fe20008000000 */
[----:B------:R-:W-:Y:S01]  /*63df0*/  ISETP.LT.AND P2, PT, R13, UR49, !P0 ;  /* 0x000000310d007c0c */ /* 0x000fe2000c741270 */
[----:B------:R1:W-:Y:S01]  /*63e00*/  STL [R1+0x2728], R24 ;  /* 0x0027281801007387 */ /* 0x0003e20000100800 */
[----:B------:R-:W-:Y:S01]  /*63e10*/  LOP3.LUT R168, R168, 0xffffdfff, RZ, 0xc0, !PT ;  /* 0xffffdfffa8a87812 */ /* 0x000fe200078ec0ff */
[----:B------:R-:W-:Y:S01]  /*63e20*/  ULDC UR24, c[0x0][0x248] ;  /* 0x0000920000187ab9 */ /* 0x000fe20000000800 */
[----:B------:R-:W-:Y:S01]  /*63e30*/  ISETP.LT.AND P1, PT, R12, UR48, !P0 ;  /* 0x000000300c007c0c */ /* 0x000fe2000c721270 */
[----:B------:R-:W-:Y:S01]  /*63e40*/  ULDC UR49, c[0x0][0x228] ;  /* 0x00008a0000317ab9 */ /* 0x000fe20000000800 */
[----:B------:R-:W-:-:S05]  /*63e50*/  ULDC UR60, c[0x0][0x228] ;  /* 0x00008a00003c7ab9 */ /* 0x000fca0000000800 */
[----:B------:R-:W-:Y:S01]  /*63e60*/  @P3 LOP3.LUT R168, R168, 0x2000, RZ, 0xfc, !PT ;  /* 0x00002000a8a83812 */ /* 0x000fe200078efcff */
[----:B-1----:R-:W2:Y:S01]  /*63e70*/  LDL.LU R24, [R1+0x31a0] ;  /* 0x0031a00001187983 */ /* 0x002ea20000300800 */
[----:B------:R-:W-:Y:S02]  /*63e80*/  ULDC UR48, c[0x0][0x228] ;  /* 0x00008a0000307ab9 */ /* 0x000fe40000000800 */
        /* <DEDUP_REMOVED lines=18> */
[----:B------:R-:W-:Y:S01]  /*63fb0*/  VIADD R242, R243, UR24 ;  /* 0x00000018f3f27c36 */ /* 0x000fe20008000000 */
[----:B------:R-:W-:-:S05]  /*63fc0*/  ULDC UR51, c[0x0][0x228] ;  /* 0x00008a0000337ab9 */ /* 0x000fca0000000800 */
[----:B------:R-:W-:Y:S01]  /*63fd0*/  @P3 LOP3.LUT R168, R168, 0x200, RZ, 0xfc, !PT ;  /* 0x00000200a8a83812 */ /* 0x000fe200078efcff */
[----:B------:R-:W-:Y:S01]  /*63fe0*/  ULDC UR24, c[0x0][0x248] ;  /* 0x0000920000187ab9 */ /* 0x000fe20000000800 */
        /* <DEDUP_REMOVED lines=10> */
[----:B------:R-:W-:Y:S01]  /*64090*/  VIADD R241, R242, UR24 ;  /* 0x00000018f2f17c36 */ /* 0x000fe20008000000 */
[----:B------:R-:W-:Y:S01]  /*640a0*/  ISETP.LT.AND P2, PT, R13, UR42, !P0 ;  /* 0x0000002a0d007c0c */ /* 0x000fe2000c741270 */
[----:B------:R-:W-:Y:S01]  /*640b0*/  ULDC UR24, c[0x0][0x248] ;  /* 0x0000920000187ab9 */ /* 0x000fe20000000800 */
[----:B------:R-:W-:Y:S01]  /*640c0*/  LOP3.LUT R168, R168, 0xffffffdf, RZ, 0xc0, !PT ;  /* 0xffffffdfa8a87812 */ /* 0x000fe200078ec0ff */
[----:B------:R-:W-:Y:S01]  /*640d0*/  ULDC UR42, c[0x0][0x228] ;  /* 0x00008a00002a7ab9 */ /* 0x000fe20000000800 */
[----:B------:R-:W-:Y:S01]  /*640e0*/  ISETP.LT.AND P1, PT, R12, UR43, !P0 ;  /* 0x0000002b0c007c0c */ /* 0x000fe2000c721270 */
[----:B------:R-:W-:Y:S02]  /*640f0*/  VIADD R240, R241, UR24 ;  /* 0x00000018f1f07c36 */ /* 0x000fe40008000000 */
[C---:B------:R-:W-:Y:S02]  /*64100*/  VIADD R218, R10.reuse, 0x12a ;  /* 0x0000012a0ada7836 */ /* 0x040fe40000000000 */
[----:B------:R-:W-:-:S02]  /*64110*/  VIADD R217, R10, 0x129 ;  /* 0x000001290ad97836 */ /* 0x000fc40000000000 */
[----:B------:R-:W-:Y:S01]  /*64120*/  VIADD R216, R10, 0x128 ;  /* 0x000001280ad87836 */ /* 0x000fe20000000000 */
[----:B------:R-:W-:Y:S01]  /*64130*/  @P3 LOP3.LUT R168, R168, 0x20, RZ, 0xfc, !PT ;  /* 0x00000020a8a83812 */ /* 0x000fe200078efcff */
[----:B------:R-:W-:Y:S01]  /*64140*/  ULDC.64 UR24, c[0x0][0x228] ;  /* 0x00008a0000187ab9 */ /* 0x000fe20000000a00 */
[----:B------:R-:W-:Y:S01]  /*64150*/  ULDC UR43, c[0x0][0x228] ;  /* 0x00008a00002b7ab9 */ /* 0x000fe20000000800 */
[----:B------:R-:W-:Y:S01]  /*64160*/  VIADD R215, R10, 0x127 ;  /* 0x000001270ad77836 */ /* 0x000fe20000000000 */
[----:B------:R-:W-:Y:S01]  /*64170*/  LOP3.LUT R168, R168, 0xffffffef, RZ, 0xc0, !PT ;  /* 0xffffffefa8a87812 */ /* 0x000fe200078ec0ff */
[----:B------:R-:W-:Y:S01]  /*64180*/  VIADD R214, R10, 0x126 ;  /* 0x000001260ad67836 */ /* 0x000fe20000000000 */
[----:B------:R-:W-:Y:S01]  /*64190*/  LOP3.LUT R164, R164, 0x7fffffff, RZ, 0xc0, !PT ;  /* 0x7fffffffa4a47812 */ /* 0x000fe200078ec0ff */
[----:B------:R-:W-:Y:S01]  /*641a0*/  VIADD R213, R10, 0x125 ;  /* 0x000001250ad57836 */ /* 0x000fe20000000000 */
[----:B------:R-:W-:Y:S01]  /*641b0*/  @P2 LOP3.LUT R168, R168, 0x10, RZ, 0xfc, !PT ;  /* 0x00000010a8a82812 */ /* 0x000fe200078efcff */
[----:B------:R-:W-:Y:S01]  /*641c0*/  VIADD R212, R10, 0x124 ;  /* 0x000001240ad47836 */ /* 0x000fe20000000000 */
        /* <DEDUP_REMOVED lines=9> */
[----:B------:R-:W-:Y:S01]  /*64260*/  VIADD R211, R10, 0x123 ;  /* 0x000001230ad37836 */ /* 0x000fe20000000000 */
[----:B------:R-:W-:Y:S01]  /*64270*/  ISETP.LT.AND P3, PT, R14, UR35, !P0 ;  /* 0x000000230e007c0c */ /* 0x000fe2000c761270 */
[C---:B------:R-:W-:Y:S01]  /*64280*/  VIADD R210, R10.reuse, 0x122 ;  /* 0x000001220ad27836 */ /* 0x040fe20000000000 */
[----:B------:R-:W-:Y:S01]  /*64290*/  ISETP.LT.AND P2, PT, R13, UR37, !P0 ;  /* 0x000000250d007c0c */ /* 0x000fe2000c741270 */
[----:B------:R-:W-:Y:S01]  /*642a0*/  VIADD R209, R10, 0x121 ;  /* 0x000001210ad17836 */ /* 0x000fe20000000000 */
[----:B------:R-:W-:Y:S01]  /*642b0*/  ISETP.LT.AND P0, PT, R11, UR24, !P0 ;  /* 0x000000180b007c0c */ /* 0x000fe2000c701270 */
[----:B------:R-:W-:Y:S01]  /*642c0*/  ULDC UR24, c[0x0][0x248] ;  /* 0x0000920000187ab9 */ /* 0x000fe20000000800 */
[----:B------:R-:W-:Y:S01]  /*642d0*/  LOP3.LUT R168, R168, 0xfffffffd, RZ, 0xc0, !PT ;  /* 0xfffffffda8a87812 */ /* 0x000fe200078ec0ff */
[----:B------:R-:W-:Y:S01]  /*642e0*/  ULDC UR35, c[0x0][0x228] ;  /* 0x00008a0000237ab9 */ /* 0x000fe20000000800 */
[C---:B------:R-:W-:Y:S01]  /*642f0*/  VIADD R208, R10.reuse, 0x120 ;  /* 0x000001200ad07836 */ /* 0x040fe20000000000 */
[----:B------:R-:W-:Y:S01]  /*64300*/  ULDC UR39, c[0x0][0x228] ;  /* 0x00008a0000277ab9 */ /* 0x000fe20000000800 */
[----:B------:R-:W-:Y:S01]  /*64310*/  VIADD R207, R10, 0x11f ;  /* 0x0000011f0acf7836 */ /* 0x000fe20000000000 */
[----:B------:R-:W-:Y:S01]  /*64320*/  @P1 LOP3.LUT R167, R167, 0x80000000, RZ, 0xfc, !PT ;  /* 0x80000000a7a71812 */ /* 0x000fe200078efcff */
[----:B------:R-:W-:-:S03]  /*64330*/  ULDC UR37, c[0x0][0x228] ;  /* 0x00008a0000257ab9 */ /* 0x000fc60000000800 */
[----:B------:R-:W-:-:S04]  /*64340*/  LOP3.LUT R167, R167, 0xbfffffff, RZ, 0xc0, !PT ;  /* 0xbfffffffa7a77812 */ /* 0x000fc800078ec0ff */
[----:B------:R-:W-:Y:S02]  /*64350*/  @P0 LOP3.LUT R167, R167, 0x40000000, RZ, 0xfc, !PT ;  /* 0x40000000a7a70812 */ /* 0x000fe400078efcff */
[----:B------:R-:W-:Y:S02]  /*64360*/  ISETP.GE.AND P0, PT, R237, UR41, PT ;  /* 0x00000029ed007c0c */ /* 0x000fe4000bf06270 */
[----:B------:R-:W-:Y:S02]  /*64370*/  @P3 LOP3.LUT R168, R168, 0x2, RZ, 0xfc, !PT ;  /* 0x00000002a8a83812 */ /* 0x000fe400078efcff */
[----:B------:R-:W-:Y:S01]  /*64380*/  ISETP.LT.AND P3, PT, R14, UR59, !P0 ;  /* 0x0000003b0e007c0c */ /* 0x000fe2000c761270 */
[----:B------:R-:W-:Y:S01]  /*64390*/  ULDC UR59, c[0x0][0x228] ;  /* 0x00008a00003b7ab9 */ /* 0x000fe20000000800 */
[----:B------:R-:W-:Y:S02]  /*643a0*/  LOP3.LUT R168, R168, 0xfffffffe, RZ, 0xc0, !PT ;  /* 0xfffffffea8a87812 */ /* 0x000fe400078ec0ff */
[----:B------:R-:W-:-:S02]  /*643b0*/  LOP3.LUT R167, R167, 0xdfffffff, RZ, 0xc0, !PT ;  /* 0xdfffffffa7a77812 */ /* 0x000fc400078ec0ff */
[----:B------:R-:W-:Y:S02]  /*643c0*/  @P2 LOP3.LUT R168, R168, 0x1, RZ, 0xfc, !PT ;  /* 0x00000001a8a82812 */ /* 0x000fe400078efcff */
[----:B------:R-:W-:Y:S02]  /*643d0*/  ISETP.LT.AND P2, PT, R13, UR27, !P0 ;  /* 0x0000001b0d007c0c */ /* 0x000fe4000c741270 */
[----:B------:R-:W-:Y:S01]  /*643e0*/  ISETP.LT.AND P1, PT, R12, UR26, !P0 ;  /* 0x0000001a0c007c0c */ /* 0x000fe2000c721270 */
[----:B------:R-:W-:Y:S02]  /*643f0*/  ULDC.64 UR26, c[0x0][0x228] ;  /* 0x00008a00001a7ab9 */ /* 0x000fe40000000a00 */
        /* <DEDUP_REMOVED lines=9> */
[----:B------:R-:W-:Y:S01]  /*64490*/  VIADD R239, R240, UR24 ;  /* 0x00000018f0ef7c36 */ /* 0x000fe20008000000 */
[----:B------:R-:W-:Y:S01]  /*644a0*/  LOP3.LUT R167, R167, 0xfdffffff, RZ, 0xc0, !PT ;  /* 0xfdffffffa7a77812 */ /* 0x000fe200078ec0ff */
[----:B------:R-:W-:Y:S01]  /*644b0*/  ULDC UR24, c[0x0][0x248] ;  /* 0x0000920000187ab9 */ /* 0x000fe20000000800 */
[----:B------:R-:W-:Y:S01]  /*644c0*/  ISETP.LT.AND P3, PT, R14, UR59, !P0 ;  /* 0x0000003b0e007c0c */ /* 0x000fe2000c761270 */
[----:B------:R-:W-:Y:S01]  /*644d0*/  ULDC UR59, c[0x0][0x228] ;  /* 0x00008a00003b7ab9 */ /* 0x000fe20000000800 */
[----:B------:R-:W-:Y:S01]  /*644e0*/  ISETP.LT.AND P2, PT, R13, UR20, !P0 ;  /* 0x000000140d007c0c */ /* 0x000fe2000c741270 */
[----:B------:R-:W-:Y:S01]  /*644f0*/  ULDC.64 UR32, c[0x0][0x228] ;  /* 0x00008a0000207ab9 */ /* 0x000fe20000000a00 */
[----:B------:R-:W-:Y:S01]  /*64500*/  ISETP.LT.AND P1, PT, R12, UR21, !P0 ;  /* 0x000000150c007c0c */ /* 0x000fe2000c721270 */
[----:B------:R-:W-:-:S08]  /*64510*/  VIADD R238, R239, UR24 ;  /* 0x00000018efee7c36 */ /* 0x000fd00008000000 */
[----:B------:R-:W-:Y:S01]  /*64520*/  @P3 LOP3.LUT R167, R167, 0x2000000, RZ, 0xfc, !PT ;  /* 0x02000000a7a73812 */ /* 0x000fe200078efcff */
[----:B------:R-:W-:-:S03]  /*64530*/  ULDC UR20, c[0x0][0x248] ;  /* 0x0000920000147ab9 */ /* 0x000fc60000000800 */
        /* <DEDUP_REMOVED lines=10> */
[----:B------:R-:W-:Y:S01]  /*645e0*/  ULDC.64 UR20, c[0x0][0x228] ;  /* 0x00008a0000147ab9 */ /* 0x000fe20000000a00 */
[----:B------:R-:W-:Y:S01]  /*645f0*/  ISETP.LT.AND P3, PT, R14, UR59, !P0 ;  /* 0x0000003b0e007c0c */ /* 0x000fe2000c761270 */
[----:B------:R-:W-:Y:S01]  /*64600*/  ULDC UR59, c[0x0][0x228] ;  /* 0x00008a00003b7ab9 */ /* 0x000fe20000000800 */
[----:B------:R-:W-:Y:S01]  /*64610*/  ISETP.LT.AND P2, PT, R13, UR22, !P0 ;  /* 0x000000160d007c0c */ /* 0x000fe2000c741270 */
[----:B------:R-:W-:Y:S01]  /*64620*/  ULDC.64 UR30, c[0x0][0x228] ;  /* 0x00008a00001e7ab9 */ /* 0x000fe20000000a00 */
[----:B------:R-:W-:Y:S01]  /*64630*/  ISETP.LT.AND P1, PT, R12, UR23, !P0 ;  /* 0x000000170c007c0c */ /* 0x000fe2000c721270 */
[----:B------:R-:W-:-:S08]  /*64640*/  ULDC.64 UR22, c[0x0][0x228] ;  /* 0x00008a0000167ab9 */ /* 0x000fd00000000a00 */
        /* <DEDUP_REMOVED lines=14> */
[----:B------:R-:W-:Y:S01]  /*64730*/  ULDC UR18, c[0x0][0x248] ;  /* 0x0000920000127ab9 */ /* 0x000fe20000000800 */
[----:B------:R-:W-:Y:S01]  /*64740*/  LOP3.LUT R167, R167, 0xfffdffff, RZ, 0xc0, !PT ;  /* 0xfffdffffa7a77812 */ /* 0x000fe200078ec0ff */
[----:B------:R-:W-:Y:S01]  /*64750*/  ULDC UR59, c[0x0][0x228] ;  /* 0x00008a00003b7ab9 */ /* 0x000fe20000000800 */
[----:B------:R-:W-:-:S07]  /*64760*/  ISETP.LT.AND P1, PT, R12, UR19, !P0 ;  /* 0x000000130c007c0c */ /* 0x000fce000c721270 */
        /* <DEDUP_REMOVED lines=13> */
[----:B------:R-:W-:Y:S01]  /*64840*/  ULDC.64 UR28, c[0x0][0x228] ;  /* 0x00008a00001c7ab9 */ /* 0x000fe20000000a00 */
[----:B------:R-:W-:Y:S01]  /*64850*/  ISETP.LT.AND P2, PT, R13, UR16, !P0 ;  /* 0x000000100d007c0c */ /* 0x000fe2000c741270 */
[----:B------:R-:W-:Y:S01]  /*64860*/  ULDC UR16, c[0x0][0x248] ;  /* 0x0000920000107ab9 */ /* 0x000fe20000000800 */
[----:B------:R-:W-:Y:S01]  /*64870*/  ISETP.LT.AND P1, PT, R12, UR17, !P0 ;  /* 0x000000110c007c0c */ /* 0x000fe2000c721270 */
[----:B------:R-:W-:-:S08]  /*64880*/  ULDC UR53, c[0x0][0x228] ;  /* 0x00008a0000357ab9 */ /* 0x000fd00000000800 */
[----:B------:R-:W-:-:S04]  /*64890*/  @P3 LOP3.LUT R167, R167, 0x2000, RZ, 0xfc, !PT ;  /* 0x00002000a7a73812 */ /* 0x000fc800078efcff */
[----:B------:R-:W-:-:S04]  /*648a0*/  LOP3.LUT R167, R167, 0xffffefff, RZ, 0xc0, !PT ;  /* 0xffffefffa7a77812 */ /* 0x000fc800078ec0ff */
[----:B------:R-:W-:Y:S02]  /*648b0*/  @P2 LOP3.LUT R167, R167, 0x1000, RZ, 0xfc, !PT ;  /* 0x00001000a7a72812 */ /* 0x000fe400078efcff */
[----:B------:R-:W-:Y:S01]  /*648c0*/  ISETP.LT.AND P0, PT, R11, UR24, !P0 ;  /* 0x000000180b007c0c */ /* 0x000fe2000c701270 */
[----:B------:R-:W-:Y:S01]  /*648d0*/  VIADD R234, R235, UR16 ;  /* 0x00000010ebea7c36 */ /* 0x000fe20008000000 */
[----:B------:R-:W-:Y:S01]  /*648e0*/  LOP3.LUT R167, R167, 0xfffff7ff, RZ, 0xc0, !PT ;  /* 0xfffff7ffa7a77812 */ /* 0x000fe200078ec0ff */
[----:B------:R-:W-:Y:S01]  /*648f0*/  ULDC.64 UR16, c[0x0][0x228] ;  /* 0x00008a0000107ab9 */ /* 0x000fe20000000a00 */
        /* <DEDUP_REMOVED lines=12> */
[----:B------:R-:W-:-:S06]  /*649c0*/  VIADD R233, R234, UR14 ;  /* 0x0000000eeae97c36 */ /* 0x000fcc0008000000 */
[----:B------:R-:W-:Y:S01]  /*649d0*/  @P3 LOP3.LUT R167, R167, 0x200, RZ, 0xfc, !PT ;  /* 0x00000200a7a73812 */ /* 0x000fe200078efcff */
[----:B------:R-:W-:Y:S01]  /*649e0*/  ULDC UR15, c[0x0][0x228] ;  /* 0x00008a00000f7ab9 */ /* 0x000fe20000000800 */
        /* <DEDUP_REMOVED lines=35> */
[----:B------:R-:W-:-:S09]  /*64c20*/  ISETP.LT.AND P2, PT, R13, UR9, !P0 ;  /* 0x000000090d007c0c */ /* 0x000fd2000c741270 */
[----:B------:R-:W-:Y:S02]  /*64c30*/  @P1 LOP3.LUT R166, R166, 0x80000000, RZ, 0xfc, !PT ;  /* 0x80000000a6a61812 */ /* 0x000fe400078efcff */
[----:B------:R-:W-:Y:S01]  /*64c40*/  LOP3.LUT R167, R167, 0xfffffffd, RZ, 0xc0, !PT ;  /* 0xfffffffda7a77812 */ /* 0x000fe200078ec0ff */
[----:B------:R-:W-:Y:S01]  /*64c50*/  VIADD R231, R232, UR8 ;  /* 0x00000008e8e77c36 */ /* 0x000fe20008000000 */
[----:B------:R-:W-:Y:S01]  /*64c60*/  ISETP.LT.AND P0, PT, R11, UR20, !P0 ;  /* 0x000000140b007c0c */ /* 0x000fe2000c701270 */
[----:B------:R-:W-:Y:S01]  /*64c70*/  ULDC UR20, c[0x0][0x248] ;  /* 0x0000920000147ab9 */ /* 0x000fe20000000800 */
[----:B------:R-:W-:Y:S01]  /*64c80*/  LOP3.LUT R166, R166, 0xbfffffff, RZ, 0xc0, !PT ;  /* 0xbfffffffa6a67812 */ /* 0x000fe200078ec0ff */
[----:B------:R-:W-:Y:S01]  /*64c90*/  ULDC UR9, c[0x0][0x228] ;  /* 0x00008a0000097ab9 */ /* 0x000fe20000000800 */
[----:B------:R-:W-:Y:S01]  /*64ca0*/  @P3 LOP3.LUT R167, R167, 0x2, RZ, 0xfc, !PT ;  /* 0x00000002a7a73812 */ /* 0x000fe200078efcff */
[----:B------:R-:W-:-:S08]  /*64cb0*/  ULDC UR8, c[0x0][0x228] ;  /* 0x00008a0000087ab9 */ /* 0x000fd00000000800 */
[----:B------:R-:W-:Y:S02]  /*64cc0*/  @P0 LOP3.LUT R166, R166, 0x40000000, RZ, 0xfc, !PT ;  /* 0x40000000a6a60812 */ /* 0x000fe400078efcff */
[----:B------:R-:W-:Y:S01]  /*64cd0*/  ISETP.GE.AND P0, PT, R229, UR25, PT ;  /* 0x00000019e5007c0c */ /* 0x000fe2000bf06270 */
[----:B------:R-:W-:-:S03]  /*64ce0*/  ULDC UR25, c[0x0][0x228] ;  /* 0x00008a0000197ab9 */ /* 0x000fc60000000800 */
[----:B------:R-:W-:Y:S01]  /*64cf0*/  ISETP.LT.AND P3, PT, R14, UR40, !P0 ;  /* 0x000000280e007c0c */ /* 0x000fe2000c761270 */
[----:B------:R-:W-:Y:S01]  /*64d00*/  ULDC UR40, c[0x0][0x228] ;  /* 0x00008a0000287ab9 */ /* 0x000fe20000000800 */
[----:B------:R-:W-:Y:S02]  /*64d10*/  LOP3.LUT R167, R167, 0xfffffffe, RZ, 0xc0, !PT ;  /* 0xfffffffea7a77812 */ /* 0x000fe400078ec0ff */
[----:B------:R-:W-:Y:S02]  /*64d20*/  LOP3.LUT R166, R166, 0xdfffffff, RZ, 0xc0, !PT ;  /* 0xdfffffffa6a67812 */ /* 0x000fe400078ec0ff */
[----:B------:R-:W-:Y:S02]  /*64d30*/  @P2 LOP3.LUT R167, R167, 0x1, RZ, 0xfc, !PT ;  /* 0x00000001a7a72812 */ /* 0x000fe400078efcff */
[----:B------:R-:W-:Y:S01]  /*64d40*/  ISETP.LT.AND P2, PT, R13, UR6, !P0 ;  /* 0x000000060d007c0c */ /* 0x000fe2000c741270 */
[----:B------:R-:W-:Y:S01]  /*64d50*/  ULDC UR6, c[0x0][0x248] ;  /* 0x0000920000067ab9 */ /* 0x000fe20000000800 */
[----:B------:R-:W-:-:S03]  /*64d60*/  ISETP.LT.AND P1, PT, R12, UR7, !P0 ;  /* 0x000000070c007c0c */ /* 0x000fc6000c721270 */
[----:B------:R-:W-:Y:S01]  /*64d70*/  @P3 LOP3.LUT R166, R166, 0x20000000, RZ, 0xfc, !PT ;  /* 0x20000000a6a63812 */ /* 0x000fe200078efcff */
[----:B------:R-:W-:Y:S01]  /*64d80*/  VIADD R230, R231, UR6 ;  /* 0x00000006e7e67c36 */ /* 0x000fe20008000000 */
[----:B------:R-:W-:Y:S01]  /*64d90*/  ISETP.LT.AND P0, PT, R11, UR22, !P0 ;  /* 0x000000160b007c0c */ /* 0x000fe2000c701270 */
[----:B------:R-:W-:Y:S01]  /*64da0*/  ULDC UR7, c[0x0][0x228] ;  /* 0x00008a0000077ab9 */ /* 0x000fe20000000800 */
[----:B------:R-:W-:Y:S01]  /*64db0*/  LOP3.LUT R166, R166, 0xefffffff, RZ, 0xc0, !PT ;  /* 0xefffffffa6a67812 */ /* 0x000fe200078ec0ff */
[----:B------:R-:W-:Y:S01]  /*64dc0*/  ULDC UR6, c[0x0][0x228] ;  /* 0x00008a0000067ab9 */ /* 0x000fe20000000800 */
[----:B------:R-:W-:Y:S02]  /*64dd0*/  ULDC UR22, c[0x0][0x228] ;  /* 0x00008a0000167ab9 */ /* 0x000fe40000000800 */
[----:B------:R-:W-:-:S04]  /*64de0*/  @P2 LOP3.LUT R166, R166, 0x10000000, RZ, 0xfc, !PT ;  /* 0x10000000a6a62812 */ /* 0x000fc800078efcff */
[----:B------:R-:W-:-:S04]  /*64df0*/  LOP3.LUT R166, R166, 0xf7ffffff, RZ, 0xc0, !PT ;  /* 0xf7ffffffa6a67812 */ /* 0x000fc800078ec0ff */
[----:B------:R-:W-:-:S04]  /*64e00*/  @P1 LOP3.LUT R166, R166, 0x8000000, RZ, 0xfc, !PT ;  /* 0x08000000a6a61812 */ /* 0x000fc800078efcff */
[----:B------:R-:W-:-:S04]  /*64e10*/  LOP3.LUT R166, R166, 0xfbffffff, RZ, 0xc0, !PT ;  /* 0xfbffffffa6a67812 */ /* 0x000fc800078ec0ff */
[----:B------:R-:W-:Y:S02]  /*64e20*/  @P0 LOP3.LUT R166, R166, 0x4000000, RZ, 0xfc, !PT ;  /* 0x04000000a6a60812 */ /* 0x000fe400078efcff */
[----:B------:R-:W-:Y:S01]  /*64e30*/  ISETP.GE.AND P0, PT, R228, UR19, PT ;  /* 0x00000013e4007c0c */ /* 0x000fe2000bf06270 */
[----:B------:R-:W-:-:S03]  /*64e40*/  ULDC UR19, c[0x0][0x228] ;  /* 0x00008a0000137ab9 */ /* 0x000fc60000000800 */
        /* <DEDUP_REMOVED lines=22> */
[----:B------:R-:W-:Y:S01]  /*64fb0*/  ULDC UR50, c[0x0][0x228] ;  /* 0x00008a0000327ab9 */ /* 0x000fe20000000800 */
[----:B------:R-:W-:Y:S01]  /*64fc0*/  ISETP.LT.AND P1, PT, R12, UR46, !P0 ;  /* 0x0000002e0c007c0c */ /* 0x000fe2000c721270 */
[----:B------:R-:W-:Y:S01]  /*64fd0*/  VIADD R228, R229, UR16 ;  /* 0x00000010e5e47c36 */ /* 0x000fe20008000000 */
[----:B------:R-:W-:-:S07]  /*64fe0*/  ULDC UR17, c[0x0][0x228] ;  /* 0x00008a0000117ab9 */ /* 0x000fce0000000800 */
[----:B------:R-:W-:Y:S01]  /*64ff0*/  @P3 LOP3.LUT R166, R166, 0x200000, RZ, 0xfc, !PT ;  /* 0x00200000a6a63812 */ /* 0x000fe200078efcff */
[----:B------:R-:W-:Y:S01]  /*65000*/  ULDC UR16, c[0x0][0x228] ;  /* 0x00008a0000107ab9 */ /* 0x000fe20000000800 */
[----:B------:R-:W-:Y:S01]  /*65010*/  VIADD R206, R10, 0x11e ;  /* 0x0000011e0ace7836 */ /* 0x000fe20000000000 */
        /* <DEDUP_REMOVED lines=13> */
[----:B------:R-:W-:Y:S01]  /*650f0*/  ULDC.64 UR40, c[0x0][0x228] ;  /* 0x00008a0000287ab9 */ /* 0x000fe20000000a00 */
        /* <DEDUP_REMOVED lines=24> */
[----:B------:R-:W-:Y:S01]  /*65280*/  LOP3.LUT R163, R163, 0x7fffffff, RZ, 0xc0, !PT ;  /* 0x7fffffffa3a37812 */ /* 0x000fe200078ec0ff */
[----:B------:R-:W-:Y:S01]  /*65290*/  VIADD R205, R10, 0x11d ;  /* 0x0000011d0acd7836 */ /* 0x000fe20000000000 */
[----:B------:R-:W-:Y:S01]  /*652a0*/  LOP3.LUT R166, R166, 0xffffefff, RZ, 0xc0, !PT ;  /* 0xffffefffa6a67812 */ /* 0x000fe200078ec0ff */
[C---:B------:R-:W-:Y:S02]  /*652b0*/  VIADD R204, R10.reuse, 0x11c ;  /* 0x0000011c0acc7836 */ /* 0x040fe40000000000 */
[----:B------:R-:W-:Y:S01]  /*652c0*/  VIADD R203, R10, 0x11b ;  /* 0x0000011b0acb7836 */ /* 0x000fe20000000000 */
[----:B------:R-:W-:Y:S01]  /*652d0*/  @P2 LOP3.LUT R166, R166, 0x1000, RZ, 0xfc, !PT ;  /* 0x00001000a6a62812 */ /* 0x000fe200078efcff */
[C---:B------:R-:W-:Y:S01]  /*652e0*/  VIADD R202, R10.reuse, 0x11a ;  /* 0x0000011a0aca7836 */ /* 0x040fe20000000000 */
[----:B------:R-:W-:Y:S01]  /*652f0*/  ISETP.LT.AND P0, PT, R11, UR40, !P0 ;  /* 0x000000280b007c0c */ /* 0x000fe2000c701270 */
[----:B------:R-:W-:Y:S01]  /*65300*/  VIADD R201, R10, 0x119 ;  /* 0x000001190ac97836 */ /* 0x000fe20000000000 */
[----:B------:R-:W-:Y:S01]  /*65310*/  LOP3.LUT R166, R166, 0xfffff7ff, RZ, 0xc0, !PT ;  /* 0xfffff7ffa6a67812 */ /* 0x000fe200078ec0ff */
[----:B------:R-:W-:-:S02]  /*65320*/  VIADD R200, R10, 0x118 ;  /* 0x000001180ac87836 */ /* 0x000fc40000000000 */
[----:B------:R-:W-:Y:S01]  /*65330*/  VIADD R199, R10, 0x117 ;  /* 0x000001170ac77836 */ /* 0x000fe20000000000 */
[----:B------:R-:W-:Y:S01]  /*65340*/  @P1 LOP3.LUT R166, R166, 0x800, RZ, 0xfc, !PT ;  /* 0x00000800a6a61812 */ /* 0x000fe200078efcff */
[----:B------:R-:W-:Y:S01]  /*65350*/  VIADD R198, R10, 0x116 ;  /* 0x000001160ac67836 */ /* 0x000fe20000000000 */
[----:B------:R-:W-:Y:S01]  /*65360*/  LOP3.LUT R162, R162, 0x7fffffff, RZ, 0xc0, !PT ;  /* 0x7fffffffa2a27812 */ /* 0x000fe200078ec0ff */
[----:B------:R-:W-:Y:S01]  /*65370*/  VIADD R197, R10, 0x115 ;  /* 0x000001150ac57836 */ /* 0x000fe20000000000 */
[----:B------:R-:W-:Y:S01]  /*65380*/  LOP3.LUT R166, R166, 0xfffffbff, RZ, 0xc0, !PT ;  /* 0xfffffbffa6a67812 */ /* 0x000fe200078ec0ff */
[----:B------:R-:W-:Y:S01]  /*65390*/  VIADD R196, R10, 0x114 ;  /* 0x000001140ac47836 */ /* 0x000fe20000000000 */
[----:B------:R-:W-:Y:S02]  /*653a0*/  ULDC UR57, c[0x0][0x228] ;  /* 0x00008a0000397ab9 */ /* 0x000fe40000000800 */
[----:B------:R-:W-:Y:S02]  /*653b0*/  @P0 LOP3.LUT R166, R166, 0x400, RZ, 0xfc, !PT ;  /* 0x00000400a6a60812 */ /* 0x000fe400078efcff */
[----:B------:R-:W-:Y:S01]  /*653c0*/  ISETP.GE.AND P0, PT, R224, UR29, PT ;  /* 0x0000001de0007c0c */ /* 0x000fe2000bf06270 */
[----:B------:R-:W-:-:S03]  /*653d0*/  ULDC.64 UR28, c[0x0][0x228] ;  /* 0x00008a00001c7ab9 */ /* 0x000fc60000000a00 */
[----:B------:R-:W-:Y:S01]  /*653e0*/  ISETP.LT.AND P3, PT, R14, UR42, !P0 ;  /* 0x0000002a0e007c0c */ /* 0x000fe2000c761270 */
[----:B------:R-:W-:Y:S01]  /*653f0*/  ULDC UR42, c[0x0][0x228] ;  /* 0x00008a00002a7ab9 */ /* 0x000fe20000000800 */
[----:B------:R-:W-:Y:S01]  /*65400*/  ISETP.LT.AND P2, PT, R13, UR56, !P0 ;  /* 0x000000380d007c0c */ /* 0x000fe2000c741270 */
[----:B------:R-:W-:Y:S01]  /*65410*/  VIADD R195, R10, 0x113 ;  /* 0x000001130ac37836 */ /* 0x000fe20000000000 */
[----:B------:R-:W-:Y:S01]  /*65420*/  LOP3.LUT R166, R166, 0xfffffdff, RZ, 0xc0, !PT ;  /* 0xfffffdffa6a67812 */ /* 0x000fe200078ec0ff */
[----:B------:R-:W-:Y:S01]  /*65430*/  VIADD R194, R10, 0x112 ;  /* 0x000001120ac27836 */ /* 0x000fe20000000000 */
        /* <DEDUP_REMOVED lines=18> */
[----:B------:R-:W-:Y:S01]  /*65560*/  VIADD R225, R226, UR26 ;  /* 0x0000001ae2e17c36 */ /* 0x000fe20008000000 */
[----:B------:R-:W-:Y:S01]  /*65570*/  LOP3.LUT R166, R166, 0xffffffdf, RZ, 0xc0, !PT ;  /* 0xffffffdfa6a67812 */ /* 0x000fe200078ec0ff */
[----:B------:R-:W-:Y:S01]  /*65580*/  ULDC UR26, c[0x0][0x248] ;  /* 0x00009200001a7ab9 */ /* 0x000fe20000000800 */
[----:B------:R-:W-:Y:S01]  /*65590*/  ISETP.LT.AND P1, PT, R12, UR43, !P0 ;  /* 0x0000002b0c007c0c */ /* 0x000fe2000c721270 */
[----:B------:R-:W-:-:S06]  /*655a0*/  ULDC UR44, c[0x0][0x228] ;  /* 0x00008a00002c7ab9 */ /* 0x000fcc0000000800 */
[----:B------:R-:W-:Y:S01]  /*655b0*/  @P3 LOP3.LUT R166, R166, 0x20, RZ, 0xfc, !PT ;  /* 0x00000020a6a63812 */ /* 0x000fe200078efcff */
[----:B------:R-:W-:Y:S01]  /*655c0*/  VIADD R224, R225, UR26 ;  /* 0x0000001ae1e07c36 */ /* 0x000fe20008000000 */
        /* <DEDUP_REMOVED lines=15> */
[----:B------:R-:W-:Y:S01]  /*656c0*/  ISETP.LT.AND P2, PT, R13, UR51, !P0 ;  /* 0x000000330d007c0c */ /* 0x000fe2000c741270 */
[----:B------:R-:W-:Y:S01]  /*656d0*/  ULDC UR45, c[0x0][0x228] ;  /* 0x00008a00002d7ab9 */ /* 0x000fe20000000800 */
[----:B------:R-:W-:-:S07]  /*656e0*/  ISETP.LT.AND P0, PT, R11, UR30, !P0 ;  /* 0x0000001e0b007c0c */ /* 0x000fce000c701270 */
[----:B------:R-:W-:Y:S02]  /*656f0*/  @P1 LOP3.LUT R165, R165, 0x80000000, RZ, 0xfc, !PT ;  /* 0x80000000a5a51812 */ /* 0x000fe400078efcff */
[----:B------:R-:W-:Y:S01]  /*65700*/  LOP3.LUT R166, R166, 0xfffffffd, RZ, 0xc0, !PT ;  /* 0xfffffffda6a67812 */ /* 0x000fe200078ec0ff */
[----:B------:R-:W-:Y:S01]  /*65710*/  VIADD R222, R223, UR26 ;  /* 0x0000001adfde7c36 */ /* 0x000fe20008000000 */
[----:B------:R-:W-:Y:S01]  /*65720*/  LOP3.LUT R165, R165, 0xbfffffff, RZ, 0xc0, !PT ;  /* 0xbfffffffa5a57812 */ /* 0x000fe200078ec0ff */
[----:B------:R-:W-:Y:S01]  /*65730*/  ULDC UR26, c[0x0][0x248] ;  /* 0x00009200001a7ab9 */ /* 0x000fe20000000800 */
[----:B------:R-:W-:Y:S01]  /*65740*/  ULDC UR60, c[0x0][0x228] ;  /* 0x00008a00003c7ab9 */ /* 0x000fe20000000800 */
[----:B------:R-:W-:Y:S01]  /*65750*/  ULDC UR51, c[0x0][0x228] ;  /* 0x00008a0000337ab9 */ /* 0x000fe20000000800 */
[----:B------:R-:W-:Y:S02]  /*65760*/  @P0 LOP3.LUT R165, R165, 0x40000000, RZ, 0xfc, !PT ;  /* 0x40000000a5a50812 */ /* 0x000fe400078efcff */
[----:B------:R-:W-:Y:S01]  /*65770*/  ISETP.GE.AND P0, PT, R221, UR41, PT ;  /* 0x00000029dd007c0c */ /* 0x000fe2000bf06270 */
[----:B------:R-:W-:Y:S01]  /*65780*/  ULDC.64 UR40, c[0x0][0x228] ;  /* 0x00008a0000287ab9 */ /* 0x000fe20000000a00 */
[----:B------:R-:W-:-:S02]  /*65790*/  @P3 LOP3.LUT R166, R166, 0x2, RZ, 0xfc, !PT ;  /* 0x00000002a6a63812 */ /* 0x000fc400078efcff */
[----:B------:R-:W-:Y:S01]  /*657a0*/  ISETP.LT.AND P3, PT, R14, UR54, !P0 ;  /* 0x000000360e007c0c */ /* 0x000fe2000c761270 */
[----:B------:R-:W-:Y:S01]  /*657b0*/  ULDC UR54, c[0x0][0x228] ;  /* 0x00008a0000367ab9 */ /* 0x000fe20000000800 */
[----:B------:R-:W-:Y:S02]  /*657c0*/  LOP3.LUT R166, R166, 0xfffffffe, RZ, 0xc0, !PT ;  /* 0xfffffffea6a67812 */ /* 0x000fe400078ec0ff */
[----:B------:R-:W-:Y:S02]  /*657d0*/  LOP3.LUT R165, R165, 0xdfffffff, RZ, 0xc0, !PT ;  /* 0xdfffffffa5a57812 */ /* 0x000fe400078ec0ff */
[----:B------:R-:W-:Y:S02]  /*657e0*/  @P2 LOP3.LUT R166, R166, 0x1, RZ, 0xfc, !PT ;  /* 0x00000001a6a62812 */ /* 0x000fe400078efcff */
[----:B------:R-:W-:Y:S01]  /*657f0*/  ISETP.LT.AND P2, PT, R13, UR55, !P0 ;  /* 0x000000370d007c0c */ /* 0x000fe2000c741270 */
[----:B------:R-:W-:Y:S01]  /*65800*/  ULDC UR55, c[0x0][0x228] ;  /* 0x00008a0000377ab9 */ /* 0x000fe20000000800 */
[----:B------:R-:W-:Y:S01]  /*65810*/  ISETP.LT.AND P1, PT, R12, UR50, !P0 ;  /* 0x000000320c007c0c */ /* 0x000fe2000c721270 */
[----:B------:R-:W-:-:S02]  /*65820*/  VIADD R221, R222, UR26 ;  /* 0x0000001adedd7c36 */ /* 0x000fc40008000000 */
        /* <DEDUP_REMOVED lines=98> */
[----:B------:R-:W-:Y:S01]  /*65e50*/  VIADD R217, R218, UR24 ;  /* 0x00000018dad97c36 */ /* 0x000fe20008000000 */
        /* <DEDUP_REMOVED lines=13> */
[----:B------:R-:W-:-:S07]  /*65f30*/  ISETP.LT.AND P1, PT, R12, UR18, !P0 ;  /* 0x000000120c007c0c */ /* 0x000fce000c721270 */
[----:B------:R-:W-:-:S04]  /*65f40*/  @P3 LOP3.LUT R165, R165, 0x20, RZ, 0xfc, !PT ;  /* 0x00000020a5a53812 */ /* 0x000fc800078efcff */
[----:B------:R-:W-:-:S04]  /*65f50*/  LOP3.LUT R165, R165, 0xffffffef, RZ, 0xc0, !PT ;  /* 0xffffffefa5a57812 */ /* 0x000fc800078ec0ff */
[----:B------:R-:W-:Y:S02]  /*65f60*/  @P2 LOP3.LUT R165, R165, 0x10, RZ, 0xfc, !PT ;  /* 0x00000010a5a52812 */ /* 0x000fe400078efcff */
[----:B------:R-:W-:Y:S01]  /*65f70*/  ISETP.LT.AND P0, PT, R11, UR40, !P0 ;  /* 0x000000280b007c0c */ /* 0x000fe2000c701270 */
[----:B------:R-:W-:Y:S01]  /*65f80*/  VIADD R216, R217, UR15 ;  /* 0x0000000fd9d87c36 */ /* 0x000fe20008000000 */
[----:B------:R-:W-:Y:S01]  /*65f90*/  LOP3.LUT R165, R165, 0xfffffff7, RZ, 0xc0, !PT ;  /* 0xfffffff7a5a57812 */ /* 0x000fe200078ec0ff */
[----:B------:R-:W-:-:S03]  /*65fa0*/  ULDC UR40, c[0x0][0x228] ;  /* 0x00008a0000287ab9 */ /* 0x000fc60000000800 */
[----:B------:R-:W-:-:S04]  /*65fb0*/  @P1 LOP3.LUT R165, R165, 0x8, RZ, 0xfc, !PT ;  /* 0x00000008a5a51812 */ /* 0x000fc800078efcff */
[----:B------:R-:W-:-:S04]  /*65fc0*/  LOP3.LUT R165, R165, 0xfffffffb, RZ, 0xc0, !PT ;  /* 0xfffffffba5a57812 */ /* 0x000fc800078ec0ff */
[----:B------:R-:W-:Y:S02]  /*65fd0*/  @P0 LOP3.LUT R165, R165, 0x4, RZ, 0xfc, !PT ;  /* 0x00000004a5a50812 */ /* 0x000fe400078efcff */
[----:B------:R-:W-:Y:S01]  /*65fe0*/  ISETP.GE.AND P0, PT, R214, UR29, PT ;  /* 0x0000001dd6007c0c */ /* 0x000fe2000bf06270 */
[----:B------:R-:W-:-:S03]  /*65ff0*/  ULDC UR29, c[0x0][0x228] ;  /* 0x00008a00001d7ab9 */ /* 0x000fc60000000800 */
[----:B------:R-:W-:Y:S01]  /*66000*/  ISETP.LT.AND P1, PT, R12, UR9, !P0 ;  /* 0x000000090c007c0c */ /* 0x000fe2000c721270 */
[----:B------:R-:W-:Y:S01]  /*66010*/  ULDC UR9, c[0x0][0x248] ;  /* 0x0000920000097ab9 */ /* 0x000fe20000000800 */
[----:B------:R-:W-:Y:S02]  /*66020*/  ISETP.LT.AND P3, PT, R14, UR11, !P0 ;  /* 0x0000000b0e007c0c */ /* 0x000fe4000c761270 */
[----:B------:R-:W-:Y:S01]  /*66030*/  ISETP.LT.AND P2, PT, R13, UR10, !P0 ;  /* 0x0000000a0d007c0c */ /* 0x000fe2000c741270 */
[----:B------:R-:W-:Y:S01]  /*66040*/  ULDC.64 UR10, c[0x0][0x228] ;  /* 0x00008a00000a7ab9 */ /* 0x000fe20000000a00 */
[----:B------:R-:W-:-:S07]  /*66050*/  ISETP.LT.AND P0, PT, R11, UR26, !P0 ;  /* 0x0000001a0b007c0c */ /* 0x000fce000c701270 */
[----:B------:R-:W-:-:S04]  /*66060*/  @P1 LOP3.LUT R164, R164, 0x80000000, RZ, 0xfc, !PT ;  /* 0x80000000a4a41812 */ /* 0x000fc800078efcff */
[----:B------:R-:W-:Y:S02]  /*66070*/  LOP3.LUT R164, R164, 0xbfffffff, RZ, 0xc0, !PT ;  /* 0xbfffffffa4a47812 */ /* 0x000fe400078ec0ff */
[----:B------:R-:W-:Y:S02]  /*66080*/  LOP3.LUT R165, R165, 0xfffffffd, RZ, 0xc0, !PT ;  /* 0xfffffffda5a57812 */ /* 0x000fe400078ec0ff */
[----:B------:R-:W-:Y:S02]  /*66090*/  @P0 LOP3.LUT R164, R164, 0x40000000, RZ, 0xfc, !PT ;  /* 0x40000000a4a40812 */ /* 0x000fe400078efcff */
[----:B------:R-:W-:Y:S01]  /*660a0*/  ISETP.GE.AND P0, PT, R213, UR31, PT ;  /* 0x0000001fd5007c0c */ /* 0x000fe2000bf06270 */
[----:B------:R-:W-:Y:S01]  /*660b0*/  VIADD R215, R216, UR9 ;  /* 0x00000009d8d77c36 */ /* 0x000fe20008000000 */
[----:B------:R-:W-:Y:S01]  /*660c0*/  @P3 LOP3.LUT R165, R165, 0x2, RZ, 0xfc, !PT ;  /* 0x00000002a5a53812 */ /* 0x000fe200078efcff */
[----:B------:R-:W-:Y:S01]  /*660d0*/  ULDC UR31, c[0x0][0x228] ;  /* 0x00008a00001f7ab9 */ /* 0x000fe20000000800 */
[----:B------:R-:W-:Y:S01]  /*660e0*/  ISETP.LT.AND P3, PT, R14, UR8, !P0 ;  /* 0x000000080e007c0c */ /* 0x000fe2000c761270 */
[----:B------:R-:W-:Y:S01]  /*660f0*/  ULDC.64 UR8, c[0x0][0x228] ;  /* 0x00008a0000087ab9 */ /* 0x000fe20000000a00 */
[----:B------:R-:W-:-:S02]  /*66100*/  LOP3.LUT R165, R165, 0xfffffffe, RZ, 0xc0, !PT ;  /* 0xfffffffea5a57812 */ /* 0x000fc400078ec0ff */
[----:B------:R-:W-:Y:S02]  /*66110*/  LOP3.LUT R164, R164, 0xdfffffff, RZ, 0xc0, !PT ;  /* 0xdfffffffa4a47812 */ /* 0x000fe400078ec0ff */
[----:B------:R-:W-:Y:S02]  /*66120*/  @P2 LOP3.LUT R165, R165, 0x1, RZ, 0xfc, !PT ;  /* 0x00000001a5a52812 */ /* 0x000fe400078efcff */
[----:B------:R-:W-:Y:S02]  /*66130*/  ISETP.LT.AND P2, PT, R13, UR7, !P0 ;  /* 0x000000070d007c0c */ /* 0x000fe4000c741270 */
        /* <DEDUP_REMOVED lines=38> */
[----:B------:R-:W-:-:S08]  /*663a0*/  VIADD R212, R213, UR6 ;  /* 0x00000006d5d47c36 */ /* 0x000fd00008000000 */
[----:B------:R-:W-:Y:S01]  /*663b0*/  @P3 LOP3.LUT R164, R164, 0x200000, RZ, 0xfc, !PT ;  /* 0x00200000a4a43812 */ /* 0x000fe200078efcff */
[----:B------:R-:W-:Y:S01]  /*663c0*/  ULDC UR6, c[0x0][0x248] ;  /* 0x0000920000067ab9 */ /* 0x000fe20000000800 */
[----:B------:R-:W-:Y:S02]  /*663d0*/  ULDC.64 UR18, c[0x0][0x228] ;  /* 0x00008a0000127ab9 */ /* 0x000fe40000000a00 */
        /* <DEDUP_REMOVED lines=10> */
[----:B------:R-:W-:Y:S02]  /*66480*/  ISETP.GE.AND P0, PT, R210, UR27, PT ;  /* 0x0000001bd2007c0c */ /* 0x000fe4000bf06270 */
[----:B------:R-:W-:Y:S01]  /*66490*/  LOP3.LUT R164, R164, 0xfffdffff, RZ, 0xc0, !PT ;  /* 0xfffdffffa4a47812 */ /* 0x000fe200078ec0ff */
[----:B------:R-:W-:Y:S01]  /*664a0*/  VIADD R210, R211, UR6 ;  /* 0x00000006d3d27c36 */ /* 0x000fe20008000000 */
        /* <DEDUP_REMOVED lines=17> */
[----:B------:R-:W-:-:S03]  /*665c0*/  ULDC.64 UR10, c[0x0][0x228] ;  /* 0x00008a00000a7ab9 */ /* 0x000fc60000000a00 */
[----:B------:R-:W-:Y:S02]  /*665d0*/  ISETP.LT.AND P3, PT, R14, UR20, !P0 ;  /* 0x000000140e007c0c */ /* 0x000fe4000c761270 */
[----:B------:R-:W-:Y:S01]  /*665e0*/  LOP3.LUT R164, R164, 0xffffdfff, RZ, 0xc0, !PT ;  /* 0xffffdfffa4a47812 */ /* 0x000fe200078ec0ff */
[----:B------:R-:W-:Y:S01]  /*665f0*/  VIADD R209, R210, UR6 ;  /* 0x00000006d2d17c36 */ /* 0x000fe20008000000 */
[----:B------:R-:W-:Y:S01]  /*66600*/  ISETP.LT.AND P2, PT, R13, UR35, !P0 ;  /* 0x000000230d007c0c */ /* 0x000fe2000c741270 */
[----:B------:R-:W-:Y:S01]  /*66610*/  ULDC.64 UR20, c[0x0][0x228] ;  /* 0x00008a0000147ab9 */ /* 0x000fe20000000a00 */
[----:B------:R-:W-:Y:S01]  /*66620*/  ISETP.LT.AND P1, PT, R12, UR25, !P0 ;  /* 0x000000190c007c0c */ /* 0x000fe2000c721270 */
[----:B------:R-:W-:-:S06]  /*66630*/  VIADD R191, R10, 0x10f ;  /* 0x0000010f0abf7836 */ /* 0x000fcc0000000000 */
[----:B------:R-:W-:Y:S01]  /*66640*/  @P3 LOP3.LUT R164, R164, 0x2000, RZ, 0xfc, !PT ;  /* 0x00002000a4a43812 */ /* 0x000fe200078efcff */
[C---:B------:R-:W-:Y:S01]  /*66650*/  VIADD R190, R10.reuse, 0x10e ;  /* 0x0000010e0abe7836 */ /* 0x040fe20000000000 */
[----:B------:R-:W-:Y:S01]  /*66660*/  LOP3.LUT R161, R161, 0x7fffffff, RZ, 0xc0, !PT ;  /* 0x7fffffffa1a17812 */ /* 0x000fe200078ec0ff */
[----:B------:R-:W-:Y:S01]  /*66670*/  VIADD R189, R10, 0x10d ;  /* 0x0000010d0abd7836 */ /* 0x000fe20000000000 */
[----:B------:R-:W-:Y:S01]  /*66680*/  LOP3.LUT R164, R164, 0xffffefff, RZ, 0xc0, !PT ;  /* 0xffffefffa4a47812 */ /* 0x000fe200078ec0ff */
[----:B------:R-:W-:Y:S01]  /*66690*/  VIADD R188, R10, 0x10c ;  /* 0x0000010c0abc7836 */ /* 0x000fe20000000000 */
[----:B------:R-:W-:Y:S01]  /*666a0*/  ULDC UR25, c[0x0][0x22c] ;  /* 0x00008b0000197ab9 */ /* 0x000fe20000000800 */
[----:B------:R-:W-:Y:S01]  /*666b0*/  ULDC UR35, c[0x0][0x228] ;  /* 0x00008a0000237ab9 */ /* 0x000fe20000000800 */
        /* <DEDUP_REMOVED lines=10> */
[----:B------:R-:W-:Y:S01]  /*66760*/  ULDC.64 UR22, c[0x0][0x228] ;  /* 0x00008a0000167ab9 */ /* 0x000fe20000000a00 */
[----:B------:R-:W-:Y:S01]  /*66770*/  ISETP.LT.AND P2, PT, R13, UR39, !P0 ;  /* 0x000000270d007c0c */ /* 0x000fe2000c741270 */
[----:B------:R-:W-:Y:S01]  /*66780*/  VIADD R187, R10, 0x10b ;  /* 0x0000010b0abb7836 */ /* 0x000fe20000000000 */
        /* <DEDUP_REMOVED lines=41> */
[----:B------:R-:W-:Y:S01]  /*66a20*/  ISETP.LT.AND P0, PT, R11, UR16, !P0 ;  /* 0x000000100b007c0c */ /* 0x000fe2000c701270 */
[----:B------:R-:W-:Y:S01]  /*66a30*/  ULDC UR10, c[0x0][0x228] ;  /* 0x00008a00000a7ab9 */ /* 0x000fe20000000800 */
[----:B------:R-:W-:Y:S01]  /*66a40*/  ULDC UR16, c[0x0][0x228] ;  /* 0x00008a0000107ab9 */ /* 0x000fe20000000800 */
[C---:B------:R-:W-:Y:S01]  /*66a50*/  VIADD R186, R10.reuse, 0x10a ;  /* 0x0000010a0aba7836 */ /* 0x040fe20000000000 */
[----:B------:R-:W-:Y:S01]  /*66a60*/  ULDC UR45, c[0x0][0x228] ;  /* 0x00008a00002d7ab9 */ /* 0x000fe20000000800 */
[----:B------:R-:W-:Y:S01]  /*66a70*/  VIADD R185, R10, 0x109 ;  /* 0x000001090ab97836 */ /* 0x000fe20000000000 */
[----:B------:R-:W-:Y:S01]  /*66a80*/  ULDC UR46, c[0x0][0x228] ;  /* 0x00008a00002e7ab9 */ /* 0x000fe20000000800 */
[----:B------:R-:W-:-:S04]  /*66a90*/  @P1 LOP3.LUT R163, R163, 0x80000000, RZ, 0xfc, !PT ;  /* 0x80000000a3a31812 */ /* 0x000fc800078efcff */
[----:B------:R-:W-:-:S04]  /*66aa0*/  LOP3.LUT R163, R163, 0xbfffffff, RZ, 0xc0, !PT ;  /* 0xbfffffffa3a37812 */ /* 0x000fc800078ec0ff */
[----:B------:R-:W-:Y:S02]  /*66ab0*/  @P0 LOP3.LUT R163, R163, 0x40000000, RZ, 0xfc, !PT ;  /* 0x40000000a3a30812 */ /* 0x000fe400078efcff */
[----:B------:R-:W-:Y:S02]  /*66ac0*/  ISETP.GE.AND P0, PT, R205, UR15, PT ;  /* 0x0000000fcd007c0c */ /* 0x000fe4000bf06270 */
[----:B------:R-:W-:Y:S01]  /*66ad0*/  @P3 LOP3.LUT R164, R164, 0x2, RZ, 0xfc, !PT ;  /* 0x00000002a4a43812 */ /* 0x000fe200078efcff */
[----:B------:R-:W-:Y:S01]  /*66ae0*/  VIADD R206, R207, UR14 ;  /* 0x0000000ecfce7c36 */ /* 0x000fe20008000000 */
[----:B------:R-:W-:Y:S01]  /*66af0*/  ISETP.LT.AND P3, PT, R14, UR60, !P0 ;  /* 0x0000003c0e007c0c */ /* 0x000fe2000c761270 */
[----:B------:R-:W-:Y:S01]  /*66b00*/  ULDC UR60, c[0x0][0x228] ;  /* 0x00008a00003c7ab9 */ /* 0x000fe20000000800 */
[----:B------:R-:W-:Y:S01]  /*66b10*/  LOP3.LUT R164, R164, 0xfffffffe, RZ, 0xc0, !PT ;  /* 0xfffffffea4a47812 */ /* 0x000fe200078ec0ff */
[----:B------:R-:W-:Y:S01]  /*66b20*/  ULDC UR15, c[0x0][0x228] ;  /* 0x00008a00000f7ab9 */ /* 0x000fe20000000800 */
[----:B------:R-:W-:Y:S01]  /*66b30*/  LOP3.LUT R163, R163, 0xdfffffff, RZ, 0xc0, !PT ;  /* 0xdfffffffa3a37812 */ /* 0x000fe200078ec0ff */
[----:B------:R-:W-:Y:S01]  /*66b40*/  ULDC UR14, c[0x0][0x228] ;  /* 0x00008a00000e7ab9 */ /* 0x000fe20000000800 */
[----:B------:R-:W-:-:S02]  /*66b50*/  @P2 LOP3.LUT R164, R164, 0x1, RZ, 0xfc, !PT ;  /* 0x00000001a4a42812 */ /* 0x000fc400078efcff */
[----:B------:R-:W-:Y:S01]  /*66b60*/  ISETP.LT.AND P2, PT, R13, UR51, !P0 ;  /* 0x000000330d007c0c */ /* 0x000fe2000c741270 */
[----:B------:R-:W-:Y:S01]  /*66b70*/  ULDC UR51, c[0x0][0x228] ;  /* 0x00008a0000337ab9 */ /* 0x000fe20000000800 */
[----:B------:R-:W-:Y:S01]  /*66b80*/  ISETP.LT.AND P1, PT, R12, UR50, !P0 ;  /* 0x000000320c007c0c */ /* 0x000fe2000c721270 */
[----:B------:R-:W-:Y:S02]  /*66b90*/  VIADD R184, R10, 0x108 ;  /* 0x000001080ab87836 */ /* 0x000fe40000000000 */
        /* <DEDUP_REMOVED lines=71> */
[----:B------:R-:W-:Y:S02]  /*67010*/  ISETP.LT.AND P3, PT, R14, UR31, !P0 ;  /* 0x0000001f0e007c0c */ /* 0x000fe4000c761270 */
[----:B------:R-:W-:Y:S01]  /*67020*/  ISETP.LT.AND P2, PT, R13, UR40, !P0 ;  /* 0x000000280d007c0c */ /* 0x000fe2000c741270 */
[----:B------:R-:W-:Y:S01]  /*67030*/  ULDC UR40, c[0x0][0x228] ;  /* 0x00008a0000287ab9 */ /* 0x000fe20000000800 */
[----:B------:R-:W-:Y:S02]  /*67040*/  LOP3.LUT R163, R163, 0xffffdfff, RZ, 0xc0, !PT ;  /* 0xffffdfffa3a37812 */ /* 0x000fe400078ec0ff */
[----:B------:R-:W-:Y:S01]  /*67050*/  ISETP.LT.AND P1, PT, R12, UR30, !P0 ;  /* 0x0000001e0c007c0c */ /* 0x000fe2000c721270 */
[----:B------:R-:W-:-:S06]  /*67060*/  ULDC.64 UR30, c[0x0][0x228] ;  /* 0x00008a00001e7ab9 */ /* 0x000fcc0000000a00 */
        /* <DEDUP_REMOVED lines=14> */
[----:B------:R-:W-:Y:S02]  /*67150*/  ISETP.LT.AND P2, PT, R13, UR49, !P0 ;  /* 0x000000310d007c0c */ /* 0x000fe4000c741270 */
[----:B------:R-:W-:Y:S02]  /*67160*/  LOP3.LUT R163, R163, 0xfffffdff, RZ, 0xc0, !PT ;  /* 0xfffffdffa3a37812 */ /* 0x000fe400078ec0ff */
[----:B------:R-:W-:Y:S01]  /*67170*/  ISETP.LT.AND P1, PT, R12, UR32, !P0 ;  /* 0x000000200c007c0c */ /* 0x000fe2000c721270 */
[----:B------:R-:W-:Y:S01]  /*67180*/  VIADD R201, R202, UR21 ;  /* 0x00000015cac97c36 */ /* 0x000fe20008000000 */
[----:B------:R-:W-:Y:S01]  /*67190*/  ULDC UR40, c[0x0][0x22c] ;  /* 0x00008b0000287ab9 */ /* 0x000fe20000000800 */
[----:B------:R-:W-:-:S04]  /*671a0*/  ULDC UR49, c[0x0][0x228] ;  /* 0x00008a0000317ab9 */ /* 0x000fc80000000800 */
        /* <DEDUP_REMOVED lines=15> */
[----:B------:R-:W-:Y:S02]  /*672a0*/  LOP3.LUT R163, R163, 0xffffffdf, RZ, 0xc0, !PT ;  /* 0xffffffdfa3a37812 */ /* 0x000fe400078ec0ff */
        /* <DEDUP_REMOVED lines=8> */
[----:B------:R-:W-:Y:S01]  /*67330*/  ISETP.LT.AND P0, PT, R11, UR33, !P0 ;  /* 0x000000210b007c0c */ /* 0x000fe2000c701270 */
[----:B------:R-:W-:Y:S01]  /*67340*/  ULDC.64 UR32, c[0x0][0x228] ;  /* 0x00008a0000207ab9 */ /* 0x000fe20000000a00 */
        /* <DEDUP_REMOVED lines=18> */
[----:B------:R-:W-:Y:S02]  /*67470*/  ULDC UR43, c[0x0][0x228] ;  /* 0x00008a00002b7ab9 */ /* 0x000fe40000000800 */
[----:B------:R-:W-:Y:S02]  /*67480*/  @P0 LOP3.LUT R162, R162, 0x40000000, RZ, 0xfc, !PT ;  /* 0x40000000a2a20812 */ /* 0x000fe400078efcff */
[----:B------:R-:W-:Y:S01]  /*67490*/  ISETP.GE.AND P0, PT, R197, UR29, PT ;  /* 0x0000001dc5007c0c */ /* 0x000fe2000bf06270 */
[----:B------:R-:W-:Y:S01]  /*674a0*/  ULDC UR29, c[0x0][0x248] ;  /* 0x00009200001d7ab9 */ /* 0x000fe20000000800 */
        /* <DEDUP_REMOVED lines=11> */
[----:B------:R-:W-:Y:S01]  /*67560*/  ULDC UR48, c[0x0][0x228] ;  /* 0x00008a0000307ab9 */ /* 0x000fe20000000800 */
[----:B------:R-:W-:Y:S01]  /*67570*/  ISETP.LT.AND P0, PT, R11, UR47, !P0 ;  /* 0x0000002f0b007c0c */ /* 0x000fe2000c701270 */
[----:B------:R-:W-:Y:S01]  /*67580*/  VIADD R197, R198, UR32 ;  /* 0x00000020c6c57c36 */ /* 0x000fe20008000000 */
[----:B------:R-:W-:Y:S01]  /*67590*/  LOP3.LUT R162, R162, 0xefffffff, RZ, 0xc0, !PT ;  /* 0xefffffffa2a27812 */ /* 0x000fe200078ec0ff */
[----:B------:R-:W-:Y:S01]  /*675a0*/  ULDC UR32, c[0x0][0x228] ;  /* 0x00008a0000207ab9 */ /* 0x000fe20000000800 */
[----:B------:R-:W-:Y:S01]  /*675b0*/  VIADD R183, R10, 0x107 ;  /* 0x000001070ab77836 */ /* 0x000fe20000000000 */
[----:B------:R-:W-:Y:S01]  /*675c0*/  ULDC UR29, c[0x0][0x228] ;  /* 0x00008a00001d7ab9 */ /* 0x000fe20000000800 */
[----:B------:R-:W-:Y:S01]  /*675d0*/  @P2 LOP3.LUT R162, R162, 0x10000000, RZ, 0xfc, !PT ;  /* 0x10000000a2a22812 */ /* 0x000fe200078efcff */
[----:B------:R-:W-:-:S03]  /*675e0*/  ULDC UR47, c[0x0][0x228] ;  /* 0x00008a00002f7ab9 */ /* 0x000fc60000000800 */
[----:B------:R-:W-:-:S04]  /*675f0*/  LOP3.LUT R162, R162, 0xf7ffffff, RZ, 0xc0, !PT ;  /* 0xf7ffffffa2a27812 */ /* 0x000fc800078ec0ff */
[----:B------:R-:W-:-:S04]  /*67600*/  @P1 LOP3.LUT R162, R162, 0x8000000, RZ, 0xfc, !PT ;  /* 0x08000000a2a21812 */ /* 0x000fc800078efcff */
[----:B------:R-:W-:-:S04]  /*67610*/  LOP3.LUT R162, R162, 0xfbffffff, RZ, 0xc0, !PT ;  /* 0xfbffffffa2a27812 */ /* 0x000fc800078ec0ff */
[----:B------:R-:W-:Y:S02]  /*67620*/  @P0 LOP3.LUT R162, R162, 0x4000000, RZ, 0xfc, !PT ;  /* 0x04000000a2a20812 */ /* 0x000fe400078efcff */
[----:B------:R-:W-:Y:S01]  /*67630*/  ISETP.GE.AND P0, PT, R196, UR31, PT ;  /* 0x0000001fc4007c0c */ /* 0x000fe2000bf06270 */
[----:B------:R-:W-:-:S03]  /*67640*/  ULDC UR31, c[0x0][0x228] ;  /* 0x00008a00001f7ab9 */ /* 0x000fc60000000800 */
[----:B------:R-:W-:Y:S01]  /*67650*/  ISETP.LT.AND P3, PT, R14, UR51, !P0 ;  /* 0x000000330e007c0c */ /* 0x000fe2000c761270 */
[----:B------:R-:W-:Y:S01]  /*67660*/  VIADD R182, R10, 0x106 ;  /* 0x000001060ab67836 */ /* 0x000fe20000000000 */
        /* <DEDUP_REMOVED lines=20> */
[----:B------:R-:W-:-:S09]  /*677b0*/  LOP3.LUT R162, R162, 0xffdfffff, RZ, 0xc0, !PT ;  /* 0xffdfffffa2a27812 */ /* 0x000fd200078ec0ff */
[----:B------:R-:W-:Y:S02]  /*677c0*/  @P1 LOP3.LUT R162, R162, 0x200000, RZ, 0xfc, !PT ;  /* 0x00200000a2a21812 */ /* 0x000fe400078efcff */
[----:B------:R-:W-:Y:S01]  /*677d0*/  ISETP.LT.AND P1, PT, R12, UR32, !P0 ;  /* 0x000000200c007c0c */ /* 0x000fe2000c721270 */
[----:B------:R-:W-:Y:S01]  /*677e0*/  ULDC UR32, c[0x0][0x248] ;  /* 0x0000920000207ab9 */ /* 0x000fe20000000800 */
[----:B------:R-:W-:-:S04]  /*677f0*/  LOP3.LUT R162, R162, 0xffefffff, RZ, 0xc0, !PT ;  /* 0xffefffffa2a27812 */ /* 0x000fc800078ec0ff */
[----:B------:R-:W-:Y:S02]  /*67800*/  @P2 LOP3.LUT R162, R162, 0x100000, RZ, 0xfc, !PT ;  /* 0x00100000a2a22812 */ /* 0x000fe400078efcff */
[----:B------:R-:W-:Y:S01]  /*67810*/  ISETP.LT.AND P0, PT, R11, UR60, !P0 ;  /* 0x0000003c0b007c0c */ /* 0x000fe2000c701270 */
[----:B------:R-:W-:Y:S01]  /*67820*/  VIADD R196, R197, UR32 ;  /* 0x00000020c5c47c36 */ /* 0x000fe20008000000 */
[----:B------:R-:W-:Y:S01]  /*67830*/  LOP3.LUT R162, R162, 0xfff7ffff, RZ, 0xc0, !PT ;  /* 0xfff7ffffa2a27812 */ /* 0x000fe200078ec0ff */
[----:B------:R-:W-:Y:S01]  /*67840*/  ULDC UR32, c[0x0][0x248] ;  /* 0x0000920000207ab9 */ /* 0x000fe20000000800 */
[----:B------:R-:W-:Y:S01]  /*67850*/  LOP3.LUT R160, R160, 0x7fffffff, RZ, 0xc0, !PT ;  /* 0x7fffffffa0a07812 */ /* 0x000fe200078ec0ff */
[----:B------:R-:W-:Y:S01]  /*67860*/  VIADD R181, R10, 0x105 ;  /* 0x000001050ab57836 */ /* 0x000fe20000000000 */
[----:B------:R-:W-:Y:S01]  /*67870*/  @P1 LOP3.LUT R162, R162, 0x80000, RZ, 0xfc, !PT ;  /* 0x00080000a2a21812 */ /* 0x000fe200078efcff */
[----:B------:R-:W-:Y:S01]  /*67880*/  VIADD R180, R10, 0x104 ;  /* 0x000001040ab47836 */ /* 0x000fe20000000000 */
[----:B------:R-:W-:-:S02]  /*67890*/  ULDC UR60, c[0x0][0x228] ;  /* 0x00008a00003c7ab9 */ /* 0x000fc40000000800 */
[----:B------:R-:W-:-:S04]  /*678a0*/  LOP3.LUT R162, R162, 0xfffbffff, RZ, 0xc0, !PT ;  /* 0xfffbffffa2a27812 */ /* 0x000fc800078ec0ff */
[----:B------:R-:W-:Y:S02]  /*678b0*/  @P0 LOP3.LUT R162, R162, 0x40000, RZ, 0xfc, !PT ;  /* 0x00040000a2a20812 */ /* 0x000fe400078efcff */
[----:B------:R-:W-:Y:S01]  /*678c0*/  ISETP.GE.AND P0, PT, R194, UR59, PT ;  /* 0x0000003bc2007c0c */ /* 0x000fe2000bf06270 */
[----:B------:R-:W-:Y:S01]  /*678d0*/  VIADD R195, R196, UR32 ;  /* 0x00000020c4c37c36 */ /* 0x000fe20008000000 */
[----:B------:R-:W-:Y:S01]  /*678e0*/  LOP3.LUT R162, R162, 0xfffdffff, RZ, 0xc0, !PT ;  /* 0xfffdffffa2a27812 */ /* 0x000fe200078ec0ff */
[----:B------:R-:W-:Y:S01]  /*678f0*/  ULDC.64 UR32, c[0x0][0x228] ;  /* 0x00008a0000207ab9 */ /* 0x000fe20000000a00 */
[----:B------:R-:W-:Y:S01]  /*67900*/  ISETP.LT.AND P3, PT, R14, UR58, !P0 ;  /* 0x0000003a0e007c0c */ /* 0x000fe2000c761270 */
[----:B------:R-:W-:Y:S01]  /*67910*/  VIADD R179, R10, 0x103 ;  /* 0x000001030ab37836 */ /* 0x000fe20000000000 */
[----:B------:R-:W-:Y:S01]  /*67920*/  ISETP.LT.AND P2, PT, R13, UR57, !P0 ;  /* 0x000000390d007c0c */ /* 0x000fe2000c741270 */
[----:B------:R-:W-:Y:S01]  /*67930*/  ULDC UR59, c[0x0][0x228] ;  /* 0x00008a00003b7ab9 */ /* 0x000fe20000000800 */
[----:B------:R-:W-:Y:S01]  /*67940*/  ISETP.LT.AND P1, PT, R12, UR55, !P0 ;  /* 0x000000370c007c0c */ /* 0x000fe2000c721270 */
[----:B------:R-:W-:Y:S01]  /*67950*/  VIADD R178, R10, 0x102 ;  /* 0x000001020ab27836 */ /* 0x000fe20000000000 */
[----:B------:R-:W-:-:S07]  /*67960*/  ULDC UR58, c[0x0][0x228] ;  /* 0x00008a00003a7ab9 */ /* 0x000fce0000000800 */
[----:B------:R-:W-:Y:S01]  /*67970*/  @P3 LOP3.LUT R162, R162, 0x20000, RZ, 0xfc, !PT ;  /* 0x00020000a2a23812 */ /* 0x000fe200078efcff */
[----:B------:R-:W-:Y:S01]  /*67980*/  ULDC UR57, c[0x0][0x228] ;  /* 0x00008a0000397ab9 */ /* 0x000fe20000000800 */
[----:B------:R-:W-:Y:S01]  /*67990*/  VIADD R177, R10, 0x101 ;  /* 0x000001010ab17836 */ /* 0x000fe20000000000 */
[----:B------:R-:W-:Y:S01]  /*679a0*/  ULDC UR55, c[0x0][0x228] ;  /* 0x00008a0000377ab9 */ /* 0x000fe20000000800 */
        /* <DEDUP_REMOVED lines=10> */
[----:B------:R-:W-:Y:S01]  /*67a50*/  VIADD R156, R10, 0xff ;  /* 0x000000ff0a9c7836 */ /* 0x000fe20000000000 */
[----:B------:R-:W-:Y:S01]  /*67a60*/  LOP3.LUT R162, R162, 0xffffdfff, RZ, 0xc0, !PT ;  /* 0xffffdfffa2a27812 */ /* 0x000fe200078ec0ff */
[----:B------:R-:W-:Y:S01]  /*67a70*/  VIADD R154, R10, 0xfe ;  /* 0x000000fe0a9a7836 */ /* 0x000fe20000000000 */
[----:B------:R-:W-:Y:S01]  /*67a80*/  ISETP.LT.AND P3, PT, R14, UR32, !P0 ;  /* 0x000000200e007c0c */ /* 0x000fe2000c761270 */
[----:B------:R1:W-:Y:S01]  /*67a90*/  STL [R1+0x2730], R243 ;  /* 0x002730f301007387 */ /* 0x0003e20000100800 */
[----:B------:R-:W-:Y:S01]  /*67aa0*/  ISETP.LT.AND P2, PT, R13, UR56, !P0 ;  /* 0x000000380d007c0c */ /* 0x000fe2000c741270 */
[----:B------:R-:W-:Y:S01]  /*67ab0*/  ULDC UR56, c[0x0][0x228] ;  /* 0x00008a0000387ab9 */ /* 0x000fe20000000800 */
[----:B------:R-:W-:-:S02]  /*67ac0*/  ISETP.LT.AND P1, PT, R12, UR9, !P0 ;  /* 0x000000090c007c0c */ /* 0x000fc4000c721270 */
[----:B------:R-:W-:Y:S01]  /*67ad0*/  LOP3.LUT R159, R159, 0x7fffffff, RZ, 0xc0, !PT ;  /* 0x7fffffff9f9f7812 */ /* 0x000fe200078ec0ff */
[C---:B------:R-:W-:Y:S01]  /*67ae0*/  VIADD R153, R10.reuse, 0xfd ;  /* 0x000000fd0a997836 */ /* 0x040fe20000000000 */
[----:B------:R-:W-:Y:S01]  /*67af0*/  ULDC UR33, c[0x0][0x228] ;  /* 0x00008a0000217ab9 */ /* 0x000fe20000000800 */
[----:B------:R-:W-:Y:S01]  /*67b00*/  VIADD R152, R10, 0xfc ;  /* 0x000000fc0a987836 */ /* 0x000fe20000000000 */
[----:B------:R-:W-:-:S03]  /*67b10*/  ULDC UR32, c[0x0][0x228] ;  /* 0x00008a0000207ab9 */ /* 0x000fc60000000800 */
[----:B------:R-:W-:-:S04]  /*67b20*/  @P3 LOP3.LUT R162, R162, 0x2000, RZ, 0xfc, !PT ;  /* 0x00002000a2a23812 */ /* 0x000fc800078efcff */
[----:B------:R-:W-:-:S04]  /*67b30*/  LOP3.LUT R162, R162, 0xffffefff, RZ, 0xc0, !PT ;  /* 0xffffefffa2a27812 */ /* 0x000fc800078ec0ff */
[----:B------:R-:W-:Y:S02]  /*67b40*/  @P2 LOP3.LUT R162, R162, 0x1000, RZ, 0xfc, !PT ;  /* 0x00001000a2a22812 */ /* 0x000fe400078efcff */
[----:B------:R-:W-:Y:S01]  /*67b50*/  ISETP.LT.AND P0, PT, R11, UR8, !P0 ;  /* 0x000000080b007c0c */ /* 0x000fe2000c701270 */
[----:B------:R-:W-:Y:S01]  /*67b60*/  ULDC UR8, c[0x0][0x248] ;  /* 0x0000920000087ab9 */ /* 0x000fe20000000800 */
[----:B------:R-:W-:-:S04]  /*67b70*/  LOP3.LUT R162, R162, 0xfffff7ff, RZ, 0xc0, !PT ;  /* 0xfffff7ffa2a27812 */ /* 0x000fc800078ec0ff */
[----:B------:R-:W-:Y:S01]  /*67b80*/  @P1 LOP3.LUT R162, R162, 0x800, RZ, 0xfc, !PT ;  /* 0x00000800a2a21812 */ /* 0x000fe200078efcff */
[----:B------:R-:W-:Y:S01]  /*67b90*/  VIADD R194, R195, UR8 ;  /* 0x00000008c3c27c36 */ /* 0x000fe20008000000 */
[----:B------:R-:W-:Y:S02]  /*67ba0*/  ULDC.64 UR8, c[0x0][0x228] ;  /* 0x00008a0000087ab9 */ /* 0x000fe40000000a00 */
[----:B------:R-:W-:-:S04]  /*67bb0*/  LOP3.LUT R162, R162, 0xfffffbff, RZ, 0xc0, !PT ;  /* 0xfffffbffa2a27812 */ /* 0x000fc800078ec0ff */
[----:B------:R-:W-:Y:S02]  /*67bc0*/  @P0 LOP3.LUT R162, R162, 0x400, RZ, 0xfc, !PT ;  /* 0x00000400a2a20812 */ /* 0x000fe400078efcff */
[----:B------:R-:W-:-:S04]  /*67bd0*/  ISETP.GE.AND P0, PT, R192, UR9, PT ;  /* 0x00000009c0007c0c */ /* 0x000fc8000bf06270 */
        /* <DEDUP_REMOVED lines=8> */
[----:B------:R-:W-:Y:S01]  /*67c60*/  ULDC.64 UR8, c[0x0][0x228] ;  /* 0x00008a0000087ab9 */ /* 0x000fe20000000a00 */
[----:B------:R-:W-:Y:S02]  /*67c70*/  ULDC UR13, c[0x0][0x228] ;  /* 0x00008a00000d7ab9 */ /* 0x000fe40000000800 */
        /* <DEDUP_REMOVED lines=50> */
[----:B------:R-:W-:Y:S02]  /*67fa0*/  ISETP.LT.AND P2, PT, R13, UR24, !P0 ;  /* 0x000000180d007c0c */ /* 0x000fe4000c741270 */
[----:B------:R-:W-:Y:S01]  /*67fb0*/  ISETP.LT.AND P1, PT, R12, UR22, !P0 ;  /* 0x000000160c007c0c */ /* 0x000fe2000c721270 */
[----:B------:R-:W-:-:S02]  /*67fc0*/  VIADD R190, R191, UR7 ;  /* 0x00000007bfbe7c36 */ /* 0x000fc40008000000 */
[----:B------:R-:W-:Y:S01]  /*67fd0*/  @P3 LOP3.LUT R161, R161, 0x20000000, RZ, 0xfc, !PT ;  /* 0x20000000a1a13812 */ /* 0x000fe200078efcff */
[----:B------:R-:W-:Y:S01]  /*67fe0*/  ULDC UR7, c[0x0][0x228] ;  /* 0x00008a0000077ab9 */ /* 0x000fe20000000800 */
[----:B------:R-:W-:Y:S01]  /*67ff0*/  STL [R1+0x2734], R242 ;  /* 0x002734f201007387 */ /* 0x000fe20000100800 */
[----:B------:R-:W-:Y:S01]  /*68000*/  VIADD R23, R10, 0xfb ;  /* 0x000000fb0a177836 */ /* 0x000fe20000000000 */
[----:B------:R-:W-:Y:S01]  /*68010*/  LOP3.LUT R161, R161, 0xefffffff, RZ, 0xc0, !PT ;  /* 0xefffffffa1a17812 */ /* 0x000fe200078ec0ff */
[----:B------:R-:W-:-:S03]  /*68020*/  ULDC UR22, c[0x0][0x228] ;  /* 0x00008a0000167ab9 */ /* 0x000fc60000000800 */
        /* <DEDUP_REMOVED lines=10> */
[----:B------:R-:W-:Y:S02]  /*680d0*/  ISETP.LT.AND P3, PT, R14, UR17, !P0 ;  /* 0x000000110e007c0c */ /* 0x000fe4000c761270 */
[----:B------:R-:W-:Y:S02]  /*680e0*/  ISETP.LT.AND P2, PT, R13, UR35, !P0 ;  /* 0x000000230d007c0c */ /* 0x000fe4000c741270 */
[----:B------:R-:W-:Y:S01]  /*680f0*/  ISETP.LT.AND P1, PT, R12, UR28, !P0 ;  /* 0x0000001c0c007c0c */ /* 0x000fe2000c721270 */
[----:B------:R-:W-:Y:S01]  /*68100*/  VIADD R188, R189, UR18 ;  /* 0x00000012bdbc7c36 */ /* 0x000fe20008000000 */
[----:B------:R-:W-:Y:S01]  /*68110*/  ULDC UR16, c[0x0][0x228] ;  /* 0x00008a0000107ab9 */ /* 0x000fe20000000800 */
[----:B------:R-:W-:-:S06]  /*68120*/  ULDC UR17, c[0x0][0x228] ;  /* 0x00008a0000117ab9 */ /* 0x000fcc0000000800 */
[----:B------:R-:W-:Y:S01]  /*68130*/  @P3 LOP3.LUT R161, R161, 0x2000000, RZ, 0xfc, !PT ;  /* 0x02000000a1a13812 */ /* 0x000fe200078efcff */
[----:B------:R-:W-:Y:S01]  /*68140*/  ULDC UR18, c[0x0][0x248] ;  /* 0x0000920000127ab9 */ /* 0x000fe20000000800 */
[----:B------:R-:W-:Y:S01]  /*68150*/  STL [R1+0x2738], R241 ;  /* 0x002738f101007387 */ /* 0x000fe20000100800 */
[C---:B------:R-:W-:Y:S01]  /*68160*/  VIADD R22, R10.reuse, 0xfa ;  /* 0x000000fa0a167836 */ /* 0x040fe20000000000 */
[----:B------:R-:W-:Y:S01]  /*68170*/  LOP3.LUT R161, R161, 0xfeffffff, RZ, 0xc0, !PT ;  /* 0xfeffffffa1a17812 */ /* 0x000fe200078ec0ff */
[----:B------:R-:W-:Y:S01]  /*68180*/  ULDC UR28, c[0x0][0x228] ;  /* 0x00008a00001c7ab9 */ /* 0x000fe20000000800 */
[----:B------:R-:W-:Y:S01]  /*68190*/  VIADD R21, R10, 0xf9 ;  /* 0x000000f90a157836 */ /* 0x000fe20000000000 */
[----:B------:R-:W-:Y:S01]  /*681a0*/  ULDC UR35, c[0x0][0x228] ;  /* 0x00008a0000237ab9 */ /* 0x000fe20000000800 */
[----:B------:R-:W-:Y:S02]  /*681b0*/  @P2 LOP3.LUT R161, R161, 0x1000000, RZ, 0xfc, !PT ;  /* 0x01000000a1a12812 */ /* 0x000fe400078efcff */
[----:B------:R-:W-:-:S02]  /*681c0*/  ISETP.LT.AND P0, PT, R11, UR19, !P0 ;  /* 0x000000130b007c0c */ /* 0x000fc4000c701270 */
[----:B------:R-:W-:-:S04]  /*681d0*/  LOP3.LUT R161, R161, 0xff7fffff, RZ, 0xc0, !PT ;  /* 0xff7fffffa1a17812 */ /* 0x000fc800078ec0ff */
[----:B------:R-:W-:-:S04]  /*681e0*/  @P1 LOP3.LUT R161, R161, 0x800000, RZ, 0xfc, !PT ;  /* 0x00800000a1a11812 */ /* 0x000fc800078efcff */
[----:B------:R-:W-:-:S04]  /*681f0*/  LOP3.LUT R161, R161, 0xffbfffff, RZ, 0xc0, !PT ;  /* 0xffbfffffa1a17812 */ /* 0x000fc800078ec0ff */
[----:B------:R-:W-:Y:S02]  /*68200*/  @P0 LOP3.LUT R161, R161, 0x400000, RZ, 0xfc, !PT ;  /* 0x00400000a1a10812 */ /* 0x000fe400078efcff */
[----:B------:R-:W-:Y:S02]  /*68210*/  ISETP.GE.AND P0, PT, R187, UR40, PT ;  /* 0x00000028bb007c0c */ /* 0x000fe4000bf06270 */
[----:B------:R-:W-:Y:S01]  /*68220*/  LOP3.LUT R161, R161, 0xffdfffff, RZ, 0xc0, !PT ;  /* 0xffdfffffa1a17812 */ /* 0x000fe200078ec0ff */
[----:B------:R-:W-:Y:S01]  /*68230*/  VIADD R187, R188, UR18 ;  /* 0x00000012bcbb7c36 */ /* 0x000fe20008000000 */
[----:B------:R-:W-:Y:S01]  /*68240*/  ISETP.LT.AND P3, PT, R14, UR39, !P0 ;  /* 0x000000270e007c0c */ /* 0x000fe2000c761270 */
[----:B------:R-:W-:Y:S01]  /*68250*/  ULDC.64 UR18, c[0x0][0x228] ;  /* 0x00008a0000127ab9 */ /* 0x000fe20000000a00 */
[----:B------:R-:W-:Y:S01]  /*68260*/  ISETP.LT.AND P2, PT, R13, UR37, !P0 ;  /* 0x000000250d007c0c */ /* 0x000fe2000c741270 */
[----:B------:R-:W-:Y:S01]  /*68270*/  ULDC UR40, c[0x0][0x22c] ;  /* 0x00008b0000287ab9 */ /* 0x000fe20000000800 */
[----:B------:R-:W-:Y:S01]  /*68280*/  ISETP.LT.AND P1, PT, R12, UR30, !P0 ;  /* 0x0000001e0c007c0c */ /* 0x000fe2000c721270 */
[----:B------:R-:W-:Y:S01]  /*68290*/  ULDC UR30, c[0x0][0x228] ;  /* 0x00008a00001e7ab9 */ /* 0x000fe20000000800 */
[----:B------:R-:W-:Y:S01]  /*682a0*/  STL [R1+0x273c], R240 ;  /* 0x00273cf001007387 */ /* 0x000fe20000100800 */
[----:B------:R-:W-:-:S06]  /*682b0*/  ULDC UR39, c[0x0][0x228] ;  /* 0x00008a0000277ab9 */ /* 0x000fcc0000000800 */
[----:B------:R-:W-:Y:S01]  /*682c0*/  @P3 LOP3.LUT R161, R161, 0x200000, RZ, 0xfc, !PT ;  /* 0x00200000a1a13812 */ /* 0x000fe200078efcff */
[----:B------:R-:W-:Y:S01]  /*682d0*/  VIADD R20, R10, 0xf8 ;  /* 0x000000f80a147836 */ /* 0x000fe20000000000 */
        /* <DEDUP_REMOVED lines=12> */
[----:B------:R-:W-:Y:S01]  /*683a0*/  STL [R1+0x2740], R239 ;  /* 0x002740ef01007387 */ /* 0x000fe20000100800 */
[----:B------:R-:W-:Y:S01]  /*683b0*/  ISETP.LT.AND P2, PT, R13, UR41, !P0 ;  /* 0x000000290d007c0c */ /* 0x000fe2000c741270 */
[----:B------:R-:W-:Y:S01]  /*683c0*/  ULDC UR41, c[0x0][0x228] ;  /* 0x00008a0000297ab9 */ /* 0x000fe20000000800 */
[----:B------:R-:W-:Y:S01]  /*683d0*/  LOP3.LUT R161, R161, 0xfffdffff, RZ, 0xc0, !PT ;  /* 0xfffdffffa1a17812 */ /* 0x000fe200078ec0ff */
[----:B------:R-:W-:Y:S01]  /*683e0*/  ULDC UR23, c[0x0][0x228] ;  /* 0x00008a0000177ab9 */ /* 0x000fe20000000800 */
[----:B------:R-:W-:Y:S01]  /*683f0*/  ISETP.LT.AND P1, PT, R12, UR27, !P0 ;  /* 0x0000001b0c007c0c */ /* 0x000fe2000c721270 */
[----:B------:R-:W-:-:S06]  /*68400*/  ULDC.64 UR26, c[0x0][0x228] ;  /* 0x00008a00001a7ab9 */ /* 0x000fcc0000000a00 */
        /* <DEDUP_REMOVED lines=10> */
[----:B------:R-:W-:Y:S01]  /*684b0*/  STL [R1+0x2744], R238 ;  /* 0x002744ee01007387 */ /* 0x000fe20000100800 */
[----:B------:R-:W-:Y:S01]  /*684c0*/  LOP3.LUT R161, R161, 0xffffdfff, RZ, 0xc0, !PT ;  /* 0xffffdfffa1a17812 */ /* 0x000fe200078ec0ff */
[----:B------:R-:W-:Y:S01]  /*684d0*/  ULDC UR19, c[0x0][0x228] ;  /* 0x00008a0000137ab9 */ /* 0x000fe20000000800 */
[----:B------:R-:W-:Y:S01]  /*684e0*/  ISETP.LT.AND P3, PT, R14, UR18, !P0 ;  /* 0x000000120e007c0c */ /* 0x000fe2000c761270 */
[----:B------:R-:W-:Y:S01]  /*684f0*/  ULDC UR18, c[0x0][0x248] ;  /* 0x0000920000127ab9 */ /* 0x000fe20000000800 */
[----:B------:R-:W-:Y:S01]  /*68500*/  ISETP.LT.AND P2, PT, R13, UR46, !P0 ;  /* 0x0000002e0d007c0c */ /* 0x000fe2000c741270 */
[----:B------:R-:W-:Y:S01]  /*68510*/  ULDC UR46, c[0x0][0x228] ;  /* 0x00008a00002e7ab9 */ /* 0x000fe20000000800 */
[----:B------:R-:W-:-:S09]  /*68520*/  ISETP.LT.AND P1, PT, R12, UR44, !P0 ;  /* 0x0000002c0c007c0c */ /* 0x000fd2000c721270 */
[----:B------:R-:W-:Y:S01]  /*68530*/  @P3 LOP3.LUT R161, R161, 0x2000, RZ, 0xfc, !PT ;  /* 0x00002000a1a13812 */ /* 0x000fe200078efcff */
[----:B------:R-:W-:Y:S01]  /*68540*/  VIADD R186, R187, UR18 ;  /* 0x00000012bbba7c36 */ /* 0x000fe20008000000 */
[----:B------:R-:W-:Y:S01]  /*68550*/  ISETP.LT.AND P0, PT, R11, UR43, !P0 ;  /* 0x0000002b0b007c0c */ /* 0x000fe2000c701270 */
[----:B------:R-:W-:Y:S01]  /*68560*/  STL [R1+0x2748], R237 ;  /* 0x002748ed01007387 */ /* 0x000fe20000100800 */
[----:B------:R-:W-:Y:S01]  /*68570*/  LOP3.LUT R161, R161, 0xffffefff, RZ, 0xc0, !PT ;  /* 0xffffefffa1a17812 */ /* 0x000fe200078ec0ff */
[----:B------:R-:W-:Y:S01]  /*68580*/  ULDC UR18, c[0x0][0x228] ;  /* 0x00008a0000127ab9 */ /* 0x000fe20000000800 */
[C---:B------:R-:W-:Y:S01]  /*68590*/  VIADD R19, R10.reuse, 0xf7 ;  /* 0x000000f70a137836 */ /* 0x040fe20000000000 */
[----:B------:R-:W-:Y:S01]  /*685a0*/  ULDC UR44, c[0x0][0x228] ;  /* 0x00008a00002c7ab9 */ /* 0x000fe20000000800 */
        /* <DEDUP_REMOVED lines=22> */
[----:B------:R-:W-:Y:S01]  /*68710*/  LOP3.LUT R158, R158, 0x7fffffff, RZ, 0xc0, !PT ;  /* 0x7fffffff9e9e7812 */ /* 0x000fe200078ec0ff */
[----:B------:R-:W-:Y:S01]  /*68720*/  VIADD R17, R10, 0xf5 ;  /* 0x000000f50a117836 */ /* 0x000fe20000000000 */
[----:B------:R-:W-:Y:S01]  /*68730*/  @P2 LOP3.LUT R161, R161, 0x100, RZ, 0xfc, !PT ;  /* 0x00000100a1a12812 */ /* 0x000fe200078efcff */
[----:B------:R-:W-:Y:S01]  /*68740*/  ULDC UR50, c[0x0][0x228] ;  /* 0x00008a0000327ab9 */ /* 0x000fe20000000800 */
[----:B------:R-:W-:-:S02]  /*68750*/  ULDC UR49, c[0x0][0x228] ;  /* 0x00008a0000317ab9 */ /* 0x000fc40000000800 */
[----:B------:R-:W-:-:S04]  /*68760*/  LOP3.LUT R161, R161, 0xffffff7f, RZ, 0xc0, !PT ;  /* 0xffffff7fa1a17812 */ /* 0x000fc800078ec0ff */
[----:B------:R-:W-:-:S04]  /*68770*/  @P1 LOP3.LUT R161, R161, 0x80, RZ, 0xfc, !PT ;  /* 0x00000080a1a11812 */ /* 0x000fc800078efcff */
[----:B------:R-:W-:-:S04]  /*68780*/  LOP3.LUT R161, R161, 0xffffffbf, RZ, 0xc0, !PT ;  /* 0xffffffbfa1a17812 */ /* 0x000fc800078ec0ff */
[----:B------:R-:W-:Y:S01]  /*68790*/  @P0 LOP3.LUT R161, R161, 0x40, RZ, 0xfc, !PT ;  /* 0x00000040a1a10812 */ /* 0x000fe200078efcff */
[----:B------:R-:W-:Y:S01]  /*687a0*/  BAR.SYNC.DEFER_BLOCKING 0x0 ;  /* 0x0000000000007b1d */ /* 0x000fe20000010000 */
[----:B------:R-:W-:-:S04]  /*687b0*/  ISETP.GE.AND P0, PT, R183, UR25, PT ;  /* 0x00000019b7007c0c */ /* 0x000fc8000bf06270 */
[----:B------:R-:W-:Y:S01]  /*687c0*/  ISETP.LT.AND P3, PT, R14, UR24, !P0 ;  /* 0x000000180e007c0c */ /* 0x000fe2000c761270 */
[----:B------:R-:W-:Y:S01]  /*687d0*/  ULDC UR24, c[0x0][0x248] ;  /* 0x0000920000187ab9 */ /* 0x000fe20000000800 */
[----:B------:R-:W-:Y:S01]  /*687e0*/  ISETP.LT.AND P2, PT, R13, UR29, !P0 ;  /* 0x0000001d0d007c0c */ /* 0x000fe2000c741270 */
[----:B------:R-:W-:Y:S01]  /*687f0*/  STL [R1+0x2754], R234 ;  /* 0x002754ea01007387 */ /* 0x000fe20000100800 */
[----:B------:R-:W-:Y:S01]  /*68800*/  LOP3.LUT R161, R161, 0xffffffdf, RZ, 0xc0, !PT ;  /* 0xffffffdfa1a17812 */ /* 0x000fe200078ec0ff */
[----:B------:R-:W-:Y:S01]  /*68810*/  ULDC UR25, c[0x0][0x228] ;  /* 0x00008a0000197ab9 */ /* 0x000fe20000000800 */
[----:B------:R-:W-:Y:S01]  /*68820*/  ISETP.LT.AND P1, PT, R12, UR47, !P0 ;  /* 0x0000002f0c007c0c */ /* 0x000fe2000c721270 */
[----:B------:R-:W-:Y:S01]  /*68830*/  VIADD R184, R185, UR24 ;  /* 0x00000018b9b87c36 */ /* 0x000fe20008000000 */
[----:B------:R-:W-:-:S05]  /*68840*/  ULDC UR29, c[0x0][0x228] ;  /* 0x00008a00001d7ab9 */ /* 0x000fca0000000800 */
[----:B------:R-:W-:Y:S01]  /*68850*/  @P3 LOP3.LUT R161, R161, 0x20, RZ, 0xfc, !PT ;  /* 0x00000020a1a13812 */ /* 0x000fe200078efcff */
[----:B------:R-:W-:Y:S01]  /*68860*/  STL [R1+0x2758], R233 ;  /* 0x002758e901007387 */ /* 0x000fe20000100800 */
        /* <DEDUP_REMOVED lines=13> */
[----:B------:R-:W-:Y:S02]  /*68940*/  ISETP.LT.AND P1, PT, R12, UR52, !P0 ;  /* 0x000000340c007c0c */ /* 0x000fe4000c721270 */
[----:B------:R-:W-:Y:S01]  /*68950*/  ISETP.LT.AND P3, PT, R14, UR26, !P0 ;  /* 0x0000001a0e007c0c */ /* 0x000fe2000c761270 */
[----:B------:R-:W-:Y:S01]  /*68960*/  ULDC UR26, c[0x0][0x248] ;  /* 0x00009200001a7ab9 */ /* 0x000fe20000000800 */
[----:B------:R-:W-:Y:S01]  /*68970*/  ISETP.LT.AND P2, PT, R13, UR51, !P0 ;  /* 0x000000330d007c0c */ /* 0x000fe2000c741270 */
[----:B------:R-:W-:Y:S01]  /*68980*/  STL [R1+0x2760], R231 ;  /* 0x002760e701007387 */ /* 0x000fe20000100800 */
[----:B------:R-:W-:Y:S01]  /*68990*/  ISETP.LT.AND P0, PT, R11, UR53, !P0 ;  /* 0x000000350b007c0c */ /* 0x000fe2000c701270 */
[----:B------:R-:W-:-:S06]  /*689a0*/  ULDC UR52, c[0x0][0x248] ;  /* 0x0000920000347ab9 */ /* 0x000fcc0000000800 */
[----:B------:R-:W-:Y:S02]  /*689b0*/  @P1 LOP3.LUT R160, R160, 0x80000000, RZ, 0xfc, !PT ;  /* 0x80000000a0a01812 */ /* 0x000fe400078efcff */
[----:B------:R-:W-:Y:S01]  /*689c0*/  @P3 LOP3.LUT R161, R161, 0x2, RZ, 0xfc, !PT ;  /* 0x00000002a1a13812 */ /* 0x000fe200078efcff */
[----:B------:R-:W-:Y:S01]  /*689d0*/  VIADD R183, R184, UR26 ;  /* 0x0000001ab8b77c36 */ /* 0x000fe20008000000 */
[----:B------:R-:W-:Y:S01]  /*689e0*/  LOP3.LUT R160, R160, 0xbfffffff, RZ, 0xc0, !PT ;  /* 0xbfffffffa0a07812 */ /* 0x000fe200078ec0ff */
[----:B------:R-:W-:Y:S01]  /*689f0*/  ULDC UR26, c[0x0][0x248] ;  /* 0x00009200001a7ab9 */ /* 0x000fe20000000800 */
[----:B------:R-:W-:Y:S01]  /*68a00*/  STL [R1+0x2764], R230 ;  /* 0x002764e601007387 */ /* 0x000fe20000100800 */
[----:B------:R-:W-:Y:S01]  /*68a10*/  ULDC UR53, c[0x0][0x248] ;  /* 0x0000920000357ab9 */ /* 0x000fe20000000800 */
[----:B------:R-:W-:Y:S01]  /*68a20*/  @P0 LOP3.LUT R160, R160, 0x40000000, RZ, 0xfc, !PT ;  /* 0x40000000a0a00812 */ /* 0x000fe200078efcff */
[C---:B------:R-:W-:Y:S01]  /*68a30*/  VIADD R16, R10.reuse, 0xf4 ;  /* 0x000000f40a107836 */ /* 0x040fe20000000000 */
[----:B------:R-:W-:Y:S01]  /*68a40*/  ISETP.GE.AND P0, PT, R181, UR40, PT ;  /* 0x00000028b5007c0c */ /* 0x000fe2000bf06270 */
[----:B------:R-:W-:Y:S01]  /*68a50*/  ULDC UR40, c[0x0][0x228] ;  /* 0x00008a0000287ab9 */ /* 0x000fe20000000800 */
[----:B-1----:R-:W-:Y:S01]  /*68a60*/  VIADD R243, R10, 0x182 ;  /* 0x000001820af37836 */ /* 0x002fe20000000000 */
[----:B------:R-:W-:Y:S01]  /*68a70*/  ULDC UR51, c[0x0][0x228] ;  /* 0x00008a0000337ab9 */ /* 0x000fe20000000800 */
[----:B------:R-:W-:Y:S01]  /*68a80*/  ISETP.LT.AND P3, PT, R14, UR41, !P0 ;  /* 0x000000290e007c0c */ /* 0x000fe2000c761270 */
[----:B------:R-:W-:Y:S01]  /*68a90*/  ULDC UR41, c[0x0][0x228] ;  /* 0x00008a0000297ab9 */ /* 0x000fe20000000800 */
[----:B------:R-:W-:-:S02]  /*68aa0*/  LOP3.LUT R161, R161, 0xfffffffe, RZ, 0xc0, !PT ;  /* 0xfffffffea1a17812 */ /* 0x000fc400078ec0ff */
[----:B------:R-:W-:Y:S02]  /*68ab0*/  LOP3.LUT R160, R160, 0xdfffffff, RZ, 0xc0, !PT ;  /* 0xdfffffffa0a07812 */ /* 0x000fe400078ec0ff */
[----:B------:R-:W-:Y:S02]  /*68ac0*/  @P2 LOP3.LUT R161, R161, 0x1, RZ, 0xfc, !PT ;  /* 0x00000001a1a12812 */ /* 0x000fe400078efcff */
[----:B------:R-:W-:Y:S01]  /*68ad0*/  ISETP.LT.AND P2, PT, R13, UR42, !P0 ;  /* 0x0000002a0d007c0c */ /* 0x000fe2000c741270 */
[----:B------:R-:W-:Y:S01]  /*68ae0*/  ULDC UR42, c[0x0][0x228] ;  /* 0x00008a00002a7ab9 */ /* 0x000fe20000000800 */
[----:B------:R-:W-:Y:S01]  /*68af0*/  ISETP.LT.AND P1, PT, R12, UR30, !P0 ;  /* 0x0000001e0c007c0c */ /* 0x000fe2000c721270 */
[----:B------:R-:W-:Y:S02]  /*68b00*/  ULDC.64 UR30, c[0x0][0x228] ;  /* 0x00008a00001e7ab9 */ /* 0x000fe40000000a00 */
        /* <DEDUP_REMOVED lines=15> */
[----:B------:R-:W-:Y:S01]  /*68c00*/  STL [R1+0x2768], R229 ;  /* 0x002768e501007387 */ /* 0x000fe20000100800 */
[----:B------:R-:W-:Y:S01]  /*68c10*/  ISETP.LT.AND P1, PT, R12, UR42, !P0 ;  /* 0x0000002a0c007c0c */ /* 0x000fe2000c721270 */
[----:B------:R-:W-:Y:S01]  /*68c20*/  VIADD R181, R182, UR30 ;  /* 0x0000001eb6b57c36 */ /* 0x000fe20008000000 */
[----:B------:R-:W-:Y:S01]  /*68c30*/  ULDC UR26, c[0x0][0x228] ;  /* 0x00008a00001a7ab9 */ /* 0x000fe20000000800 */
[----:B------:R-:W-:-:S04]  /*68c40*/  ULDC UR41, c[0x0][0x228] ;  /* 0x00008a0000297ab9 */ /* 0x000fc80000000800 */
[----:B------:R-:W-:Y:S01]  /*68c50*/  @P3 LOP3.LUT R160, R160, 0x2000000, RZ, 0xfc, !PT ;  /* 0x02000000a0a03812 */ /* 0x000fe200078efcff */
[----:B------:R-:W-:Y:S01]  /*68c60*/  ULDC.64 UR30, c[0x0][0x228] ;  /* 0x00008a00001e7ab9 */ /* 0x000fe20000000a00 */
[----:B------:R-:W-:Y:S01]  /*68c70*/  STL [R1+0x276c], R228 ;  /* 0x00276ce401007387 */ /* 0x000fe20000100800 */
[----:B------:R-:W-:Y:S01]  /*68c80*/  ULDC UR42, c[0x0][0x228] ;  /* 0x00008a00002a7ab9 */ /* 0x000fe20000000800 */
[----:B------:R-:W-:-:S04]  /*68c90*/  LOP3.LUT R160, R160, 0xfeffffff, RZ, 0xc0, !PT ;  /* 0xfeffffffa0a07812 */ /* 0x000fc800078ec0ff */
[----:B------:R-:W-:Y:S02]  /*68ca0*/  @P2 LOP3.LUT R160, R160, 0x1000000, RZ, 0xfc, !PT ;  /* 0x01000000a0a02812 */ /* 0x000fe400078efcff */
[----:B------:R-:W-:Y:S01]  /*68cb0*/  ISETP.LT.AND P0, PT, R11, UR40, !P0 ;  /* 0x000000280b007c0c */ /* 0x000fe2000c701270 */
[----:B------:R-:W-:Y:S01]  /*68cc0*/  STL [R1+0x2770], R227 ;  /* 0x002770e301007387 */ /* 0x000fe20000100800 */
[----:B------:R-:W-:Y:S01]  /*68cd0*/  LOP3.LUT R160, R160, 0xff7fffff, RZ, 0xc0, !PT ;  /* 0xff7fffffa0a07812 */ /* 0x000fe200078ec0ff */
[----:B------:R-:W-:-:S03]  /*68ce0*/  ULDC UR40, c[0x0][0x228] ;  /* 0x00008a0000287ab9 */ /* 0x000fc60000000800 */
        /* <DEDUP_REMOVED lines=8> */
[----:B------:R-:W-:Y:S02]  /*68d70*/  ISETP.LT.AND P2, PT, R13, UR45, !P0 ;  /* 0x0000002d0d007c0c */ /* 0x000fe4000c741270 */
[----:B------:R-:W-:Y:S01]  /*68d80*/  ISETP.LT.AND P1, PT, R12, UR59, !P0 ;  /* 0x0000003b0c007c0c */ /* 0x000fe2000c721270 */
[----:B------:R-:W-:Y:S01]  /*68d90*/  STL [R1+0x2780], R225 ;  /* 0x002780e101007387 */ /* 0x000fe20000100800 */
[----:B------:R-:W-:-:S07]  /*68da0*/  ULDC UR46, c[0x0][0x22c] ;  /* 0x00008b00002e7ab9 */ /* 0x000fce0000000800 */
[----:B------:R-:W-:Y:S01]  /*68db0*/  @P3 LOP3.LUT R160, R160, 0x200000, RZ, 0xfc, !PT ;  /* 0x00200000a0a03812 */ /* 0x000fe200078efcff */
[----:B------:R-:W-:Y:S01]  /*68dc0*/  ULDC UR45, c[0x0][0x228] ;  /* 0x00008a00002d7ab9 */ /* 0x000fe20000000800 */
[----:B------:R-:W-:Y:S02]  /*68dd0*/  ULDC UR59, c[0x0][0x248] ;  /* 0x00009200003b7ab9 */ /* 0x000fe40000000800 */
        /* <DEDUP_REMOVED lines=9> */
[----:B------:R-:W-:-:S04]  /*68e70*/  ISETP.GE.AND P0, PT, R178, UR31, PT ;  /* 0x0000001fb2007c0c */ /* 0x000fc8000bf06270 */
[----:B------:R-:W-:Y:S01]  /*68e80*/  ISETP.LT.AND P3, PT, R14, UR30, !P0 ;  /* 0x0000001e0e007c0c */ /* 0x000fe2000c761270 */
[----:B------:R-:W-:Y:S01]  /*68e90*/  ULDC.64 UR30, c[0x0][0x228] ;  /* 0x00008a00001e7ab9 */ /* 0x000fe20000000a00 */
[----:B------:R-:W-:Y:S01]  /*68ea0*/  ISETP.LT.AND P2, PT, R13, UR58, !P0 ;  /* 0x0000003a0d007c0c */ /* 0x000fe2000c741270 */
[----:B------:R-:W-:Y:S01]  /*68eb0*/  STL [R1+0x2794], R223 ;  /* 0x002794df01007387 */ /* 0x000fe20000100800 */
[----:B------:R-:W-:Y:S01]  /*68ec0*/  LOP3.LUT R160, R160, 0xfffdffff, RZ, 0xc0, !PT ;  /* 0xfffdffffa0a07812 */ /* 0x000fe200078ec0ff */
[----:B------:R-:W-:Y:S01]  /*68ed0*/  VIADD R180, R181, UR6 ;  /* 0x00000006b5b47c36 */ /* 0x000fe20008000000 */
[----:B------:R-:W-:Y:S01]  /*68ee0*/  ISETP.LT.AND P1, PT, R12, UR57, !P0 ;  /* 0x000000390c007c0c */ /* 0x000fe2000c721270 */
[----:B------:R-:W-:Y:S01]  /*68ef0*/  STL [R1+0x27a4], R222 ;  /* 0x0027a4de01007387 */ /* 0x000fe20000100800 */
[----:B------:R-:W-:-:S05]  /*68f00*/  ULDC UR58, c[0x0][0x248] ;  /* 0x00009200003a7ab9 */ /* 0x000fca0000000800 */
        /* <DEDUP_REMOVED lines=8> */
[----:B------:R-:W-:Y:S01]  /*68f90*/  VIADD R179, R180, UR6 ;  /* 0x00000006b4b37c36 */ /* 0x000fe20008000000 */
[----:B------:R-:W-:Y:S01]  /*68fa0*/  ULDC UR6, c[0x0][0x248] ;  /* 0x0000920000067ab9 */ /* 0x000fe20000000800 */
[----:B------:R-:W-:Y:S01]  /*68fb0*/  ULDC UR10, c[0x0][0x248] ;  /* 0x00009200000a7ab9 */ /* 0x000fe20000000800 */
[----:B------:R-:W-:-:S04]  /*68fc0*/  @P1 LOP3.LUT R160, R160, 0x8000, RZ, 0xfc, !PT ;  /* 0x00008000a0a01812 */ /* 0x000fc800078efcff */
[----:B------:R-:W-:-:S04]  /*68fd0*/  LOP3.LUT R160, R160, 0xffffbfff, RZ, 0xc0, !PT ;  /* 0xffffbfffa0a07812 */ /* 0x000fc800078ec0ff */
[----:B------:R-:W-:Y:S02]  /*68fe0*/  @P0 LOP3.LUT R160, R160, 0x4000, RZ, 0xfc, !PT ;  /* 0x00004000a0a00812 */ /* 0x000fe400078efcff */
[----:B------:R-:W-:Y:S01]  /*68ff0*/  ISETP.GE.AND P0, PT, R177, UR31, PT ;  /* 0x0000001fb1007c0c */ /* 0x000fe2000bf06270 */
[----:B------:R-:W-:Y:S01]  /*69000*/  STL [R1+0x27b4], R220 ;  /* 0x0027b4dc01007387 */ /* 0x000fe20000100800 */
[----:B------:R-:W-:Y:S01]  /*69010*/  LOP3.LUT R160, R160, 0xffffdfff, RZ, 0xc0, !PT ;  /* 0xffffdfffa0a07812 */ /* 0x000fe200078ec0ff */
[----:B------:R-:W-:Y:S01]  /*69020*/  VIADD R178, R179, UR6 ;  /* 0x00000006b3b27c36 */ /* 0x000fe20008000000 */
[----:B------:R-:W-:Y:S01]  /*69030*/  ISETP.LT.AND P3, PT, R14, UR30, !P0 ;  /* 0x0000001e0e007c0c */ /* 0x000fe2000c761270 */
[----:B------:R-:W-:Y:S01]  /*69040*/  ULDC UR31, c[0x0][0x228] ;  /* 0x00008a00001f7ab9 */ /* 0x000fe20000000800 */
[----:B------:R-:W-:Y:S02]  /*69050*/  ISETP.LT.AND P2, PT, R13, UR56, !P0 ;  /* 0x000000380d007c0c */ /* 0x000fe4000c741270 */
[----:B------:R-:W-:Y:S01]  /*69060*/  ISETP.LT.AND P1, PT, R12, UR55, !P0 ;  /* 0x000000370c007c0c */ /* 0x000fe2000c721270 */
[----:B------:R-:W-:Y:S01]  /*69070*/  STL [R1+0x27bc], R219 ;  /* 0x0027bcdb01007387 */ /* 0x000fe20000100800 */
[----:B------:R-:W-:Y:S01]  /*69080*/  VIADD R177, R178, UR52 ;  /* 0x00000034b2b17c36 */ /* 0x000fe20008000000 */
[----:B------:R-:W-:Y:S01]  /*69090*/  ULDC UR6, c[0x0][0x248] ;  /* 0x0000920000067ab9 */ /* 0x000fe20000000800 */
[----:B------:R-:W-:-:S05]  /*690a0*/  ULDC UR30, c[0x0][0x228] ;  /* 0x00008a00001e7ab9 */ /* 0x000fca0000000800 */
[----:B------:R-:W-:Y:S01]  /*690b0*/  @P3 LOP3.LUT R160, R160, 0x2000, RZ, 0xfc, !PT ;  /* 0x00002000a0a03812 */ /* 0x000fe200078efcff */
[----:B------:R-:W-:Y:S01]  /*690c0*/  ULDC UR55, c[0x0][0x248] ;  /* 0x0000920000377ab9 */ /* 0x000fe20000000800 */
[----:B------:R-:W-:Y:S01]  /*690d0*/  ISETP.LT.AND P0, PT, R11, UR12, !P0 ;  /* 0x0000000c0b007c0c */ /* 0x000fe2000c701270 */
[----:B------:R-:W-:Y:S01]  /*690e0*/  STL [R1+0x27c4], R218 ;  /* 0x0027c4da01007387 */ /* 0x000fe20000100800 */
[----:B------:R-:W-:Y:S01]  /*690f0*/  LOP3.LUT R160, R160, 0xffffefff, RZ, 0xc0, !PT ;  /* 0xffffefffa0a07812 */ /* 0x000fe200078ec0ff */
[----:B------:R-:W-:Y:S01]  /*69100*/  ULDC UR12, c[0x0][0x248] ;  /* 0x00009200000c7ab9 */ /* 0x000fe20000000800 */
[----:B------:R-:W-:Y:S01]  /*69110*/  ULDC UR52, c[0x0][0x248] ;  /* 0x0000920000347ab9 */ /* 0x000fe20000000800 */
[----:B------:R-:W-:Y:S01]  /*69120*/  ULDC UR56, c[0x0][0x248] ;  /* 0x0000920000387ab9 */ /* 0x000fe20000000800 */
[----:B------:R-:W-:-:S04]  /*69130*/  @P2 LOP3.LUT R160, R160, 0x1000, RZ, 0xfc, !PT ;  /* 0x00001000a0a02812 */ /* 0x000fc800078efcff */
[----:B------:R-:W-:-:S04]  /*69140*/  LOP3.LUT R160, R160, 0xfffff7ff, RZ, 0xc0, !PT ;  /* 0xfffff7ffa0a07812 */ /* 0x000fc800078ec0ff */
[----:B------:R-:W-:-:S04]  /*69150*/  @P1 LOP3.LUT R160, R160, 0x800, RZ, 0xfc, !PT ;  /* 0x00000800a0a01812 */ /* 0x000fc800078efcff */
[----:B------:R-:W-:-:S04]  /*69160*/  LOP3.LUT R160, R160, 0xfffffbff, RZ, 0xc0, !PT ;  /* 0xfffffbffa0a07812 */ /* 0x000fc800078ec0ff */
[----:B------:R-:W-:Y:S02]  /*69170*/  @P0 LOP3.LUT R160, R160, 0x400, RZ, 0xfc, !PT ;  /* 0x00000400a0a00812 */ /* 0x000fe400078efcff */
[----:B------:R-:W-:Y:S02]  /*69180*/  ISETP.GE.AND P0, PT, R176, UR54, PT ;  /* 0x00000036b0007c0c */ /* 0x000fe4000bf06270 */
[----:B------:R-:W-:Y:S01]  /*69190*/  LOP3.LUT R160, R160, 0xfffffdff, RZ, 0xc0, !PT ;  /* 0xfffffdffa0a07812 */ /* 0x000fe200078ec0ff */
[----:B------:R-:W-:Y:S01]  /*691a0*/  STL [R1+0x27d0], R217 ;  /* 0x0027d0d901007387 */ /* 0x000fe20000100800 */
[----:B------:R-:W-:Y:S01]  /*691b0*/  ISETP.LT.AND P3, PT, R14, UR13, !P0 ;  /* 0x0000000d0e007c0c */ /* 0x000fe2000c761270 */
[----:B------:R-:W-:Y:S01]  /*691c0*/  ULDC UR13, c[0x0][0x228] ;  /* 0x00008a00000d7ab9 */ /* 0x000fe20000000800 */
[----:B------:R-:W-:Y:S01]  /*691d0*/  ISETP.LT.AND P2, PT, R13, UR8, !P0 ;  /* 0x000000080d007c0c */ /* 0x000fe2000c741270 */
[----:B------:R-:W-:Y:S01]  /*691e0*/  VIADD R176, R177, UR10 ;  /* 0x0000000ab1b07c36 */ /* 0x000fe20008000000 */
[----:B------:R-:W-:Y:S01]  /*691f0*/  ISETP.LT.AND P1, PT, R12, UR9, !P0 ;  /* 0x000000090c007c0c */ /* 0x000fe2000c721270 */
[----:B------:R-:W-:Y:S01]  /*69200*/  ULDC.64 UR8, c[0x0][0x228] ;  /* 0x00008a0000087ab9 */ /* 0x000fe20000000a00 */
[----:B------:R-:W-:-:S07]  /*69210*/  ULDC UR54, c[0x0][0x248] ;  /* 0x0000920000367ab9 */ /* 0x000fce0000000800 */
        /* <DEDUP_REMOVED lines=11> */
[----:B------:R-:W-:Y:S01]  /*692d0*/  LOP3.LUT R160, R160, 0xffffffdf, RZ, 0xc0, !PT ;  /* 0xffffffdfa0a07812 */ /* 0x000fe200078ec0ff */
[----:B------:R-:W-:Y:S01]  /*692e0*/  STL [R1+0x27e4], R216 ;  /* 0x0027e4d801007387 */ /* 0x000fe20000100800 */
[----:B------:R-:W-:Y:S01]  /*692f0*/  ISETP.LT.AND P2, PT, R13, UR14, !P0 ;  /* 0x0000000e0d007c0c */ /* 0x000fe2000c741270 */
[----:B------:R-:W-:Y:S01]  /*69300*/  ULDC UR14, c[0x0][0x228] ;  /* 0x00008a00000e7ab9 */ /* 0x000fe20000000800 */
[----:B------:R-:W-:Y:S01]  /*69310*/  ISETP.LT.AND P1, PT, R12, UR15, !P0 ;  /* 0x0000000f0c007c0c */ /* 0x000fe2000c721270 */
[----:B------:R-:W-:Y:S01]  /*69320*/  ULDC UR15, c[0x0][0x228] ;  /* 0x00008a00000f7ab9 */ /* 0x000fe20000000800 */
[----:B------:R-:W-:Y:S01]  /*69330*/  VIADD R156, R176, UR6 ;  /* 0x00000006b09c7c36 */ /* 0x000fe20008000000 */
[----:B------:R-:W-:-:S04]  /*69340*/  ULDC.64 UR8, c[0x0][0x228] ;  /* 0x00008a0000087ab9 */ /* 0x000fc80000000a00 */
[----:B------:R-:W-:-:S04]  /*69350*/  @P3 LOP3.LUT R160, R160, 0x20, RZ, 0xfc, !PT ;  /* 0x00000020a0a03812 */ /* 0x000fc800078efcff */
[----:B------:R-:W-:-:S04]  /*69360*/  LOP3.LUT R160, R160, 0xffffffef, RZ, 0xc0, !PT ;  /* 0xffffffefa0a07812 */ /* 0x000fc800078ec0ff */
[----:B------:R-:W-:Y:S02]  /*69370*/  @P2 LOP3.LUT R160, R160, 0x10, RZ, 0xfc, !PT ;  /* 0x00000010a0a02812 */ /* 0x000fe400078efcff */
[----:B------:R-:W-:Y:S01]  /*69380*/  ISETP.LT.AND P0, PT, R11, UR7, !P0 ;  /* 0x000000070b007c0c */ /* 0x000fe2000c701270 */
[----:B------:R-:W-:Y:S01]  /*69390*/  STL [R1+0x27e8], R215 ;  /* 0x0027e8d701007387 */ /* 0x000fe20000100800 */
[----:B------:R-:W-:Y:S01]  /*693a0*/  LOP3.LUT R160, R160, 0xfffffff7, RZ, 0xc0, !PT ;  /* 0xfffffff7a0a07812 */ /* 0x000fe200078ec0ff */
[----:B------:R-:W-:-:S03]  /*693b0*/  ULDC.64 UR6, c[0x0][0x228] ;  /* 0x00008a0000067ab9 */ /* 0x000fc60000000a00 */
        /* <DEDUP_REMOVED lines=13> */
[----:B------:R-:W-:Y:S01]  /*69490*/  VIADD R154, R156, UR12 ;  /* 0x0000000c9c9a7c36 */ /* 0x000fe20008000000 */
[----:B------:R-:W-:Y:S01]  /*694a0*/  ULDC UR60, c[0x0][0x228] ;  /* 0x00008a00003c7ab9 */ /* 0x000fe20000000800 */
[----:B------:R-:W-:-:S04]  /*694b0*/  ULDC UR16, c[0x0][0x248] ;  /* 0x0000920000107ab9 */ /* 0x000fc80000000800 */
[----:B------:R-:W-:Y:S02]  /*694c0*/  @P1 LOP3.LUT R159, R159, 0x80000000, RZ, 0xfc, !PT ;  /* 0x800000009f9f1812 */ /* 0x000fe400078efcff */
[----:B------:R-:W-:Y:S01]  /*694d0*/  @P3 LOP3.LUT R160, R160, 0x2, RZ, 0xfc, !PT ;  /* 0x00000002a0a03812 */ /* 0x000fe200078efcff */
[----:B------:R-:W-:Y:S01]  /*694e0*/  STL [R1+0x27fc], R212 ;  /* 0x0027fcd401007387 */ /* 0x000fe20000100800 */
[----:B------:R-:W-:Y:S01]  /*694f0*/  LOP3.LUT R159, R159, 0xbfffffff, RZ, 0xc0, !PT ;  /* 0xbfffffff9f9f7812 */ /* 0x000fe200078ec0ff */
[----:B------:R-:W-:-:S03]  /*69500*/  ULDC UR17, c[0x0][0x248] ;  /* 0x0000920000117ab9 */ /* 0x000fc60000000800 */
[----:B------:R-:W-:Y:S02]  /*69510*/  @P0 LOP3.LUT R159, R159, 0x40000000, RZ, 0xfc, !PT ;  /* 0x400000009f9f0812 */ /* 0x000fe400078efcff */
[----:B------:R-:W-:Y:S02]  /*69520*/  ISETP.GE.AND P0, PT, R153, UR13, PT ;  /* 0x0000000d99007c0c */ /* 0x000fe4000bf06270 */
[----:B------:R-:W-:Y:S01]  /*69530*/  LOP3.LUT R160, R160, 0xfffffffe, RZ, 0xc0, !PT ;  /* 0xfffffffea0a07812 */ /* 0x000fe200078ec0ff */
[----:B------:R-:W-:Y:S01]  /*69540*/  STL [R1+0x280c], R211 ;  /* 0x00280cd301007387 */ /* 0x000fe20000100800 */
[----:B------:R-:W-:Y:S01]  /*69550*/  ISETP.LT.AND P3, PT, R14, UR15, !P0 ;  /* 0x0000000f0e007c0c */ /* 0x000fe2000c761270 */
[----:B------:R-:W-:Y:S01]  /*69560*/  ULDC UR13, c[0x0][0x228] ;  /* 0x00008a00000d7ab9 */ /* 0x000fe20000000800 */
[----:B------:R-:W-:Y:S02]  /*69570*/  @P2 LOP3.LUT R160, R160, 0x1, RZ, 0xfc, !PT ;  /* 0x00000001a0a02812 */ /* 0x000fe400078efcff */
[----:B------:R-:W-:-:S02]  /*69580*/  ISETP.LT.AND P2, PT, R13, UR14, !P0 ;  /* 0x0000000e0d007c0c */ /* 0x000fc4000c741270 */
[----:B------:R-:W-:Y:S01]  /*69590*/  LOP3.LUT R159, R159, 0xdfffffff, RZ, 0xc0, !PT ;  /* 0xdfffffff9f9f7812 */ /* 0x000fe200078ec0ff */
[----:B------:R-:W-:Y:S01]  /*695a0*/  STL [R1+0x2818], R210 ;  /* 0x002818d201007387 */ /* 0x000fe20000100800 */
[----:B------:R-:W-:Y:S01]  /*695b0*/  ISETP.LT.AND P1, PT, R12, UR11, !P0 ;  /* 0x0000000b0c007c0c */ /* 0x000fe2000c721270 */
[----:B------:R-:W-:Y:S01]  /*695c0*/  VIADD R153, R154, UR53 ;  /* 0x000000359a997c36 */ /* 0x000fe20008000000 */
[----:B------:R-:W-:Y:S01]  /*695d0*/  ULDC.64 UR14, c[0x0][0x228] ;  /* 0x00008a00000e7ab9 */ /* 0x000fe20000000a00 */
[----:B------:R-:W-:Y:S01]  /*695e0*/  STL [R1+0x281c], R209 ;  /* 0x00281cd101007387 */ /* 0x000fe20000100800 */
[----:B------:R-:W-:Y:S01]  /*695f0*/  ULDC.64 UR10, c[0x0][0x228] ;  /* 0x00008a00000a7ab9 */ /* 0x000fe20000000a00 */
[----:B------:R-:W-:Y:S02]  /*69600*/  @P3 LOP3.LUT R159, R159, 0x20000000, RZ, 0xfc, !PT ;  /* 0x200000009f9f3812 */ /* 0x000fe400078efcff */
[----:B------:R-:W-:Y:S02]  /*69610*/  STL [R1+0x2824], R208 ;  /* 0x002824d001007387 */ /* 0x000fe40000100800 */
[----:B------:R-:W-:-:S02]  /*69620*/  LOP3.LUT R159, R159, 0xefffffff, RZ, 0xc0, !PT ;  /* 0xefffffff9f9f7812 */ /* 0x000fc400078ec0ff */
[----:B------:R-:W-:Y:S04]  /*69630*/  STL [R1+0x2830], R207 ;  /* 0x002830cf01007387 */ /* 0x000fe80000100800 */
[----:B------:R-:W-:Y:S01]  /*69640*/  STL [R1+0x283c], R206 ;  /* 0x00283cce01007387 */ /* 0x000fe20000100800 */
[----:B------:R-:W-:-:S03]  /*69650*/  @P2 LOP3.LUT R159, R159, 0x10000000, RZ, 0xfc, !PT ;  /* 0x100000009f9f2812 */ /* 0x000fc600078efcff */
[----:B------:R-:W-:Y:S04]  /*69660*/  STL [R1+0x2844], R205 ;  /* 0x002844cd01007387 */ /* 0x000fe80000100800 */
[----:B------:R-:W-:Y:S04]  /*69670*/  STL [R1+0x2854], R204 ;  /* 0x002854cc01007387 */ /* 0x000fe80000100800 */
[----:B------:R-:W-:Y:S01]  /*69680*/  STL [R1+0x2858], R203 ;  /* 0x002858cb01007387 */ /* 0x000fe20000100800 */
[----:B------:R-:W-:Y:S01]  /*69690*/  ISETP.LT.AND P0, PT, R11, UR13, !P0 ;  /* 0x0000000d0b007c0c */ /* 0x000fe2000c701270 */
[----:B------:R-:W-:-:S02]  /*696a0*/  ULDC.64 UR12, c[0x0][0x228] ;  /* 0x00008a00000c7ab9 */ /* 0x000fc40000000a00 */
[----:B------:R-:W-:Y:S01]  /*696b0*/  STL [R1+0x285c], R202 ;  /* 0x00285cca01007387 */ /* 0x000fe20000100800 */
[----:B------:R-:W-:-:S03]  /*696c0*/  LOP3.LUT R159, R159, 0xf7ffffff, RZ, 0xc0, !PT ;  /* 0xf7ffffff9f9f7812 */ /* 0x000fc600078ec0ff */
[----:B------:R-:W-:Y:S04]  /*696d0*/  STL [R1+0x2864], R201 ;  /* 0x002864c901007387 */ /* 0x000fe80000100800 */
[----:B------:R-:W-:Y:S04]  /*696e0*/  STL [R1+0x2868], R200 ;  /* 0x002868c801007387 */ /* 0x000fe80000100800 */
[----:B------:R-:W-:Y:S04]  /*696f0*/  STL [R1+0x2860], R199 ;  /* 0x002860c701007387 */ /* 0x000fe80000100800 */
[----:B------:R-:W-:Y:S01]  /*69700*/  STL [R1+0x2850], R198 ;  /* 0x002850c601007387 */ /* 0x000fe20000100800 */
[----:B------:R-:W-:-:S03]  /*69710*/  @P1 LOP3.LUT R159, R159, 0x8000000, RZ, 0xfc, !PT ;  /* 0x080000009f9f1812 */ /* 0x000fc600078efcff */
[----:B------:R-:W-:Y:S04]  /*69720*/  STL [R1+0x284c], R197 ;  /* 0x00284cc501007387 */ /* 0x000fe80000100800 */
[----:B------:R-:W-:Y:S04]  /*69730*/  STL [R1+0x2848], R196 ;  /* 0x002848c401007387 */ /* 0x000fe80000100800 */
[----:B------:R-:W-:Y:S04]  /*69740*/  STL [R1+0x2840], R195 ;  /* 0x002840c301007387 */ /* 0x000fe80000100800 */
[----:B------:R-:W-:Y:S01]  /*69750*/  STL [R1+0x2838], R194 ;  /* 0x002838c201007387 */ /* 0x000fe20000100800 */
[----:B------:R-:W-:-:S03]  /*69760*/  LOP3.LUT R159, R159, 0xfbffffff, RZ, 0xc0, !PT ;  /* 0xfbffffff9f9f7812 */ /* 0x000fc600078ec0ff */
[----:B------:R-:W-:Y:S04]  /*69770*/  STL [R1+0x2834], R193 ;  /* 0x002834c101007387 */ /* 0x000fe80000100800 */
[----:B------:R-:W-:Y:S04]  /*69780*/  STL [R1+0x282c], R192 ;  /* 0x00282cc001007387 */ /* 0x000fe80000100800 */
[----:B------:R-:W-:Y:S04]  /*69790*/  STL [R1+0x2828], R191 ;  /* 0x002828bf01007387 */ /* 0x000fe80000100800 */
[----:B------:R-:W-:Y:S01]  /*697a0*/  STL [R1+0x2820], R190 ;  /* 0x002820be01007387 */ /* 0x000fe20000100800 */
[----:B------:R-:W-:-:S03]  /*697b0*/  @P0 LOP3.LUT R159, R159, 0x4000000, RZ, 0xfc, !PT ;  /* 0x040000009f9f0812 */ /* 0x000fc600078efcff */
[----:B------:R-:W-:Y:S01]  /*697c0*/  STL [R1+0x2814], R189 ;  /* 0x002814bd01007387 */ /* 0x000fe20000100800 */
[----:B------:R-:W-:-:S03]  /*697d0*/  ISETP.GE.AND P0, PT, R152, UR7, PT ;  /* 0x0000000798007c0c */ /* 0x000fc6000bf06270 */
[----:B------:R-:W-:Y:S01]  /*697e0*/  STL [R1+0x2810], R188 ;  /* 0x002810bc01007387 */ /* 0x000fe20000100800 */
[----:B------:R-:W-:Y:S01]  /*697f0*/  VIADD R152, R153, UR52 ;  /* 0x0000003499987c36 */ /* 0x000fe20008000000 */
[----:B------:R-:W-:Y:S01]  /*69800*/  LOP3.LUT R159, R159, 0xfdffffff, RZ, 0xc0, !PT ;  /* 0xfdffffff9f9f7812 */ /* 0x000fe200078ec0ff */
[----:B------:R-:W-:Y:S01]  /*69810*/  ULDC UR7, c[0x0][0x228] ;  /* 0x00008a0000077ab9 */ /* 0x000fe20000000800 */
[----:B------:R-:W-:Y:S04]  /*69820*/  STL [R1+0x2808], R187 ;  /* 0x002808bb01007387 */ /* 0x000fe80000100800 */
[----:B------:R-:W-:Y:S04]  /*69830*/  STL [R1+0x2804], R186 ;  /* 0x002804ba01007387 */ /* 0x000fe80000100800 */
[----:B------:R-:W-:Y:S01]  /*69840*/  STL [R1+0x2800], R185 ;  /* 0x002800b901007387 */ /* 0x000fe20000100800 */
[----:B------:R-:W-:Y:S01]  /*69850*/  ISETP.LT.AND P1, PT, R14, UR6, !P0 ;  /* 0x000000060e007c0c */ /* 0x000fe2000c721270 */
[----:B------:R-:W-:-:S02]  /*69860*/  ULDC UR6, c[0x0][0x228] ;  /* 0x00008a0000067ab9 */ /* 0x000fc40000000800 */
        /* <DEDUP_REMOVED lines=12> */
[----:B------:R1:W-:Y:S01]  /*69930*/  STL [R1+0x27a0], R152 ;  /* 0x0027a09801007387 */ /* 0x0003e20000100800 */
[----:B------:R-:W-:-:S02]  /*69940*/  @P1 LOP3.LUT R159, R159, 0x2000000, RZ, 0xfc, !PT ;  /* 0x020000009f9f1812 */ /* 0x000fc400078efcff */
[----:B------:R-:W-:Y:S01]  /*69950*/  ISETP.LT.AND P1, PT, R13, UR60, !P0 ;  /* 0x0000003c0d007c0c */ /* 0x000fe2000c721270 */
[----:B------:R-:W-:Y:S01]  /*69960*/  ULDC UR60, c[0x0][0x22c] ;  /* 0x00008b00003c7ab9 */ /* 0x000fe20000000800 */
[----:B------:R-:W-:Y:S01]  /*69970*/  ISETP.LT.AND P2, PT, R12, UR6, !P0 ;  /* 0x000000060c007c0c */ /* 0x000fe2000c741270 */
[----:B------:R-:W3:Y:S01]  /*69980*/  LDS.128 R176, [R15] ;  /* 0x000000000fb07984 */ /* 0x000ee20000000c00 */
[----:B-1----:R-:W-:-:S05]  /*69990*/  VIADD R152, R152, UR54 ;  /* 0x0000003698987c36 */ /* 0x002fca0008000000 */
[----:B------:R1:W-:Y:S01]  /*699a0*/  STL [R1+0x279c], R152 ;  /* 0x00279c9801007387 */ /* 0x0003e20000100800 */
[----:B------:R-:W-:Y:S01]  /*699b0*/  LOP3.LUT R159, R159, 0xfeffffff, RZ, 0xc0, !PT ;  /* 0xfeffffff9f9f7812 */ /* 0x000fe200078ec0ff */
[----:B-1----:R-:W-:-:S05]  /*699c0*/  VIADD R152, R152, UR55 ;  /* 0x0000003798987c36 */ /* 0x002fca0008000000 */
[----:B------:R1:W-:Y:S01]  /*699d0*/  STL [R1+0x2798], R152 ;  /* 0x0027989801007387 */ /* 0x0003e20000100800 */
[----:B------:R-:W-:Y:S01]  /*699e0*/  @P1 LOP3.LUT R159, R159, 0x1000000, RZ, 0xfc, !PT ;  /* 0x010000009f9f1812 */ /* 0x000fe200078efcff */
[----:B-1----:R-:W-:Y:S01]  /*699f0*/  VIADD R152, R152, UR56 ;  /* 0x0000003898987c36 */ /* 0x002fe20008000000 */
[----:B------:R-:W-:Y:S01]  /*69a00*/  BAR.SYNC.DEFER_BLOCKING 0x0 ;  /* 0x0000000000007b1d */ /* 0x000fe20000010000 */
[----:B------:R-:W-:Y:S02]  /*69a10*/  ISETP.LT.AND P1, PT, R11, UR7, !P0 ;  /* 0x000000070b007c0c */ /* 0x000fe4000c721270 */
[----:B------:R-:W-:-:S03]  /*69a20*/  LOP3.LUT R159, R159, 0xff7fffff, RZ, 0xc0, !PT ;  /* 0xff7fffff9f9f7812 */ /* 0x000fc600078ec0ff */
[----:B------:R1:W-:Y:S01]  /*69a30*/  STL [R1+0x2790], R152 ;  /* 0x0027909801007387 */ /* 0x0003e20000100800 */
[----:B------:R-:W-:Y:S01]  /*69a40*/  @P2 LOP3.LUT R159, R159, 0x800000, RZ, 0xfc, !PT ;  /* 0x008000009f9f2812 */ /* 0x000fe200078efcff */
[----:B-1----:R-:W-:-:S04]  /*69a50*/  VIADD R152, R152, UR57 ;  /* 0x0000003998987c36 */ /* 0x002fc80008000000 */
[----:B------:R-:W-:Y:S01]  /*69a60*/  VIADD R153, R152, UR58 ;  /* 0x0000003a98997c36 */ /* 0x000fe20008000000 */
[----:B------:R1:W-:Y:S01]  /*69a70*/  STL [R1+0x2788], R152 ;  /* 0x0027889801007387 */ /* 0x0003e20000100800 */
[----:B------:R-:W-:Y:S02]  /*69a80*/  LOP3.LUT R159, R159, 0xffbfffff, RZ, 0xc0, !PT ;  /* 0xffbfffff9f9f7812 */ /* 0x000fe400078ec0ff */
[----:B------:R-:W-:Y:S01]  /*69a90*/  ISETP.GE.AND P0, PT, R23, UR60, PT ;  /* 0x0000003c17007c0c */ /* 0x000fe2000bf06270 */
[----:B-1----:R-:W4:Y:S01]  /*69aa0*/  LDL.LU R152, [R1+0x3174] ;  /* 0x0031740001987983 */ /* 0x002f220000300800 */
[----:B------:R-:W-:Y:S02]  /*69ab0*/  @P1 LOP3.LUT R159, R159, 0x400000, RZ, 0xfc, !PT ;  /* 0x004000009f9f1812 */ /* 0x000fe400078efcff */
[----:B------:R-:W-:Y:S02]  /*69ac0*/  ISETP.LT.AND P1, PT, R14, UR22, !P0 ;  /* 0x000000160e007c0c */ /* 0x000fe4000c721270 */
[----:B------:R-:W-:-:S02]  /*69ad0*/  ISETP.LT.AND P3, PT, R13, UR19, !P0 ;  /* 0x000000130d007c0c */ /* 0x000fc4000c761270 */
[----:B------:R-:W-:Y:S02]  /*69ae0*/  LOP3.LUT R159, R159, 0xffdfffff, RZ, 0xc0, !PT ;  /* 0xffdfffff9f9f7812 */ /* 0x000fe400078ec0ff */
[----:B------:R-:W-:-:S07]  /*69af0*/  ISETP.LT.AND P2, PT, R12, UR18, !P0 ;  /* 0x000000120c007c0c */ /* 0x000fce000c741270 */
[----:B------:R-:W-:-:S04]  /*69b00*/  @P1 LOP3.LUT R159, R159, 0x200000, RZ, 0xfc, !PT ;  /* 0x002000009f9f1812 */ /* 0x000fc800078efcff */
[----:B------:R-:W-:-:S04]  /*69b10*/  LOP3.LUT R159, R159, 0xffefffff, RZ, 0xc0, !PT ;  /* 0xffefffff9f9f7812 */ /* 0x000fc800078ec0ff */
[----:B------:R-:W-:Y:S02]  /*69b20*/  @P3 LOP3.LUT R159, R159, 0x100000, RZ, 0xfc, !PT ;  /* 0x001000009f9f3812 */ /* 0x000fe400078efcff */
[----:B------:R-:W-:Y:S02]  /*69b30*/  ISETP.LT.AND P1, PT, R11, UR23, !P0 ;  /* 0x000000170b007c0c */ /* 0x000fe4000c721270 */
[----:B------:R-:W-:-:S04]  /*69b40*/  LOP3.LUT R159, R159, 0xfff7ffff, RZ, 0xc0, !PT ;  /* 0xfff7ffff9f9f7812 */ /* 0x000fc800078ec0ff */
[----:B------:R-:W-:Y:S02]  /*69b50*/  @P2 LOP3.LUT R159, R159, 0x80000, RZ, 0xfc, !PT ;  /* 0x000800009f9f2812 */ /* 0x000fe400078efcff */
[----:B------:R-:W-:Y:S02]  /*69b60*/  ISETP.GE.AND P0, PT, R22, UR9, PT ;  /* 0x0000000916007c0c */ /* 0x000fe4000bf06270 */
[----:B------:R-:W-:-:S04]  /*69b70*/  LOP3.LUT R159, R159, 0xfffbffff, RZ, 0xc0, !PT ;  /* 0xfffbffff9f9f7812 */ /* 0x000fc800078ec0ff */
[----:B------:R-:W-:Y:S02]  /*69b80*/  @P1 LOP3.LUT R159, R159, 0x40000, RZ, 0xfc, !PT ;  /* 0x000400009f9f1812 */ /* 0x000fe400078efcff */
[----:B------:R-:W-:Y:S02]  /*69b90*/  ISETP.LT.AND P1, PT, R14, UR8, !P0 ;  /* 0x000000080e007c0c */ /* 0x000fe4000c721270 */
[----:B------:R-:W-:Y:S02]  /*69ba0*/  ISETP.LT.AND P3, PT, R13, UR21, !P0 ;  /* 0x000000150d007c0c */ /* 0x000fe4000c761270 */
        /* <DEDUP_REMOVED lines=52> */
[----:B------:R-:W-:-:S09]  /*69ef0*/  ISETP.LT.AND P2, PT, R12, UR40, !P0 ;  /* 0x000000280c007c0c */ /* 0x000fd2000c741270 */
        /* <DEDUP_REMOVED lines=17> */
[----:B------:R-:W-:Y:S02]  /*6a010*/  LOP3.LUT R158, R158, 0xfdffffff, RZ, 0xc0, !PT ;  /* 0xfdffffff9e9e7812 */ /* 0x000fe400078ec0ff */
[----:B------:R-:W-:Y:S02]  /*6a020*/  ISETP.GE.AND P0, PT, R16, UR15, PT ;  /* 0x0000000f10007c0c */ /* 0x000fe4000bf06270 */
[----:B------:R-:W-:Y:S02]  /*6a030*/  @P2 LOP3.LUT R158, R158, 0x2000000, RZ, 0xfc, !PT ;  /* 0x020000009e9e2812 */ /* 0x000fe400078efcff */
[----:B------:R-:W-:-:S02]  /*6a040*/  ISETP.LT.AND P3, PT, R14, UR14, !P0 ;  /* 0x0000000e0e007c0c */ /* 0x000fc4000c761270 */
[----:B------:R-:W-:-:S04]  /*6a050*/  LOP3.LUT R158, R158, 0xfeffffff, RZ, 0xc0, !PT ;  /* 0xfeffffff9e9e7812 */ /* 0x000fc800078ec0ff */
[----:B------:R-:W-:Y:S02]  /*6a060*/  @P1 LOP3.LUT R158, R158, 0x1000000, RZ, 0xfc, !PT ;  /* 0x010000009e9e1812 */ /* 0x000fe400078efcff */
[----:B------:R-:W-:Y:S02]  /*6a070*/  ISETP.LT.AND P2, PT, R13, UR30, !P0 ;  /* 0x0000001e0d007c0c */ /* 0x000fe4000c741270 */
[----:B------:R-:W-:-:S04]  /*6a080*/  LOP3.LUT R158, R158, 0xff7fffff, RZ, 0xc0, !PT ;  /* 0xff7fffff9e9e7812 */ /* 0x000fc800078ec0ff */
[----:B------:R-:W-:Y:S01]  /*6a090*/  @P3 LOP3.LUT R158, R158, 0x800000, RZ, 0xfc, !PT ;  /* 0x008000009e9e3812 */ /* 0x000fe200078efcff */
[----:B------:R1:W-:Y:S01]  /*6a0a0*/  STL [R1+0x2784], R153 ;  /* 0x0027849901007387 */ /* 0x0003e20000100800 */
[----:B------:R-:W-:Y:S02]  /*6a0b0*/  ISETP.LT.AND P1, PT, R12, UR31, !P0 ;  /* 0x0000001f0c007c0c */ /* 0x000fe4000c721270 */
[----:B------:R-:W-:-:S04]  /*6a0c0*/  LOP3.LUT R158, R158, 0xffbfffff, RZ, 0xc0, !PT ;  /* 0xffbfffff9e9e7812 */ /* 0x000fc800078ec0ff */
[----:B------:R-:W-:Y:S01]  /*6a0d0*/  @P2 LOP3.LUT R158, R158, 0x400000, RZ, 0xfc, !PT ;  /* 0x004000009e9e2812 */ /* 0x000fe200078efcff */
[----:B-1----:R-:W-:-:S03]  /*6a0e0*/  VIADD R153, R153, UR59 ;  /* 0x0000003b99997c36 */ /* 0x002fc60008000000 */
[----:B------:R-:W-:Y:S02]  /*6a0f0*/  LOP3.LUT R158, R158, 0xffdfffff, RZ, 0xc0, !PT ;  /* 0xffdfffff9e9e7812 */ /* 0x000fe400078ec0ff */
[----:B------:R1:W-:Y:S01]  /*6a100*/  STL [R1+0x2778], R153 ;  /* 0x0027789901007387 */ /* 0x0003e20000100800 */
[----:B------:R-:W-:Y:S02]  /*6a110*/  ISETP.LT.AND P0, PT, R11, UR51, !P0 ;  /* 0x000000330b007c0c */ /* 0x000fe4000c701270 */
[----:B------:R-:W-:Y:S01]  /*6a120*/  @P1 LOP3.LUT R158, R158, 0x200000, RZ, 0xfc, !PT ;  /* 0x002000009e9e1812 */ /* 0x000fe200078efcff */
[----:B-1----:R-:W-:Y:S01]  /*6a130*/  VIADD R153, R153, UR16 ;  /* 0x0000001099997c36 */ /* 0x002fe20008000000 */
[----:B----4-:R-:W-:-:S04]  /*6a140*/  ISETP.GE.AND P1, PT, R243, R152, PT ;  /* 0x00000098f300720c */ /* 0x010fc80003f26270 */
[----:B------:R1:W-:Y:S01]  /*6a150*/  STL [R1+0x2774], R153 ;  /* 0x0027749901007387 */ /* 0x0003e20000100800 */
[----:B------:R-:W-:-:S03]  /*6a160*/  ISETP.LT.AND P2, PT, R12, UR38, !P1 ;  /* 0x000000260c007c0c */ /* 0x000fc6000cf41270 */
[----:B---3--:R3:W-:Y:S01]  /*6a170*/  STL.64 [R1+0x890], R176 ;  /* 0x000890b001007387 */ /* 0x0087e20000100a00 */
[----:B-1----:R-:W-:-:S03]  /*6a180*/  VIADD R153, R153, UR17 ;  /* 0x0000001199997c36 */ /* 0x002fc60008000000 */
[----:B------:R1:W-:Y:S01]  /*6a190*/  STL.64 [R1+0x898], R178 ;  /* 0x000898b201007387 */ /* 0x0003e20000100a00 */
[----:B------:R-:W-:-:S03]  /*6a1a0*/  LOP3.LUT R158, R158, 0xffefffff, RZ, 0xc0, !PT ;  /* 0xffefffff9e9e7812 */ /* 0x000fc600078ec0ff */
[----:B------:R4:W-:Y:S01]  /*6a1b0*/  STL [R1+0x2870], R153 ;  /* 0x0028709901007387 */ /* 0x0009e20000100800 */
[----:B------:R-:W-:Y:S02]  /*6a1c0*/  @P0 LOP3.LUT R158, R158, 0x100000, RZ, 0xfc, !PT ;  /* 0x001000009e9e0812 */ /* 0x000fe400078efcff */
[----:B------:R-:W-:Y:S02]  /*6a1d0*/  ISETP.LT.AND P0, PT, R11, UR34, !P1 ;  /* 0x000000220b007c0c */ /* 0x000fe4000cf01270 */
[----:B------:R-:W-:-:S04]  /*6a1e0*/  LOP3.LUT R159, R159, 0xfffeffff, RZ, 0xc0, !PT ;  /* 0xfffeffff9f9f7812 */ /* 0x000fc800078ec0ff */
[----:B------:R-:W-:Y:S02]  /*6a1f0*/  @P2 LOP3.LUT R159, R159, 0x10000, RZ, 0xfc, !PT ;  /* 0x000100009f9f2812 */ /* 0x000fe400078efcff */
[----:B------:R-:W-:Y:S02]  /*6a200*/  LOP3.LUT R155, R155, 0xfffffffb, RZ, 0xc0, !PT ;  /* 0xfffffffb9b9b7812 */ /* 0x000fe400078ec0ff */
[----:B------:R-:W-:Y:S02]  /*6a210*/  LOP3.LUT R159, R159, 0xfffff7ff, RZ, 0xc0, !PT ;  /* 0xfffff7ff9f9f7812 */ /* 0x000fe400078ec0ff */
[----:B------:R-:W-:Y:S02]  /*6a220*/  @P1 LOP3.LUT R155, R155, 0x4, RZ, 0xfc, !PT ;  /* 0x000000049b9b1812 */ /* 0x000fe400078efcff */
[----:B------:R-:W-:Y:S02]  /*6a230*/  ISETP.GE.AND P4, PT, R11, UR36, PT ;  /* 0x000000240b007c0c */ /* 0x000fe4000bf86270 */
[----:B------:R-:W-:Y:S01]  /*6a240*/  @P0 LOP3.LUT R159, R159, 0x800, RZ, 0xfc, !PT ;  /* 0x000008009f9f0812 */ /* 0x000fe200078efcff */
[----:B------:R2:W-:Y:S01]  /*6a250*/  STL [R1+0x31a0], R2 ;  /* 0x0031a00201007387 */ /* 0x0005e20000100800 */
[----:B------:R-:W4:Y:S01]  /*6a260*/  LDC R243, c[0x0][0x244] ;  /* 0x00009100fff37b82 */ /* 0x000f220000000800 */
[----:B------:R-:W-:Y:S01]  /*6a270*/  ULDC UR6, c[0x0][0x244] ;  /* 0x0000910000067ab9 */ /* 0x000fe20000000800 */
[----:B------:R-:W-:Y:S01]  /*6a280*/  ULDC UR60, c[0x0][0x22c] ;  /* 0x00008b00003c7ab9 */ /* 0x000fe20000000800 */
[----:B---3--:R-:W3:Y:S01]  /*6a290*/  LDL.LU R177, [R1+0x49c] ;  /* 0x00049c0001b17983 */ /* 0x008ee20000300800 */
[----:B------:R-:W-:Y:S01]  /*6a2a0*/  IMAD R152, R11, UR6, RZ ;  /* 0x000000060b987c24 */ /* 0x000fe2000f8e02ff */
[----:B------:R-:W-:Y:S01]  /*6a2b0*/  ULDC.64 UR6, c[0x0][0x220] ;  /* 0x0000880000067ab9 */ /* 0x000fe20000000a00 */
[----:B------:R-:W-:Y:S01]  /*6a2c0*/  ULDC UR13, c[0x0][0x228] ;  /* 0x00008a00000d7ab9 */ /* 0x000fe20000000800 */
[----:B-1----:R-:W3:Y:S01]  /*6a2d0*/  LDL.LU R178, [R1+0x94] ;  /* 0x0000940001b27983 */ /* 0x002ee20000300800 */
[----:B------:R-:W-:Y:S01]  /*6a2e0*/  ULDC UR9, c[0x0][0x228] ;  /* 0x00008a0000097ab9 */ /* 0x000fe20000000800 */
[----:B------:R-:W-:Y:S01]  /*6a2f0*/  ULDC UR12, c[0x0][0x228] ;  /* 0x00008a00000c7ab9 */ /* 0x000fe20000000800 */
[----:B------:R-:W-:Y:S01]  /*6a300*/  ULDC UR14, c[0x0][0x228] ;  /* 0x00008a00000e7ab9 */ /* 0x000fe20000000800 */
[----:B------:R-:W3:Y:S01]  /*6a310*/  LDL.LU R179, [R1+0x9c] ;  /* 0x00009c0001b37983 */ /* 0x000ee20000300800 */
[----:B------:R-:W-:Y:S01]  /*6a320*/  ULDC UR17, c[0x0][0x228] ;  /* 0x00008a0000117ab9 */ /* 0x000fe20000000800 */
[----:B------:R-:W-:Y:S01]  /*6a330*/  ULDC UR25, c[0x0][0x228] ;  /* 0x00008a0000197ab9 */ /* 0x000fe20000000800 */
[----:B------:R-:W-:Y:S01]  /*6a340*/  ULDC UR26, c[0x0][0x228] ;  /* 0x00008a00001a7ab9 */ /* 0x000fe20000000800 */
[----:B------:R-:W3:Y:S01]  /*6a350*/  LDL.LU R176, [R1+0x494] ;  /* 0x0004940001b07983 */ /* 0x000ee20000300800 */
[----:B------:R-:W1:Y:S01]  /*6a360*/  S2R R156, SR_TID.X ;  /* 0x00000000009c7919 */ /* 0x000e620000002100 */
[----:B------:R-:W-:Y:S01]  /*6a370*/  ULDC UR27, c[0x0][0x228] ;  /* 0x00008a00001b7ab9 */ /* 0x000fe20000000800 */
[----:B------:R-:W-:Y:S01]  /*6a380*/  ULDC UR20, c[0x0][0x22c] ;  /* 0x00008b0000147ab9 */ /* 0x000fe20000000800 */
[----:B------:R-:W-:Y:S01]  /*6a390*/  ULDC UR21, c[0x0][0x228] ;  /* 0x00008a0000157ab9 */ /* 0x000fe20000000800 */
[----:B------:R-:W-:Y:S01]  /*6a3a0*/  ULDC UR22, c[0x0][0x228] ;  /* 0x00008a0000167ab9 */ /* 0x000fe20000000800 */
[----:B----4-:R-:W-:Y:S01]  /*6a3b0*/  IMAD R153, R243, 0x80, R152 ;  /* 0x00000080f3997824 */ /* 0x010fe200078e0298 */
[----:B------:R-:W-:Y:S01]  /*6a3c0*/  ULDC UR59, c[0x0][0x228] ;  /* 0x00008a00003b7ab9 */ /* 0x000fe20000000800 */
[----:B--2---:R-:W-:Y:S01]  /*6a3d0*/  VIADD R2, R10, 0xf3 ;  /* 0x000000f30a027836 */ /* 0x004fe20000000000 */
[----:B------:R-:W-:Y:S01]  /*6a3e0*/  ULDC UR58, c[0x0][0x228] ;  /* 0x00008a00003a7ab9 */ /* 0x000fe20000000800 */
[----:B------:R-:W-:Y:S01]  /*6a3f0*/  ULDC UR19, c[0x0][0x228] ;  /* 0x00008a0000137ab9 */ /* 0x000fe20000000800 */
[C---:B------:R-:W-:Y:S01]  /*6a400*/  LEA R152, P0, R153.reuse, UR6, 0x2 ;  /* 0x0000000699987c11 */ /* 0x040fe2000f8010ff */
[----:B------:R-:W-:Y:S01]  /*6a410*/  ULDC UR6, c[0x0][0x228] ;  /* 0x00008a0000067ab9 */ /* 0x000fe20000000800 */
[----:B------:R-:W-:Y:S01]  /*6a420*/  ULDC UR23, c[0x0][0x228] ;  /* 0x00008a0000177ab9 */ /* 0x000fe20000000800 */
[----:B------:R-:W-:Y:S01]  /*6a430*/  ULDC UR24, c[0x0][0x228] ;  /* 0x00008a0000187ab9 */ /* 0x000fe20000000800 */
[----:B------:R-:W-:Y:S01]  /*6a440*/  LEA.HI.X.SX32 R153, R153, UR7, 0x2, P0 ;  /* 0x0000000799997c11 */ /* 0x000fe200080f16ff */
        /* <DEDUP_REMOVED lines=17> */
[----:B-1----:R-:W-:Y:S01]  /*6a560*/  IMAD.SHL.U32 R180, R156, 0x10, RZ ;  /* 0x000000109cb47824 */ /* 0x002fe200078e00ff */
[----:B------:R-:W-:Y:S01]  /*6a570*/  LOP3.LUT R158, R158, 0xfff7ffff, RZ, 0xc0, !PT ;  /* 0xfff7ffff9e9e7812 */ /* 0x000fe200078ec0ff */
[C---:B------:R-:W-:Y:S01]  /*6a580*/  IMAD.SHL.U32 R154, R156.reuse, 0x40, RZ ;  /* 0x000000409c9a7824 */ /* 0x040fe200078e00ff */
[----:B------:R-:W-:Y:S01]  /*6a590*/  ULDC UR7, c[0x0][0x228] ;  /* 0x00008a0000077ab9 */ /* 0x000fe20000000800 */
[----:B------:R-:W-:Y:S01]  /*6a5a0*/  IMAD.SHL.U32 R181, R156, 0x8, RZ ;  /* 0x000000089cb57824 */ /* 0x000fe200078e00ff */
[----:B------:R-:W-:Y:S01]  /*6a5b0*/  LOP3.LUT R180, R180, 0xf0, RZ, 0xc0, !PT ;  /* 0x000000f0b4b47812 */ /* 0x000fe200078ec0ff */
[----:B------:R-:W-:Y:S01]  /*6a5c0*/  ULDC UR42, c[0x0][0x228] ;  /* 0x00008a00002a7ab9 */ /* 0x000fe20000000800 */
[----:B------:R-:W-:Y:S01]  /*6a5d0*/  LOP3.LUT R154, R154, 0x400, RZ, 0xc0, !PT ;  /* 0x000004009a9a7812 */ /* 0x000fe200078ec0ff */
[----:B------:R-:W-:Y:S01]  /*6a5e0*/  ULDC UR43, c[0x0][0x228] ;  /* 0x00008a00002b7ab9 */ /* 0x000fe20000000800 */
[----:B------:R-:W-:Y:S01]  /*6a5f0*/  ULDC UR44, c[0x0][0x228] ;  /* 0x00008a00002c7ab9 */ /* 0x000fe20000000800 */
[----:B------:R-:W-:Y:S01]  /*6a600*/  ULDC UR41, c[0x0][0x248] ;  /* 0x0000920000297ab9 */ /* 0x000fe20000000800 */
[----:B------:R-:W-:Y:S01]  /*6a610*/  IADD3 R154, R154, UR61, R180 ;  /* 0x0000003d9a9a7c10 */ /* 0x000fe2000fffe0b4 */
[----:B------:R-:W-:Y:S01]  /*6a620*/  ULDC UR40, c[0x0][0x248] ;  /* 0x0000920000287ab9 */ /* 0x000fe20000000800 */
[----:B------:R-:W-:Y:S01]  /*6a630*/  LOP3.LUT R180, R181, 0x300, RZ, 0xc0, !PT ;  /* 0x00000300b5b47812 */ /* 0x000fe200078ec0ff */
[----:B------:R-:W-:Y:S01]  /*6a640*/  ULDC UR38, c[0x0][0x228] ;  /* 0x00008a0000267ab9 */ /* 0x000fe20000000800 */
[----:B------:R-:W-:Y:S01]  /*6a650*/  ULDC UR37, c[0x0][0x228] ;  /* 0x00008a0000257ab9 */ /* 0x000fe20000000800 */
[----:B------:R-:W-:Y:S01]  /*6a660*/  ULDC UR39, c[0x0][0x228] ;  /* 0x00008a0000277ab9 */ /* 0x000fe20000000800 */
[----:B------:R-:W-:Y:S01]  /*6a670*/  ULDC UR32, c[0x0][0x22c] ;  /* 0x00008b0000207ab9 */ /* 0x000fe20000000800 */
[----:B------:R-:W-:Y:S01]  /*6a680*/  IMAD.IADD R154, R154, 0x1, R180 ;  /* 0x000000019a9a7824 */ /* 0x000fe200078e02b4 */
        /* <DEDUP_REMOVED lines=10> */
[----:B---3--:R1:W-:Y:S01]  /*6a730*/  STSM.16.M88.4 [R0], R176 ;  /* 0x000000b000007844 */ /* 0x0083e20000000200 */
[----:B------:R-:W-:Y:S06]  /*6a740*/  BAR.SYNC.DEFER_BLOCKING 0x0 ;  /* 0x0000000000007b1d */ /* 0x000fec0000010000 */
[----:B-1----:R-:W2:Y:S04]  /*6a750*/  LDL.LU R176, [R1+0x1ca0] ;  /* 0x001ca00001b07983 */ /* 0x002ea80000300800 */
[----:B------:R-:W2:Y:S04]  /*6a760*/  LDL.LU R177, [R1+0x1ca8] ;  /* 0x001ca80001b17983 */ /* 0x000ea80000300800 */
[----:B------:R-:W2:Y:S04]  /*6a770*/  LDL.LU R178, [R1+0x18a0] ;  /* 0x0018a00001b27983 */ /* 0x000ea80000300800 */
[----:B------:R-:W2:Y:S04]  /*6a780*/  LDL.LU R179, [R1+0x18a8] ;  /* 0x0018a80001b37983 */ /* 0x000ea80000300800 */
[----:B------:R-:W1:Y:S01]  /*6a790*/  LDS.128 R180, [R15] ;  /* 0x000000000fb47984 */ /* 0x000e620000000c00 */
[----:B------:R-:W-:Y:S06]  /*6a7a0*/  BAR.SYNC.DEFER_BLOCKING 0x0 ;  /* 0x0000000000007b1d */ /* 0x000fec0000010000 */
[----:B-1----:R1:W-:Y:S04]  /*6a7b0*/  STL.64 [R1+0x490], R180 ;  /* 0x000490b401007387 */ /* 0x0023e80000100a00 */
[----:B------:R3:W-:Y:S04]  /*6a7c0*/  STL.64 [R1+0x498], R182 ;  /* 0x000498b601007387 */ /* 0x0007e80000100a00 */
[----:B-1----:R-:W4:Y:S04]  /*6a7d0*/  LDL.LU R180, [R1+0x14a0] ;  /* 0x0014a00001b47983 */ /* 0x002f280000300800 */
[----:B------:R-:W4:Y:S04]  /*6a7e0*/  LDL.LU R181, [R1+0x14a8] ;  /* 0x0014a80001b57983 */ /* 0x000f280000300800 */
[----:B---3--:R-:W4:Y:S04]  /*6a7f0*/  LDL.LU R182, [R1+0x10a0] ;  /* 0x0010a00001b67983 */ /* 0x008f280000300800 */
[----:B------:R-:W4:Y:S04]  /*6a800*/  LDL.LU R183, [R1+0x10a8] ;  /* 0x0010a80001b77983 */ /* 0x000f280000300800 */
[----:B--2---:R1:W-:Y:S01]  /*6a810*/  STSM.16.M88.4 [R0], R176 ;  /* 0x000000b000007844 */ /* 0x0043e20000000200 */
[----:B------:R-:W-:Y:S06]  /*6a820*/  BAR.SYNC.DEFER_BLOCKING 0x0 ;  /* 0x0000000000007b1d */ /* 0x000fec0000010000 */
[----:B-1----:R-:W2:Y:S04]  /*6a830*/  LDL.LU R176, [R1+0xca0] ;  /* 0x000ca00001b07983 */ /* 0x002ea80000300800 */
[----:B------:R-:W2:Y:S04]  /*6a840*/  LDL.LU R177, [R1+0xca8] ;  /* 0x000ca80001b17983 */ /* 0x000ea80000300800 */
[----:B------:R-:W2:Y:S04]  /*6a850*/  LDL.LU R178, [R1+0x8a0] ;  /* 0x0008a00001b27983 */ /* 0x000ea80000300800 */
[----:B------:R-:W1:Y:S01]  /*6a860*/  LDS.128 R184, [R15] ;  /* 0x000000000fb87984 */ /* 0x000e620000000c00 */
[----:B------:R-:W-:Y:S06]  /*6a870*/  BAR.SYNC.DEFER_BLOCKING 0x0 ;  /* 0x0000000000007b1d */ /* 0x000fec0000010000 */
[----:B------:R-:W2:Y:S04]  /*6a880*/  LDL.LU R179, [R1+0x8a8] ;  /* 0x0008a80001b37983 */ /* 0x000ea80000300800 */
[----:B----4-:R-:W-:Y:S01]  /*6a890*/  STSM.16.M88.4 [R0], R180 ;  /* 0x000000b400007844 */ /* 0x010fe20000000200 */
[----:B------:R-:W-:Y:S06]  /*6a8a0*/  BAR.SYNC.DEFER_BLOCKING 0x0 ;  /* 0x0000000000007b1d */ /* 0x000fec0000010000 */
[----:B------:R-:W3:Y:S04]  /*6a8b0*/  LDS.128 R180, [R15] ;  /* 0x000000000fb47984 */ /* 0x000ee80000000c00 */
[----:B-1----:R-:W-:Y:S04]  /*6a8c0*/  STL.64 [R1+0x1c90], R184 ;  /* 0x001c90b801007387 */ /* 0x002fe80000100a00 */
[----:B------:R-:W-:Y:S01]  /*6a8d0*/  STL.64 [R1+0x1c98], R186 ;  /* 0x001c98ba01007387 */ /* 0x000fe20000100a00 */
[----:B------:R-:W-:Y:S06]  /*6a8e0*/  BAR.SYNC.DEFER_BLOCKING 0x0 ;  /* 0x0000000000007b1d */ /* 0x000fec0000010000 */
[----:B---3--:R1:W-:Y:S04]  /*6a8f0*/  STL.64 [R1+0x1890], R180 ;  /* 0x001890b401007387 */ /* 0x0083e80000100a00 */
        /* <DEDUP_REMOVED lines=33> */
[----:B-1----:R-:W-:Y:S04]  /*6ab10*/  STL.64 [R1+0xc90], R184 ;  /* 0x000c90b801007387 */ /* 0x002fe80000100a00 */
[----:B------:R-:W-:Y:S04]  /*6ab20*/  STL.64 [R1+0xc98], R186 ;  /* 0x000c98ba01007387 */ /* 0x000fe80000100a00 */
[----:B----4-:R-:W-:Y:S01]  /*6ab30*/  STSM.16.M88.4 [R0], R180 ;  /* 0x000000b400007844 */ /* 0x010fe20000000200 */
[----:B------:R-:W-:Y:S06]  /*6ab40*/  BAR.SYNC.DEFER_BLOCKING 0x0 ;  /* 0x0000000000007b1d */ /* 0x000fec0000010000 */
[----:B------:R-:W1:Y:S02]  /*6ab50*/  LDS.128 R180, [R15] ;  /* 0x000000000fb47984 */ /* 0x000e640000000c00 */
        /* <DEDUP_REMOVED lines=132> */
[----:B------:R-:W2:Y:S04]  /*6b3a0*/  LDL.LU R179, [R1+0x18cc] ;  /* 0x0018cc0001b37983 */ /* 0x000ea80000300800 */
[----:B------:R-:W1:Y:S01]  /*6b3b0*/  LDS.128 R184, [R15] ;  /* 0x000000000fb87984 */ /* 0x000e620000000c00 */
[----:B------:R-:W-:Y:S06]  /*6b3c0*/  BAR.SYNC.DEFER_BLOCKING 0x0 ;  /* 0x0000000000007b1d */ /* 0x000fec0000010000 */
        /* <DEDUP_REMOVED lines=66> */
[----:B--2---:R2:W-:Y:S04]  /*6b7f0*/  STSM.16.M88.4 [R0], R176 ;  /* 0x000000b000007844 */ /* 0x0045e80000000200 */
[----:B-1----:R-:W-:Y:S04]  /*6b800*/  STL.64 [R1+0x1cc0], R180 ;  /* 0x001cc0b401007387 */ /* 0x002fe80000100a00 */
[----:B------:R-:W-:Y:S04]  /*6b810*/  STL.64 [R1+0x1cc8], R182 ;  /* 0x001cc8b601007387 */ /* 0x000fe80000100a00 */
[----:B--2---:R-:W2:Y:S04]  /*6b820*/  LDL.LU R176, [R1+0x4d0] ;  /* 0x0004d00001b07983 */ /* 0x004ea80000300800 */
[----:B------:R-:W2:Y:S04]  /*6b830*/  LDL.LU R177, [R1+0x4d8] ;  /* 0x0004d80001b17983 */ /* 0x000ea80000300800 */
[----:B------:R-:W2:Y:S04]  /*6b840*/  LDL.LU R178, [R1+0xd0] ;  /* 0x0000d00001b27983 */ /* 0x000ea80000300800 */
[----:B------:R-:W2:Y:S01]  /*6b850*/  LDL.LU R179, [R1+0xd8] ;  /* 0x0000d80001b37983 */ /* 0x000ea20000300800 */
[----:B------:R-:W-:Y:S06]  /*6b860*/  BAR.SYNC.DEFER_BLOCKING 0x0 ;  /* 0x0000000000007b1d */ /* 0x000fec0000010000 */
[----:B------:R-:W1:Y:S02]  /*6b870*/  LDS.128 R180, [R15] ;  /* 0x000000000fb47984 */ /* 0x000e640000000c00 */
[----:B------:R-:W-:Y:S06]  /*6b880*/  BAR.SYNC.DEFER_BLOCKING 0x0 ;  /* 0x0000000000007b1d */ /* 0x000fec0000010000 */
[----:B-1----:R-:W-:Y:S04]  /*6b890*/  STL.64 [R1+0x18c0], R180 ;  /* 0x0018c0b401007387 */ /* 0x002fe80000100a00 */
[----:B------:R-:W-:Y:S01]  /*6b8a0*/  STL.64 [R1+0x18c8], R182 ;  /* 0x0018c8b601007387 */ /* 0x000fe20000100a00 */
[----:B------:R-:W-:-:S04]  /*6b8b0*/  LOP3.LUT R156, R156, 0x7f, RZ, 0xc0, !PT ;  /* 0x0000007f9c9c7812 */ /* 0x000fc800078ec0ff */
[----:B------:R-:W-:Y:S01]  /*6b8c0*/  LEA R156, R156, UR61, 0x4 ;  /* 0x0000003d9c9c7c11 */ /* 0x000fe2000f8e20ff */
[----:B------:R-:W-:Y:S01]  /*6b8d0*/  ULDC UR61, c[0x0][0x228] ;  /* 0x00008a00003d7ab9 */ /* 0x000fe20000000800 */
[----:B--2---:R1:W-:Y:S01]  /*6b8e0*/  STSM.16.M88.4 [R154], R176 ;  /* 0x000000b09a007844 */ /* 0x0043e20000000200 */
[----:B------:R-:W-:Y:S06]  /*6b8f0*/  BAR.SYNC.DEFER_BLOCKING 0x0 ;  /* 0x0000000000007b1d */ /* 0x000fec0000010000 */
[----:B-1----:R-:W2:Y:S04]  /*6b900*/  LDL.LU R176, [R1+0x1cd4] ;  /* 0x001cd40001b07983 */ /* 0x002ea80000300800 */
[----:B------:R-:W2:Y:S04]  /*6b910*/  LDL.LU R177, [R1+0x1cdc] ;  /* 0x001cdc0001b17983 */ /* 0x000ea80000300800 */
[----:B------:R-:W2:Y:S04]  /*6b920*/  LDL.LU R178, [R1+0x18d4] ;  /* 0x0018d40001b27983 */ /* 0x000ea80000300800 */
[----:B------:R-:W2:Y:S04]  /*6b930*/  LDL.LU R179, [R1+0x18dc] ;  /* 0x0018dc0001b37983 */ /* 0x000ea80000300800 */
[----:B------:R-:W1:Y:S04]  /*6b940*/  LDS.128 R184, [R156] ;  /* 0x000000009cb87984 */ /* 0x000e680000000c00 */
[----:B------:R-:W3:Y:S01]  /*6b950*/  LDL.LU R180, [R1+0x14d4] ;  /* 0x0014d40001b47983 */ /* 0x000ee20000300800 */
[----:B------:R-:W-:Y:S06]  /*6b960*/  BAR.SYNC.DEFER_BLOCKING 0x0 ;  /* 0x0000000000007b1d */ /* 0x000fec0000010000 */
[----:B-1----:R-:W-:Y:S04]  /*6b970*/  STL.64 [R1+0x14c0], R184 ;  /* 0x0014c0b801007387 */ /* 0x002fe80000100a00 */
[----:B------:R-:W-:Y:S04]  /*6b980*/  STL.64 [R1+0x14c8], R186 ;  /* 0x0014c8ba01007387 */ /* 0x000fe80000100a00 */
[----:B------:R-:W3:Y:S04]  /*6b990*/  LDL.LU R181, [R1+0x14dc] ;  /* 0x0014dc0001b57983 */ /* 0x000ee80000300800 */
[----:B------:R-:W3:Y:S04]  /*6b9a0*/  LDL.LU R182, [R1+0x10d4] ;  /* 0x0010d40001b67983 */ /* 0x000ee80000300800 */
[----:B------:R-:W3:Y:S04]  /*6b9b0*/  LDL.LU R183, [R1+0x10dc] ;  /* 0x0010dc0001b77983 */ /* 0x000ee80000300800 */
[----:B--2---:R1:W-:Y:S01]  /*6b9c0*/  STSM.16.M88.4 [R154], R176 ;  /* 0x000000b09a007844 */ /* 0x0043e20000000200 */
[----:B------:R-:W-:Y:S06]  /*6b9d0*/  BAR.SYNC.DEFER_BLOCKING 0x0 ;  /* 0x0000000000007b1d */ /* 0x000fec0000010000 */
[----:B-1----:R-:W2:Y:S04]  /*6b9e0*/  LDL.LU R176, [R1+0xcd4] ;  /* 0x000cd40001b07983 */ /* 0x002ea80000300800 */
[----:B------:R-:W1:Y:S01]  /*6b9f0*/  LDS.128 R184, [R156] ;  /* 0x000000009cb87984 */ /* 0x000e620000000c00 */
[----:B------:R-:W-:Y:S06]  /*6ba00*/  BAR.SYNC.DEFER_BLOCKING 0x0 ;  /* 0x0000000000007b1d */ /* 0x000fec0000010000 */
[----:B-1----:R-:W-:Y:S04]  /*6ba10*/  STL.64 [R1+0x10c0], R184 ;  /* 0x0010c0b801007387 */ /* 0x002fe80000100a00 */
[----:B------:R-:W-:Y:S04]  /*6ba20*/  STL.64 [R1+0x10c8], R186 ;  /* 0x0010c8ba01007387 */ /* 0x000fe80000100a00 */
[----:B------:R-:W2:Y:S04]  /*6ba30*/  LDL.LU R177, [R1+0xcdc] ;  /* 0x000cdc0001b17983 */ /* 0x000ea80000300800 */
[----:B------:R-:W2:Y:S04]  /*6ba40*/  LDL.LU R178, [R1+0x8d4] ;  /* 0x0008d40001b27983 */ /* 0x000ea80000300800 */
[----:B------:R-:W2:Y:S04]  /*6ba50*/  LDL.LU R179, [R1+0x8dc] ;  /* 0x0008dc0001b37983 */ /* 0x000ea80000300800 */
[----:B---3--:R1:W-:Y:S01]  /*6ba60*/  STSM.16.M88.4 [R154], R180 ;  /* 0x000000b49a007844 */ /* 0x0083e20000000200 */
[----:B------:R-:W-:Y:S06]  /*6ba70*/  BAR.SYNC.DEFER_BLOCKING 0x0 ;  /* 0x0000000000007b1d */ /* 0x000fec0000010000 */
[----:B-1----:R-:W3:Y:S04]  /*6ba80*/  LDL.LU R180, [R1+0x4d4] ;  /* 0x0004d40001b47983 */ /* 0x002ee80000300800 */
[----:B------:R-:W1:Y:S01]  /*6ba90*/  LDS.128 R184, [R156] ;  /* 0x000000009cb87984 */ /* 0x000e620000000c00 */
        /* <DEDUP_REMOVED lines=1483> */
[----:B------:R-:W3:Y:S01]  /*71750*/  LDL.LU R181, [R1+0x208] ;  /* 0x0002080001b57983 */ /* 0x000ee20000300800 */
[----:B------:R-:W-:-:S02]  /*71760*/  IMAD.MOV.U32 R182, RZ, RZ, R24 ;  /* 0x000000ffffb67224 */ /* 0x000fc400078e0018 */
[----:B------:R-:W-:Y:S01]  /*71770*/  IMAD.MOV.U32 R183, RZ, RZ, R26 ;  /* 0x000000ffffb77224 */ /* 0x000fe200078e001a */
        /* <DEDUP_REMOVED lines=145> */
[----:B-1----:R1:W-:Y:S04]  /*72090*/  STL.64 [R1+0x1ee0], R184 ;  /* 0x001ee0b801007387 */ /* 0x0023e80000100a00 */
[----:B------:R-:W-:Y:S04]  /*720a0*/  STL.64 [R1+0x1ee8], R186 ;  /* 0x001ee8ba01007387 */ /* 0x000fe80000100a00 */
[----:B------:R-:W2:Y:S04]  /*720b0*/  LDL.LU R177, [R1+0xa28] ;  /* 0x000a280001b17983 */ /* 0x000ea80000300800 */
[----:B------:R-:W2:Y:S04]  /*720c0*/  LDL.LU R178, [R1+0x620] ;  /* 0x0006200001b27983 */ /* 0x000ea80000300800 */
[----:B------:R-:W2:Y:S04]  /*720d0*/  LDL.LU R179, [R1+0x628] ;  /* 0x0006280001b37983 */ /* 0x000ea80000300800 */
[----:B---3--:R-:W-:Y:S01]  /*720e0*/  STSM.16.M88.4 [R154], R180 ;  /* 0x000000b49a007844 */ /* 0x008fe20000000200 */
[----:B------:R-:W-:Y:S06]  /*720f0*/  BAR.SYNC.DEFER_BLOCKING 0x0 ;  /* 0x0000000000007b1d */ /* 0x000fec0000010000 */
[----:B-1----:R-:W3:Y:S04]  /*72100*/  LDL.LU R184, [R1+0x220] ;  /* 0x0002200001b87983 */ /* 0x002ee80000300800 */
[----:B------:R-:W1:Y:S01]  /*72110*/  LDS.128 R180, [R156] ;  /* 0x000000009cb47984 */ /* 0x000e620000000c00 */
[----:B------:R-:W-:Y:S06]  /*72120*/  BAR.SYNC.DEFER_BLOCKING 0x0 ;  /* 0x0000000000007b1d */ /* 0x000fec0000010000 */
[----:B-1----:R1:W-:Y:S04]  /*72130*/  STL.64 [R1+0x1a10], R180 ;  /* 0x001a10b401007387 */ /* 0x0023e80000100a00 */
[----:B------:R-:W-:Y:S04]  /*72140*/  STL.64 [R1+0x1a18], R182 ;  /* 0x001a18b601007387 */ /* 0x000fe80000100a00 */
[----:B------:R-:W3:Y:S04]  /*72150*/  LDL.LU R185, [R1+0x228] ;  /* 0x0002280001b97983 */ /* 0x000ee80000300800 */
[----:B-1----:R-:W4:Y:S01]  /*72160*/  LDL.LU R180, [R1+0x1a24] ;  /* 0x001a240001b47983 */ /* 0x002f220000300800 */
[----:B------:R-:W-:-:S02]  /*72170*/  IMAD.MOV.U32 R186, RZ, RZ, R32 ;  /* 0x000000ffffba7224 */ /* 0x000fc400078e0020 */
[----:B------:R-:W-:Y:S01]  /*72180*/  IMAD.MOV.U32 R187, RZ, RZ, R34 ;  /* 0x000000ffffbb7224 */ /* 0x000fe200078e0022 */
[----:B--2---:R-:W-:Y:S01]  /*72190*/  STSM.16.M88.4 [R154], R176 ;  /* 0x000000b09a007844 */ /* 0x004fe20000000200 */
[----:B------:R-:W-:Y:S06]  /*721a0*/  BAR.SYNC.DEFER_BLOCKING 0x0 ;  /* 0x0000000000007b1d */ /* 0x000fec0000010000 */
[----:B------:R-:W1:Y:S02]  /*721b0*/  LDS.128 R176, [R156] ;  /* 0x000000009cb07984 */ /* 0x000e640000000c00 */
[----:B------:R-:W-:Y:S06]  /*721c0*/  BAR.SYNC.DEFER_BLOCKING 0x0 ;  /* 0x0000000000007b1d */ /* 0x000fec0000010000 */
[----:B-1----:R1:W-:Y:S04]  /*721d0*/  STL.64 [R1+0x1610], R176 ;  /* 0x001610b001007387 */ /* 0x0023e80000100a00 */
[----:B------:R-:W-:Y:S04]  /*721e0*/  STL.64 [R1+0x1618], R178 ;  /* 0x001618b201007387 */ /* 0x000fe80000100a00 */
[----:B------:R-:W4:Y:S04]  /*721f0*/  LDL.LU R181, [R1+0x1a2c] ;  /* 0x001a2c0001b57983 */ /* 0x000f280000300800 */
[----:B------:R-:W4:Y:S04]  /*72200*/  LDL.LU R182, [R1+0x1624] ;  /* 0x0016240001b67983 */ /* 0x000f280000300800 */
[----:B------:R-:W4:Y:S04]  /*72210*/  LDL.LU R183, [R1+0x162c] ;  /* 0x00162c0001b77983 */ /* 0x000f280000300800 */
[----:B---3--:R-:W-:Y:S01]  /*72220*/  STSM.16.M88.4 [R154], R184 ;  /* 0x000000b89a007844 */ /* 0x008fe20000000200 */
        /* <DEDUP_REMOVED lines=9> */
[----:B----4-:R1:W-:Y:S01]  /*722c0*/  STSM.16.M88.4 [R154], R180 ;  /* 0x000000b49a007844 */ /* 0x0103e20000000200 */
        /* <DEDUP_REMOVED lines=16> */
[----:B------:R-:W2:Y:S01]  /*723d0*/  LDL.LU R177, [R1+0x22c] ;  /* 0x00022c0001b17983 */ /* 0x000ea20000300800 */
[----:B------:R-:W-:-:S03]  /*723e0*/  IMAD.MOV.U32 R178, RZ, RZ, R33 ;  /* 0x000000ffffb27224 */ /* 0x000fc600078e0021 */
[----:B------:R-:W4:Y:S01]  /*723f0*/  LDL.LU R32, [R1+0x1a30] ;  /* 0x001a300001207983 */ /* 0x000f220000300800 */
[----:B------:R-:W-:-:S03]  /*72400*/  IMAD.MOV.U32 R179, RZ, RZ, R35 ;  /* 0x000000ffffb37224 */ /* 0x000fc600078e0023 */
[----:B---3--:R-:W-:Y:S01]  /*72410*/  STSM.16.M88.4 [R154], R180 ;  /* 0x000000b49a007844 */ /* 0x008fe20000000200 */
[----:B------:R-:W-:Y:S06]  /*72420*/  BAR.SYNC.DEFER_BLOCKING 0x0 ;  /* 0x0000000000007b1d */ /* 0x000fec0000010000 */
[----:B------:R-:W1:Y:S02]  /*72430*/  LDS.128 R180, [R156] ;  /* 0x000000009cb47984 */ /* 0x000e640000000c00 */
[----:B------:R-:W-:Y:S06]  /*72440*/  BAR.SYNC.DEFER_BLOCKING 0x0 ;  /* 0x0000000000007b1d */ /* 0x000fec0000010000 */
[----:B-1----:R-:W-:Y:S04]  /*72450*/  STL.64 [R1+0x620], R180 ;  /* 0x000620b401007387 */ /* 0x002fe80000100a00 */
[----:B------:R-:W-:Y:S04]  /*72460*/  STL.64 [R1+0x628], R182 ;  /* 0x000628b601007387 */ /* 0x000fe80000100a00 */
[----:B------:R-:W4:Y:S04]  /*72470*/  LDL.LU R33, [R1+0x1a38] ;  /* 0x001a380001217983 */ /* 0x000f280000300800 */
[----:B------:R-:W4:Y:S04]  /*72480*/  LDL.LU R34, [R1+0x1630] ;  /* 0x0016300001227983 */ /* 0x000f280000300800 */
[----:B------:R-:W4:Y:S04]  /*72490*/  LDL.LU R35, [R1+0x1638] ;  /* 0x0016380001237983 */ /* 0x000f280000300800 */
        /* <DEDUP_REMOVED lines=28> */
[----:B------:R-:W-:-:S02]  /*72660*/  IMAD.MOV.U32 R178, RZ, RZ, R36 ;  /* 0x000000ffffb27224 */ /* 0x000fc400078e0024 */
[----:B------:R-:W-:Y:S01]  /*72670*/  IMAD.MOV.U32 R179, RZ, RZ, R38 ;  /* 0x000000ffffb37224 */ /* 0x000fe200078e0026 */
        /* <DEDUP_REMOVED lines=45> */
[----:B-1----:R1:W-:Y:S04]  /*72950*/  STL.64 [R1+0x630], R36 ;  /* 0x0006302401007387 */ /* 0x0023e80000100a00 */
[----:B------:R-:W-:Y:S04]  /*72960*/  STL.64 [R1+0x638], R38 ;  /* 0x0006382601007387 */ /* 0x000fe80000100a00 */
[----:B------:R-:W3:Y:S04]  /*72970*/  LDL.LU R33, [R1+0x1a48] ;  /* 0x001a480001217983 */ /* 0x000ee80000300800 */
[----:B------:R-:W3:Y:S04]  /*72980*/  LDL.LU R34, [R1+0x1640] ;  /* 0x0016400001227983 */ /* 0x000ee80000300800 */
[----:B------:R-:W3:Y:S04]  /*72990*/  LDL.LU R35, [R1+0x1648] ;  /* 0x0016480001237983 */ /* 0x000ee80000300800 */
[----:B--2---:R-:W-:Y:S01]  /*729a0*/  STSM.16.M88.4 [R154], R176 ;  /* 0x000000b09a007844 */ /* 0x004fe20000000200 */
        /* <DEDUP_REMOVED lines=277> */
[----:B--2---:R1:W-:Y:S04]  /*73b00*/  STSM.16.M88.4 [R154], R36 ;  /* 0x000000249a007844 */ /* 0x0043e80000000200 */
[----:B------:R-:W3:Y:S04]  /*73b10*/  LDL.LU R34, [R1+0x1674] ;  /* 0x0016740001227983 */ /* 0x000ee80000300800 */
[----:B------:R-:W3:Y:S01]  /*73b20*/  LDL.LU R35, [R1+0x167c] ;  /* 0x00167c0001237983 */ /* 0x000ee20000300800 */
        /* <DEDUP_REMOVED lines=18> */
[----:B--2---:R1:W-:Y:S04]  /*73c50*/  STSM.16.M88.4 [R154], R36 ;  /* 0x000000249a007844 */ /* 0x0043e80000000200 */
[----:B------:R-:W3:Y:S01]  /*73c60*/  LDL.LU R35, [R1+0x67c] ;  /* 0x00067c0001237983 */ /* 0x000ee20000300800 */
        /* <DEDUP_REMOVED lines=16> */
[----:B--2---:R1:W-:Y:S04]  /*73d70*/  STSM.16.M88.4 [R154], R36 ;  /* 0x000000249a007844 */ /* 0x0043e80000000200 */
[----:B------:R-:W3:Y:S01]  /*73d80*/  LDL.LU R33, [R1+0x1a88] ;  /* 0x001a880001217983 */ /* 0x000ee20000300800 */
[----:B------:R-:W-:Y:S06]  /*73d90*/  BAR.SYNC.DEFER_BLOCKING 0x0 ;  /* 0x0000000000007b1d */ /* 0x000fec0000010000 */
[----:B------:R-:W3:Y:S04]  /*73da0*/  LDL.LU R34, [R1+0x1680] ;  /* 0x0016800001227983 */ /* 0x000ee80000300800 */
[----:B------:R-:W3:Y:S04]  /*73db0*/  LDL.LU R35, [R1+0x1688] ;  /* 0x0016880001237983 */ /* 0x000ee80000300800 */
        /* <DEDUP_REMOVED lines=14> */
[----:B--2---:R1:W-:Y:S04]  /*73ea0*/  STSM.16.M88.4 [R154], R36 ;  /* 0x000000249a007844 */ /* 0x0043e80000000200 */
[----:B------:R-:W-:Y:S04]  /*73eb0*/  STL.64 [R1+0x1f68], R42 ;  /* 0x001f682a01007387 */ /* 0x000fe80000100a00 */
        /* <DEDUP_REMOVED lines=17> */
[----:B--2---:R2:W-:Y:S04]  /*73fd0*/  STSM.16.M88.4 [R154], R36 ;  /* 0x000000249a007844 */ /* 0x0045e80000000200 */
[----:B-1----:R-:W-:Y:S04]  /*73fe0*/  STL.64 [R1+0x1670], R40 ;  /* 0x0016702801007387 */ /* 0x002fe80000100a00 */
[----:B------:R-:W-:Y:S01]  /*73ff0*/  STL.64 [R1+0x1678], R42 ;  /* 0x0016782a01007387 */ /* 0x000fe20000100a00 */
[----:B------:R-:W-:Y:S06]  /*74000*/  BAR.SYNC.DEFER_BLOCKING 0x0 ;  /* 0x0000000000007b1d */ /* 0x000fec0000010000 */
[----:B------:R-:W3:Y:S04]  /*74010*/  LDL.LU R33, [R1+0x1a8c] ;  /* 0x001a8c0001217983 */ /* 0x000ee80000300800 */
[----:B------:R-:W3:Y:S04]  /*74020*/  LDL.LU R34, [R1+0x1684] ;  /* 0x0016840001227983 */ /* 0x000ee80000300800 */
[----:B------:R-:W3:Y:S04]  /*74030*/  LDL.LU R35, [R1+0x168c] ;  /* 0x00168c0001237983 */ /* 0x000ee80000300800 */
[----:B--2---:R-:W2:Y:S04]  /*74040*/  LDL.LU R36, [R1+0x1284] ;  /* 0x0012840001247983 */ /* 0x004ea80000300800 */
        /* <DEDUP_REMOVED lines=265> */
[----:B------:R-:W-:Y:S01]  /*750e0*/  ISETP.GE.AND P0, PT, R2, UR60, PT ;  /* 0x0000003c02007c0c */ /* 0x000fe2000bf06270 */
[----:B------:R-:W-:Y:S01]  /*750f0*/  IMAD.MOV.U32 R38, RZ, RZ, R69 ;  /* 0x000000ffff267224 */ /* 0x000fe200078e0045 */
[----:B------:R-:W-:Y:S01]  /*75100*/  LOP3.LUT R29, R29, 0x7fffffff, RZ, 0xc0, !PT ;  /* 0x7fffffff1d1d7812 */ /* 0x000fe200078ec0ff */
[----:B------:R-:W-:Y:S01]  /*75110*/  IMAD.MOV.U32 R39, RZ, RZ, R71 ;  /* 0x000000ffff277224 */ /* 0x000fe200078e0047 */
        /* <DEDUP_REMOVED lines=8> */
[----:B------:R-:W-:Y:S01]  /*751a0*/  VIADD R69, R10, 0xf1 ;  /* 0x000000f10a457836 */ /* 0x000fe20000000000 */
[----:B------:R-:W-:-:S04]  /*751b0*/  ULDC UR60, c[0x0][0x228] ;  /* 0x00008a00003c7ab9 */ /* 0x000fc80000000800 */
[----:B------:R-:W-:Y:S01]  /*751c0*/  @P3 LOP3.LUT R158, R158, 0x80000, RZ, 0xfc, !PT ;  /* 0x000800009e9e3812 */ /* 0x000fe200078efcff */
[----:B------:R-:W-:Y:S01]  /*751d0*/  VIADD R66, R10, 0xee ;  /* 0x000000ee0a427836 */ /* 0x000fe20000000000 */
[----:B------:R-:W-:Y:S02]  /*751e0*/  ULDC UR9, c[0x0][0x228] ;  /* 0x00008a0000097ab9 */ /* 0x000fe40000000800 */
[----:B------:R-:W-:-:S04]  /*751f0*/  LOP3.LUT R158, R158, 0xfffbffff, RZ, 0xc0, !PT ;  /* 0xfffbffff9e9e7812 */ /* 0x000fc800078ec0ff */
[----:B------:R-:W-:Y:S02]  /*75200*/  @P2 LOP3.LUT R158, R158, 0x40000, RZ, 0xfc, !PT ;  /* 0x000400009e9e2812 */ /* 0x000fe400078efcff */
[----:B------:R-:W-:Y:S01]  /*75210*/  ISETP.LT.AND P0, PT, R11, UR61, !P0 ;  /* 0x0000003d0b007c0c */ /* 0x000fe2000c701270 */
[----:B------:R-:W-:Y:S01]  /*75220*/  VIADD R65, R10, 0xed ;  /* 0x000000ed0a417836 */ /* 0x000fe20000000000 */
[----:B------:R-:W-:Y:S01]  /*75230*/  LOP3.LUT R158, R158, 0xfffdffff, RZ, 0xc0, !PT ;  /* 0xfffdffff9e9e7812 */ /* 0x000fe200078ec0ff */
[----:B------:R-:W-:Y:S01]  /*75240*/  VIADD R64, R10, 0xec ;  /* 0x000000ec0a407836 */ /* 0x000fe20000000000 */
[----:B------:R-:W-:Y:S02]  /*75250*/  ULDC UR61, c[0x0][0x22c] ;  /* 0x00008b00003d7ab9 */ /* 0x000fe40000000800 */
[----:B------:R-:W-:-:S04]  /*75260*/  @P1 LOP3.LUT R158, R158, 0x20000, RZ, 0xfc, !PT ;  /* 0x000200009e9e1812 */ /* 0x000fc800078efcff */
[----:B------:R-:W-:-:S04]  /*75270*/  LOP3.LUT R158, R158, 0xfffeffff, RZ, 0xc0, !PT ;  /* 0xfffeffff9e9e7812 */ /* 0x000fc800078ec0ff */
[----:B------:R-:W-:Y:S02]  /*75280*/  @P0 LOP3.LUT R158, R158, 0x10000, RZ, 0xfc, !PT ;  /* 0x000100009e9e0812 */ /* 0x000fe400078efcff */
[----:B------:R-:W-:-:S04]  /*75290*/  ISETP.GE.AND P0, PT, R70, UR13, PT ;  /* 0x0000000d46007c0c */ /* 0x000fc8000bf06270 */
[----:B------:R-:W-:Y:S01]  /*752a0*/  ISETP.LT.AND P3, PT, R14, UR12, !P0 ;  /* 0x0000000c0e007c0c */ /* 0x000fe2000c761270 */
[----:B------:R-:W-:Y:S01]  /*752b0*/  ULDC.64 UR12, c[0x0][0x228] ;  /* 0x00008a00000c7ab9 */ /* 0x000fe20000000a00 */
[----:B------:R-:W-:Y:S01]  /*752c0*/  ISETP.LT.AND P2, PT, R13, UR6, !P0 ;  /* 0x000000060d007c0c */ /* 0x000fe2000c741270 */
[----:B------:R-:W-:Y:S01]  /*752d0*/  VIADD R63, R10, 0xeb ;  /* 0x000000eb0a3f7836 */ /* 0x000fe20000000000 */
[----:B------:R-:W-:Y:S01]  /*752e0*/  LOP3.LUT R158, R158, 0xffff7fff, RZ, 0xc0, !PT ;  /* 0xffff7fff9e9e7812 */ /* 0x000fe200078ec0ff */
[----:B------:R-:W-:Y:S01]  /*752f0*/  VIADD R62, R10, 0xea ;  /* 0x000000ea0a3e7836 */ /* 0x000fe20000000000 */
[----:B------:R-:W-:Y:S01]  /*75300*/  ISETP.LT.AND P1, PT, R12, UR14, !P0 ;  /* 0x0000000e0c007c0c */ /* 0x000fe2000c721270 */
[----:B------:R-:W-:Y:S01]  /*75310*/  VIADD R31, R10, 0xe8 ;  /* 0x000000e80a1f7836 */ /* 0x000fe20000000000 */
[----:B------:R-:W-:-:S05]  /*75320*/  ULDC UR6, c[0x0][0x228] ;  /* 0x00008a0000067ab9 */ /* 0x000fca0000000800 */
[----:B------:R-:W-:Y:S01]  /*75330*/  @P3 LOP3.LUT R158, R158, 0x8000, RZ, 0xfc, !PT ;  /* 0x000080009e9e3812 */ /* 0x000fe200078efcff */
[----:B------:R-:W-:Y:S01]  /*75340*/  VIADD R30, R10, 0xe7 ;  /* 0x000000e70a1e7836 */ /* 0x000fe20000000000 */
        /* <DEDUP_REMOVED lines=11> */
[----:B------:R-:W-:Y:S01]  /*75400*/  ULDC.64 UR12, c[0x0][0x228] ;  /* 0x00008a00000c7ab9 */ /* 0x000fe20000000a00 */
[----:B------:R-:W-:Y:S01]  /*75410*/  ISETP.LT.AND P2, PT, R13, UR25, !P0 ;  /* 0x000000190d007c0c */ /* 0x000fe2000c741270 */
[----:B------:R-:W-:Y:S01]  /*75420*/  ULDC UR25, c[0x0][0x228] ;  /* 0x00008a0000197ab9 */ /* 0x000fe20000000800 */
[----:B------:R-:W-:Y:S02]  /*75430*/  LOP3.LUT R158, R158, 0xfffff7ff, RZ, 0xc0, !PT ;  /* 0xfffff7ff9e9e7812 */ /* 0x000fe400078ec0ff */
[----:B------:R-:W-:Y:S01]  /*75440*/  ISETP.LT.AND P1, PT, R12, UR26, !P0 ;  /* 0x0000001a0c007c0c */ /* 0x000fe2000c721270 */
[----:B------:R-:W-:-:S06]  /*75450*/  ULDC UR26, c[0x0][0x228] ;  /* 0x00008a00001a7ab9 */ /* 0x000fcc0000000800 */
[----:B------:R-:W-:-:S04]  /*75460*/  @P3 LOP3.LUT R158, R158, 0x800, RZ, 0xfc, !PT ;  /* 0x000008009e9e3812 */ /* 0x000fc800078efcff */
[----:B------:R-:W-:-:S04]  /*75470*/  LOP3.LUT R158, R158, 0xfffffbff, RZ, 0xc0, !PT ;  /* 0xfffffbff9e9e7812 */ /* 0x000fc800078ec0ff */
[----:B------:R-:W-:Y:S01]  /*75480*/  @P2 LOP3.LUT R158, R158, 0x400, RZ, 0xfc, !PT ;  /* 0x000004009e9e2812 */ /* 0x000fe200078efcff */
[----:B---3--:R1:W-:Y:S01]  /*75490*/  STSM.16.M88.4 [R154], R32 ;  /* 0x000000209a007844 */ /* 0x0083e20000000200 */
[----:B------:R-:W-:Y:S06]  /*754a0*/  BAR.SYNC.DEFER_BLOCKING 0x0 ;  /* 0x0000000000007b1d */ /* 0x000fec0000010000 */
[----:B-1----:R-:W3:Y:S04]  /*754b0*/  LDL.LU R32, [R1+0x1ac0] ;  /* 0x001ac00001207983 */ /* 0x002ee80000300800 */
[----:B------:R-:W1:Y:S01]  /*754c0*/  LDS.128 R40, [R156] ;  /* 0x000000009c287984 */ /* 0x000e620000000c00 */
[----:B------:R-:W-:Y:S06]  /*754d0*/  BAR.SYNC.DEFER_BLOCKING 0x0 ;  /* 0x0000000000007b1d */ /* 0x000fec0000010000 */
[----:B--2---:R-:W-:Y:S02]  /*754e0*/  STSM.16.M88.4 [R154], R36 ;  /* 0x000000249a007844 */ /* 0x004fe40000000200 */
[----:B------:R-:W-:Y:S06]  /*754f0*/  BAR.SYNC.DEFER_BLOCKING 0x0 ;  /* 0x0000000000007b1d */ /* 0x000fec0000010000 */
[----:B------:R-:W2:Y:S04]  /*75500*/  LDS.128 R36, [R156] ;  /* 0x000000009c247984 */ /* 0x000ea80000000c00 */
[----:B-1----:R-:W-:Y:S04]  /*75510*/  STL.64 [R1+0xab0], R40 ;  /* 0x000ab02801007387 */ /* 0x002fe80000100a00 */
[----:B------:R-:W-:Y:S04]  /*75520*/  STL.64 [R1+0xab8], R42 ;  /* 0x000ab82a01007387 */ /* 0x000fe80000100a00 */
[----:B------:R-:W3:Y:S04]  /*75530*/  LDL.LU R33, [R1+0x1ac8] ;  /* 0x001ac80001217983 */ /* 0x000ee80000300800 */
[----:B------:R-:W3:Y:S04]  /*75540*/  LDL.LU R34, [R1+0x16c0] ;  /* 0x0016c00001227983 */ /* 0x000ee80000300800 */
[----:B------:R-:W3:Y:S01]  /*75550*/  LDL.LU R35, [R1+0x16c8] ;  /* 0x0016c80001237983 */ /* 0x000ee20000300800 */
[----:B------:R-:W-:Y:S01]  /*75560*/  ISETP.LT.AND P0, PT, R11, UR27, !P0 ;  /* 0x0000001b0b007c0c */ /* 0x000fe2000c701270 */
[----:B------:R-:W-:Y:S01]  /*75570*/  ULDC UR27, c[0x0][0x228] ;  /* 0x00008a00001b7ab9 */ /* 0x000fe20000000800 */
[----:B------:R-:W-:Y:S01]  /*75580*/  LOP3.LUT R158, R158, 0xfffffdff, RZ, 0xc0, !PT ;  /* 0xfffffdff9e9e7812 */ /* 0x000fe200078ec0ff */
[----:B------:R-:W-:Y:S06]  /*75590*/  BAR.SYNC.DEFER_BLOCKING 0x0 ;  /* 0x0000000000007b1d */ /* 0x000fec0000010000 */
[----:B--2---:R-:W-:Y:S04]  /*755a0*/  STL.64 [R1+0x6b0], R36 ;  /* 0x0006b02401007387 */ /* 0x004fe80000100a00 */
[----:B------:R-:W-:Y:S04]  /*755b0*/  STL.64 [R1+0x6b8], R38 ;  /* 0x0006b82601007387 */ /* 0x000fe80000100a00 */
[----:B------:R-:W2:Y:S04]  /*755c0*/  LDL.LU R2, [R1+0x31a0] ;  /* 0x0031a00001027983 */ /* 0x000ea80000300800 */
[----:B------:R-:W4:Y:S04]  /*755d0*/  LDL.LU R70, [R1+0x1fb4] ;  /* 0x001fb40001467983 */ /* 0x000f280000300800 */
[----:B------:R-:W2:Y:S01]  /*755e0*/  LDL.LU R69, [R1+0x1fb0] ;  /* 0x001fb00001457983 */ /* 0x000ea20000300800 */
        /* <DEDUP_REMOVED lines=86> */
[----:B------:R-:W-:Y:S02]  /*75b50*/  LOP3.LUT R29, R29, 0xffdfffff, RZ, 0xc0, !PT ;  /* 0xffdfffff1d1d7812 */ /* 0x000fe400078ec0ff */
[----:B------:R-:W-:Y:S01]  /*75b60*/  ISETP.GE.AND P0, PT, R63, UR45, PT ;  /* 0x0000002d3f007c0c */ /* 0x000fe2000bf06270 */
[----:B------:R-:W-:Y:S01]  /*75b70*/  ULDC UR45, c[0x0][0x228] ;  /* 0x00008a00002d7ab9 */ /* 0x000fe20000000800 */
[----:B------:R-:W-:Y:S02]  /*75b80*/  @P2 LOP3.LUT R29, R29, 0x200000, RZ, 0xfc, !PT ;  /* 0x002000001d1d2812 */ /* 0x000fe400078efcff */
[----:B------:R-:W-:Y:S01]  /*75b90*/  ISETP.LT.AND P3, PT, R14, UR46, !P0 ;  /* 0x0000002e0e007c0c */ /* 0x000fe2000c761270 */
[----:B------:R-:W-:Y:S01]  /*75ba0*/  ULDC UR46, c[0x0][0x228] ;  /* 0x00008a00002e7ab9 */ /* 0x000fe20000000800 */
[----:B------:R-:W-:-:S04]  /*75bb0*/  LOP3.LUT R29, R29, 0xffefffff, RZ, 0xc0, !PT ;  /* 0xffefffff1d1d7812 */ /* 0x000fc800078ec0ff */
        /* <DEDUP_REMOVED lines=19> */
[----:B---3--:R1:W-:Y:S01]  /*75cf0*/  STSM.16.M88.4 [R154], R32 ;  /* 0x000000209a007844 */ /* 0x0083e20000000200 */
        /* <DEDUP_REMOVED lines=8> */
[----:B--2---:R-:W-:Y:S01]  /*75d80*/  VIADD R62, R69, UR41 ;  /* 0x00000029453e7c36 */ /* 0x004fe20008000000 */
[----:B------:R-:W-:Y:S01]  /*75d90*/  LOP3.LUT R29, R29, 0xffffdfff, RZ, 0xc0, !PT ;  /* 0xffffdfff1d1d7812 */ /* 0x000fe200078ec0ff */
[C---:B-1----:R-:W-:Y:S01]  /*75da0*/  VIADD R32, R10.reuse, 0xe6 ;  /* 0x000000e60a207836 */ /* 0x042fe20000000000 */
[----:B------:R-:W-:Y:S01]  /*75db0*/  LOP3.LUT R27, R27, 0x7fffffff, RZ, 0xc0, !PT ;  /* 0x7fffffff1b1b7812 */ /* 0x000fe200078ec0ff */
[C---:B------:R-:W-:Y:S01]  /*75dc0*/  VIADD R34, R10.reuse, 0xe5 ;  /* 0x000000e50a227836 */ /* 0x040fe20000000000 */
[----:B------:R-:W-:Y:S01]  /*75dd0*/  @P1 LOP3.LUT R29, R29, 0x2000, RZ, 0xfc, !PT ;  /* 0x000020001d1d1812 */ /* 0x000fe200078efcff */
[----:B------:R4:W-:Y:S01]  /*75de0*/  STL [R1+0x20cc], R62 ;  /* 0x0020cc3e01007387 */ /* 0x0009e20000100800 */
[----:B------:R-:W-:Y:S01]  /*75df0*/  VIADD R33, R10, 0xe4 ;  /* 0x000000e40a217836 */ /* 0x000fe20000000000 */
[----:B------:R-:W-:Y:S01]  /*75e00*/  ULDC UR44, c[0x0][0x228] ;  /* 0x00008a00002c7ab9 */ /* 0x000fe20000000800 */
[----:B------:R-:W-:Y:S01]  /*75e10*/  LOP3.LUT R29, R29, 0xffffefff, RZ, 0xc0, !PT ;  /* 0xffffefff1d1d7812 */ /* 0x000fe200078ec0ff */
[----:B------:R-:W-:Y:S01]  /*75e20*/  ULDC UR41, c[0x0][0x228] ;  /* 0x00008a0000297ab9 */ /* 0x000fe20000000800 */
[----:B----4-:R-:W-:-:S02]  /*75e30*/  VIADD R62, R70, UR40 ;  /* 0x00000028463e7c36 */ /* 0x010fc40008000000 */
[----:B------:R-:W-:Y:S01]  /*75e40*/  @P0 LOP3.LUT R29, R29, 0x1000, RZ, 0xfc, !PT ;  /* 0x000010001d1d0812 */ /* 0x000fe200078efcff */
[----:B------:R-:W-:Y:S01]  /*75e50*/  VIADD R70, R10, 0xe9 ;  /* 0x000000e90a467836 */ /* 0x000fe20000000000 */
[----:B------:R-:W-:-:S04]  /*75e60*/  ULDC UR40, c[0x0][0x228] ;  /* 0x00008a0000287ab9 */ /* 0x000fc80000000800 */
[----:B------:R-:W-:-:S04]  /*75e70*/  ISETP.GE.AND P0, PT, R70, UR13, PT ;  /* 0x0000000d46007c0c */ /* 0x000fc8000bf06270 */
[----:B------:R-:W-:Y:S01]  /*75e80*/  ISETP.LT.AND P3, PT, R14, UR12, !P0 ;  /* 0x0000000c0e007c0c */ /* 0x000fe2000c761270 */
[----:B------:R-:W-:Y:S01]  /*75e90*/  ULDC.64 UR12, c[0x0][0x228] ;  /* 0x00008a00000c7ab9 */ /* 0x000fe20000000a00 */
[----:B------:R-:W-:Y:S01]  /*75ea0*/  ISETP.LT.AND P2, PT, R13, UR38, !P0 ;  /* 0x000000260d007c0c */ /* 0x000fe2000c741270 */
[----:B------:R-:W-:Y:S01]  /*75eb0*/  ULDC UR38, c[0x0][0x228] ;  /* 0x00008a0000267ab9 */ /* 0x000fe20000000800 */
[----:B------:R-:W-:Y:S02]  /*75ec0*/  LOP3.LUT R29, R29, 0xfffff7ff, RZ, 0xc0, !PT ;  /* 0xfffff7ff1d1d7812 */ /* 0x000fe400078ec0ff */
[----:B------:R-:W-:Y:S01]  /*75ed0*/  ISETP.LT.AND P1, PT, R12, UR37, !P0 ;  /* 0x000000250c007c0c */ /* 0x000fe2000c721270 */
[----:B------:R-:W-:-:S06]  /*75ee0*/  VIADD R70, R10, 0xe3 ;  /* 0x000000e30a467836 */ /* 0x000fcc0000000000 */
        /* <DEDUP_REMOVED lines=96> */
[----:B------:R-:W-:Y:S02]  /*764f0*/  ISETP.GE.AND P0, PT, R70, UR61, PT ;  /* 0x0000003d46007c0c */ /* 0x000fe4000bf06270 */
[----:B------:R-:W-:Y:S01]  /*76500*/  LOP3.LUT R28, R28, 0xfff7ffff, RZ, 0xc0, !PT ;  /* 0xfff7ffff1c1c7812 */ /* 0x000fe200078ec0ff */
[----:B------:R-:W-:Y:S01]  /*76510*/  VIADD R70, R10, 0xe2 ;  /* 0x000000e20a467836 */ /* 0x000fe20000000000 */
[----:B------:R-:W-:Y:S01]  /*76520*/  ISETP.LT.AND P3, PT, R14, UR60, !P0 ;  /* 0x0000003c0e007c0c */ /* 0x000fe2000c761270 */
[----:B------:R-:W-:Y:S01]  /*76530*/  ULDC UR60, c[0x0][0x228] ;  /* 0x00008a00003c7ab9 */ /* 0x000fe20000000800 */
[----:B------:R-:W-:Y:S01]  /*76540*/  ISETP.LT.AND P2, PT, R13, UR27, !P0 ;  /* 0x0000001b0d007c0c */ /* 0x000fe2000c741270 */
[----:B------:R-:W-:Y:S01]  /*76550*/  ULDC UR61, c[0x0][0x228] ;  /* 0x00008a00003d7ab9 */ /* 0x000fe20000000800 */
[----:B------:R-:W-:Y:S01]  /*76560*/  ISETP.LT.AND P1, PT, R12, UR26, !P0 ;  /* 0x0000001a0c007c0c */ /* 0x000fe2000c721270 */
[----:B------:R-:W-:-:S08]  /*76570*/  ULDC UR26, c[0x0][0x228] ;  /* 0x00008a00001a7ab9 */ /* 0x000fd00000000800 */
        /* <DEDUP_REMOVED lines=13> */
[----:B------:R-:W-:Y:S01]  /*76650*/  VIADD R70, R10, 0xe1 ;  /* 0x000000e10a467836 */ /* 0x000fe20000000000 */
[----:B------:R-:W-:Y:S01]  /*76660*/  ISETP.LT.AND P2, PT, R13, UR22, !P0 ;  /* 0x000000160d007c0c */ /* 0x000fe2000c741270 */
[----:B------:R-:W-:Y:S01]  /*76670*/  ULDC.64 UR20, c[0x0][0x228] ;  /* 0x00008a0000147ab9 */ /* 0x000fe20000000a00 */
[----:B------:R-:W-:Y:S01]  /*76680*/  ISETP.LT.AND P1, PT, R12, UR23, !P0 ;  /* 0x000000170c007c0c */ /* 0x000fe2000c721270 */
[----:B------:R-:W-:-:S06]  /*76690*/  ULDC UR22, c[0x0][0x228] ;  /* 0x00008a0000167ab9 */ /* 0x000fcc0000000800 */
        /* <DEDUP_REMOVED lines=18> */
[----:B------:R-:W-:Y:S01]  /*767c0*/  ULDC UR58, c[0x0][0x228] ;  /* 0x00008a00003a7ab9 */ /* 0x000fe20000000800 */
[----:B------:R-:W-:Y:S01]  /*767d0*/  LOP3.LUT R26, R26, 0x7fffffff, RZ, 0xc0, !PT ;  /* 0x7fffffff1a1a7812 */ /* 0x000fe200078ec0ff */
        /* <DEDUP_REMOVED lines=50> */
[----:B------:R-:W-:Y:S02]  /*76b00*/  ULDC UR31, c[0x0][0x22c] ;  /* 0x00008b00001f7ab9 */ /* 0x000fe40000000800 */
[----:B------:R-:W-:Y:S02]  /*76b10*/  ISETP.LT.AND P3, PT, R14, UR30, !P0 ;  /* 0x0000001e0e007c0c */ /* 0x000fe4000c761270 */
[----:B------:R-:W-:Y:S01]  /*76b20*/  ISETP.LT.AND P2, PT, R13, UR61, !P0 ;  /* 0x0000003d0d007c0c */ /* 0x000fe2000c741270 */
[----:B------:R-:W-:Y:S01]  /*76b30*/  VIADD R242, R10, 0xcf ;  /* 0x000000cf0af27836 */ /* 0x000fe20000000000 */
        /* <DEDUP_REMOVED lines=16> */
[----:B------:R-:W-:Y:S01]  /*76c40*/  ULDC.64 UR30, c[0x0][0x228] ;  /* 0x00008a00001e7ab9 */ /* 0x000fe20000000a00 */
[----:B------:R-:W-:Y:S01]  /*76c50*/  ISETP.LT.AND P2, PT, R13, UR59, !P0 ;  /* 0x0000003b0d007c0c */ /* 0x000fe2000c741270 */
[----:B------:R-:W-:Y:S01]  /*76c60*/  ULDC UR59, c[0x0][0x22c] ;  /* 0x00008b00003b7ab9 */ /* 0x000fe20000000800 */
[----:B------:R-:W-:Y:S01]  /*76c70*/  ISETP.LT.AND P1, PT, R12, UR60, !P0 ;  /* 0x0000003c0c007c0c */ /* 0x000fe2000c721270 */
[----:B------:R-:W-:Y:S01]  /*76c80*/  ULDC UR60, c[0x0][0x228] ;  /* 0x00008a00003c7ab9 */ /* 0x000fe20000000800 */
[C---:B------:R-:W-:Y:S01]  /*76c90*/  VIADD R241, R10.reuse, 0xce ;  /* 0x000000ce0af17836 */ /* 0x040fe20000000000 */
[----:B------:R-:W-:Y:S01]  /*76ca0*/  LOP3.LUT R25, R25, 0x7fffffff, RZ, 0xc0, !PT ;  /* 0x7fffffff19197812 */ /* 0x000fe200078ec0ff */
[----:B------:R-:W-:Y:S01]  /*76cb0*/  VIADD R240, R10, 0xcd ;  /* 0x000000cd0af07836 */ /* 0x000fe20000000000 */
[----:B------:R-:W-:-:S04]  /*76cc0*/  ULDC UR58, c[0x0][0x22c] ;  /* 0x00008b00003a7ab9 */ /* 0x000fc80000000800 */
[----:B------:R-:W-:-:S04]  /*76cd0*/  @P3 LOP3.LUT R27, R27, 0x8000000, RZ, 0xfc, !PT ;  /* 0x080000001b1b3812 */ /* 0x000fc800078efcff */
[----:B------:R-:W-:-:S04]  /*76ce0*/  LOP3.LUT R27, R27, 0xfbffffff, RZ, 0xc0, !PT ;  /* 0xfbffffff1b1b7812 */ /* 0x000fc800078ec0ff */
[----:B------:R-:W-:Y:S02]  /*76cf0*/  @P2 LOP3.LUT R27, R27, 0x4000000, RZ, 0xfc, !PT ;  /* 0x040000001b1b2812 */ /* 0x000fe400078efcff */
[----:B------:R-:W-:Y:S01]  /*76d00*/  ISETP.LT.AND P0, PT, R11, UR55, !P0 ;  /* 0x000000370b007c0c */ /* 0x000fe2000c701270 */
[C---:B------:R-:W-:Y:S01]  /*76d10*/  VIADD R239, R10.reuse, 0xcc ;  /* 0x000000cc0aef7836 */ /* 0x040fe20000000000 */
[----:B------:R-:W-:Y:S01]  /*76d20*/  LOP3.LUT R27, R27, 0xfdffffff, RZ, 0xc0, !PT ;  /* 0xfdffffff1b1b7812 */ /* 0x000fe200078ec0ff */
[----:B------:R-:W-:Y:S01]  /*76d30*/  VIADD R238, R10, 0xcb ;  /* 0x000000cb0aee7836 */ /* 0x000fe20000000000 */
[----:B------:R-:W-:Y:S02]  /*76d40*/  ULDC UR55, c[0x0][0x228] ;  /* 0x00008a0000377ab9 */ /* 0x000fe40000000800 */
        /* <DEDUP_REMOVED lines=9> */
[----:B------:R-:W-:Y:S01]  /*76de0*/  VIADD R237, R10, 0xca ;  /* 0x000000ca0aed7836 */ /* 0x000fe20000000000 */
[----:B------:R-:W-:Y:S01]  /*76df0*/  ISETP.LT.AND P2, PT, R12, UR47, !P0 ;  /* 0x0000002f0c007c0c */ /* 0x000fe2000c741270 */
[----:B------:R-:W-:Y:S01]  /*76e00*/  ULDC UR47, c[0x0][0x22c] ;  /* 0x00008b00002f7ab9 */ /* 0x000fe20000000800 */
[----:B------:R-:W-:Y:S01]  /*76e10*/  ULDC UR57, c[0x0][0x228] ;  /* 0x00008a0000397ab9 */ /* 0x000fe20000000800 */
[----:B------:R-:W-:-:S06]  /*76e20*/  ULDC UR54, c[0x0][0x228] ;  /* 0x00008a0000367ab9 */ /* 0x000fcc0000000800 */
[----:B------:R-:W-:-:S04]  /*76e30*/  @P1 LOP3.LUT R27, R27, 0x800000, RZ, 0xfc, !PT ;  /* 0x008000001b1b1812 */ /* 0x000fc800078efcff */
[----:B------:R-:W-:-:S04]  /*76e40*/  LOP3.LUT R27, R27, 0xffbfffff, RZ, 0xc0, !PT ;  /* 0xffbfffff1b1b7812 */ /* 0x000fc800078ec0ff */
[----:B------:R-:W-:Y:S02]  /*76e50*/  @P3 LOP3.LUT R27, R27, 0x400000, RZ, 0xfc, !PT ;  /* 0x004000001b1b3812 */ /* 0x000fe400078efcff */
[----:B------:R-:W-:Y:S01]  /*76e60*/  ISETP.LT.AND P1, PT, R11, UR50, !P0 ;  /* 0x000000320b007c0c */ /* 0x000fe2000c721270 */
[----:B------:R-:W-:Y:S01]  /*76e70*/  VIADD R236, R10, 0xc9 ;  /* 0x000000c90aec7836 */ /* 0x000fe20000000000 */
[----:B------:R-:W-:Y:S01]  /*76e80*/  LOP3.LUT R27, R27, 0xffdfffff, RZ, 0xc0, !PT ;  /* 0xffdfffff1b1b7812 */ /* 0x000fe200078ec0ff */
[----:B------:R-:W-:Y:S01]  /*76e90*/  ULDC UR50, c[0x0][0x228] ;  /* 0x00008a0000327ab9 */ /* 0x000fe20000000800 */
[----:B------:R-:W-:Y:S02]  /*76ea0*/  ISETP.GE.AND P0, PT, R70, UR43, PT ;  /* 0x0000002b46007c0c */ /* 0x000fe4000bf06270 */
[----:B------:R-:W-:Y:S01]  /*76eb0*/  @P2 LOP3.LUT R27, R27, 0x200000, RZ, 0xfc, !PT ;  /* 0x002000001b1b2812 */ /* 0x000fe200078efcff */
[----:B------:R-:W-:Y:S01]  /*76ec0*/  VIADD R70, R10, 0xda ;  /* 0x000000da0a467836 */ /* 0x000fe20000000000 */
[----:B------:R-:W-:Y:S01]  /*76ed0*/  ISETP.LT.AND P2, PT, R14, UR44, !P0 ;  /* 0x0000002c0e007c0c */ /* 0x000fe2000c741270 */
[C---:B------:R-:W-:Y:S01]  /*76ee0*/  VIADD R235, R10.reuse, 0xc8 ;  /* 0x000000c80aeb7836 */ /* 0x040fe20000000000 */
[----:B------:R-:W-:Y:S01]  /*76ef0*/  LOP3.LUT R27, R27, 0xffefffff, RZ, 0xc0, !PT ;  /* 0xffefffff1b1b7812 */ /* 0x000fe200078ec0ff */
[C---:B------:R-:W-:Y:S01]  /*76f00*/  VIADD R234, R10.reuse, 0xc7 ;  /* 0x000000c70aea7836 */ /* 0x040fe20000000000 */
[----:B------:R-:W-:Y:S01]  /*76f10*/  ISETP.LT.AND P3, PT, R13, UR49, !P0 ;  /* 0x000000310d007c0c */ /* 0x000fe2000c761270 */
[----:B------:R-:W-:Y:S01]  /*76f20*/  ULDC UR49, c[0x0][0x228] ;  /* 0x00008a0000317ab9 */ /* 0x000fe20000000800 */
[----:B------:R-:W-:Y:S01]  /*76f30*/  @P1 LOP3.LUT R27, R27, 0x100000, RZ, 0xfc, !PT ;  /* 0x001000001b1b1812 */ /* 0x000fe200078efcff */
[----:B------:R-:W-:Y:S01]  /*76f40*/  VIADD R233, R10, 0xc6 ;  /* 0x000000c60ae97836 */ /* 0x000fe20000000000 */
[----:B------:R-:W-:Y:S01]  /*76f50*/  LOP3.LUT R24, R24, 0x7fffffff, RZ, 0xc0, !PT ;  /* 0x7fffffff18187812 */ /* 0x000fe200078ec0ff */
[C---:B------:R-:W-:Y:S01]  /*76f60*/  VIADD R232, R10.reuse, 0xc5 ;  /* 0x000000c50ae87836 */ /* 0x040fe20000000000 */
[----:B------:R-:W-:Y:S01]  /*76f70*/  LOP3.LUT R27, R27, 0xfff7ffff, RZ, 0xc0, !PT ;  /* 0xfff7ffff1b1b7812 */ /* 0x000fe200078ec0ff */
[C---:B------:R-:W-:Y:S01]  /*76f80*/  VIADD R231, R10.reuse, 0xc4 ;  /* 0x000000c40ae77836 */ /* 0x040fe20000000000 */
[----:B------:R-:W-:Y:S01]  /*76f90*/  ULDC UR44, c[0x0][0x228] ;  /* 0x00008a00002c7ab9 */ /* 0x000fe20000000800 */
[----:B------:R-:W-:Y:S01]  /*76fa0*/  VIADD R230, R10, 0xc3 ;  /* 0x000000c30ae67836 */ /* 0x000fe20000000000 */
[----:B------:R-:W-:Y:S01]  /*76fb0*/  @P2 LOP3.LUT R27, R27, 0x80000, RZ, 0xfc, !PT ;  /* 0x000800001b1b2812 */ /* 0x000fe200078efcff */
[----:B------:R-:W-:Y:S01]  /*76fc0*/  ULDC UR43, c[0x0][0x228] ;  /* 0x00008a00002b7ab9 */ /* 0x000fe20000000800 */
[----:B------:R-:W-:Y:S01]  /*76fd0*/  ISETP.LT.AND P1, PT, R12, UR53, !P0 ;  /* 0x000000350c007c0c */ /* 0x000fe2000c721270 */
[----:B------:R-:W-:Y:S01]  /*76fe0*/  ULDC UR53, c[0x0][0x228] ;  /* 0x00008a0000357ab9 */ /* 0x000fe20000000800 */
[----:B------:R-:W-:-:S04]  /*76ff0*/  LOP3.LUT R27, R27, 0xfffbffff, RZ, 0xc0, !PT ;  /* 0xfffbffff1b1b7812 */ /* 0x000fc800078ec0ff */
[----:B------:R-:W-:Y:S02]  /*77000*/  @P3 LOP3.LUT R27, R27, 0x40000, RZ, 0xfc, !PT ;  /* 0x000400001b1b3812 */ /* 0x000fe400078efcff */
[----:B------:R-:W-:Y:S01]  /*77010*/  ISETP.LT.AND P2, PT, R11, UR51, !P0 ;  /* 0x000000330b007c0c */ /* 0x000fe2000c741270 */
[----:B------:R-:W-:Y:S01]  /*77020*/  ULDC UR51, c[0x0][0x228] ;  /* 0x00008a0000337ab9 */ /* 0x000fe20000000800 */
[----:B------:R-:W-:Y:S02]  /*77030*/  LOP3.LUT R27, R27, 0xfffdffff, RZ, 0xc0, !PT ;  /* 0xfffdffff1b1b7812 */ /* 0x000fe400078ec0ff */
[----:B------:R-:W-:Y:S02]  /*77040*/  ISETP.GE.AND P0, PT, R70, UR52, PT ;  /* 0x0000003446007c0c */ /* 0x000fe4000bf06270 */
[----:B------:R-:W-:Y:S01]  /*77050*/  @P1 LOP3.LUT R27, R27, 0x20000, RZ, 0xfc, !PT ;  /* 0x000200001b1b1812 */ /* 0x000fe200078efcff */
[----:B------:R-:W-:Y:S01]  /*77060*/  VIADD R70, R10, 0xd9 ;  /* 0x000000d90a467836 */ /* 0x000fe20000000000 */
[----:B------:R-:W-:Y:S01]  /*77070*/  ISETP.LT.AND P1, PT, R14, UR45, !P0 ;  /* 0x0000002d0e007c0c */ /* 0x000fe2000c721270 */
[----:B------:R-:W-:Y:S01]  /*77080*/  ULDC UR52, c[0x0][0x228] ;  /* 0x00008a0000347ab9 */ /* 0x000fe20000000800 */
[----:B------:R-:W-:Y:S01]  /*77090*/  LOP3.LUT R27, R27, 0xfffeffff, RZ, 0xc0, !PT ;  /* 0xfffeffff1b1b7812 */ /* 0x000fe200078ec0ff */
[----:B------:R-:W-:Y:S01]  /*770a0*/  VIADD R229, R10, 0xc2 ;  /* 0x000000c20ae57836 */ /* 0x000fe20000000000 */
[----:B------:R-:W-:Y:S01]  /*770b0*/  ISETP.LT.AND P3, PT, R13, UR48, !P0 ;  /* 0x000000300d007c0c */ /* 0x000fe2000c761270 */
[----:B------:R-:W-:Y:S01]  /*770c0*/  ULDC UR48, c[0x0][0x228] ;  /* 0x00008a0000307ab9 */ /* 0x000fe20000000800 */
[----:B------:R-:W-:Y:S01]  /*770d0*/  @P2 LOP3.LUT R27, R27, 0x10000, RZ, 0xfc, !PT ;  /* 0x000100001b1b2812 */ /* 0x000fe200078efcff */
[----:B------:R-:W-:-:S03]  /*770e0*/  ULDC UR45, c[0x0][0x228] ;  /* 0x00008a00002d7ab9 */ /* 0x000fc60000000800 */
        /* <DEDUP_REMOVED lines=10> */
[----:B------:R-:W-:Y:S02]  /*77190*/  @P2 LOP3.LUT R27, R27, 0x2000, RZ, 0xfc, !PT ;  /* 0x000020001b1b2812 */ /* 0x000fe400078efcff */
[----:B------:R-:W-:Y:S01]  /*771a0*/  ISETP.LT.AND P3, PT, R14, UR30, !P0 ;  /* 0x0000001e0e007c0c */ /* 0x000fe2000c761270 */
[----:B------:R-:W-:Y:S01]  /*771b0*/  VIADD R70, R10, 0xd8 ;  /* 0x000000d80a467836 */ /* 0x000fe20000000000 */
[----:B------:R-:W-:Y:S01]  /*771c0*/  LOP3.LUT R27, R27, 0xffffefff, RZ, 0xc0, !PT ;  /* 0xffffefff1b1b7812 */ /* 0x000fe200078ec0ff */
[----:B------:R-:W-:-:S03]  /*771d0*/  ULDC.64 UR30, c[0x0][0x228] ;  /* 0x00008a00001e7ab9 */ /* 0x000fc60000000a00 */
        /* <DEDUP_REMOVED lines=52> */
[----:B------:R-:W-:Y:S01]  /*77520*/  VIADD R70, R10, 0xd5 ;  /* 0x000000d50a467836 */ /* 0x000fe20000000000 */
[----:B------:R-:W-:Y:S02]  /*77530*/  ULDC UR31, c[0x0][0x228] ;  /* 0x00008a00001f7ab9 */ /* 0x000fe40000000800 */
        /* <DEDUP_REMOVED lines=42> */
[----:B------:R-:W-:-:S08]  /*777e0*/  VIADD R228, R10, 0xc1 ;  /* 0x000000c10ae47836 */ /* 0x000fd00000000000 */
[----:B------:R-:W-:Y:S01]  /*777f0*/  @P3 LOP3.LUT R26, R26, 0x800000, RZ, 0xfc, !PT ;  /* 0x008000001a1a3812 */ /* 0x000fe200078efcff */
[----:B------:R-:W-:Y:S01]  /*77800*/  ULDC UR27, c[0x0][0x228] ;  /* 0x00008a00001b7ab9 */ /* 0x000fe20000000800 */
        /* <DEDUP_REMOVED lines=35> */
[----:B------:R-:W-:Y:S01]  /*77a40*/  ULDC.64 UR12, c[0x0][0x228] ;  /* 0x00008a00000c7ab9 */ /* 0x000fe20000000a00 */
[----:B------:R-:W-:Y:S01]  /*77a50*/  ISETP.LT.AND P1, PT, R12, UR20, !P0 ;  /* 0x000000140c007c0c */ /* 0x000fe2000c721270 */
[----:B------:R-:W-:-:S08]  /*77a60*/  ULDC UR20, c[0x0][0x228] ;  /* 0x00008a0000147ab9 */ /* 0x000fd00000000800 */
        /* <DEDUP_REMOVED lines=118> */
[C---:B------:R-:W-:Y:S01]  /*781d0*/  VIADD R223, R10.reuse, 0xbc ;  /* 0x000000bc0adf7836 */ /* 0x040fe20000000000 */
[----:B------:R-:W-:Y:S01]  /*781e0*/  ISETP.LT.AND P3, PT, R13, UR61, !P0 ;  /* 0x0000003d0d007c0c */ /* 0x000fe2000c761270 */
[----:B------:R-:W-:Y:S01]  /*781f0*/  VIADD R222, R10, 0xbb ;  /* 0x000000bb0ade7836 */ /* 0x000fe20000000000 */
[----:B------:R-:W-:Y:S01]  /*78200*/  LOP3.LUT R25, R25, 0xfff7ffff, RZ, 0xc0, !PT ;  /* 0xfff7ffff19197812 */ /* 0x000fe200078ec0ff */
[----:B------:R-:W-:Y:S01]  /*78210*/  ULDC UR61, c[0x0][0x228] ;  /* 0x00008a00003d7ab9 */ /* 0x000fe20000000800 */
[----:B------:R-:W-:Y:S01]  /*78220*/  ISETP.LT.AND P2, PT, R12, UR56, !P0 ;  /* 0x000000380c007c0c */ /* 0x000fe2000c741270 */
[----:B------:R-:W-:Y:S01]  /*78230*/  ULDC UR56, c[0x0][0x22c] ;  /* 0x00008b0000387ab9 */ /* 0x000fe20000000800 */
[----:B------:R-:W-:Y:S01]  /*78240*/  LOP3.LUT R23, R23, 0x7fffffff, RZ, 0xc0, !PT ;  /* 0x7fffffff17177812 */ /* 0x000fe200078ec0ff */
[----:B------:R-:W-:Y:S01]  /*78250*/  VIADD R221, R10, 0xba ;  /* 0x000000ba0add7836 */ /* 0x000fe20000000000 */
[----:B------:R-:W-:-:S03]  /*78260*/  ULDC UR60, c[0x0][0x22c] ;  /* 0x00008b00003c7ab9 */ /* 0x000fc60000000800 */
[----:B------:R-:W-:-:S04]  /*78270*/  @P1 LOP3.LUT R25, R25, 0x80000, RZ, 0xfc, !PT ;  /* 0x0008000019191812 */ /* 0x000fc800078efcff */
[----:B------:R-:W-:-:S04]  /*78280*/  LOP3.LUT R25, R25, 0xfffbffff, RZ, 0xc0, !PT ;  /* 0xfffbffff19197812 */ /* 0x000fc800078ec0ff */
[----:B------:R-:W-:Y:S02]  /*78290*/  @P3 LOP3.LUT R25, R25, 0x40000, RZ, 0xfc, !PT ;  /* 0x0004000019193812 */ /* 0x000fe400078efcff */
[----:B------:R-:W-:Y:S01]  /*782a0*/  ISETP.LT.AND P1, PT, R11, UR59, !P0 ;  /* 0x0000003b0b007c0c */ /* 0x000fe2000c721270 */
[----:B------:R-:W-:Y:S01]  /*782b0*/  ULDC UR59, c[0x0][0x228] ;  /* 0x00008a00003b7ab9 */ /* 0x000fe20000000800 */
[----:B------:R-:W-:Y:S02]  /*782c0*/  LOP3.LUT R25, R25, 0xfffdffff, RZ, 0xc0, !PT ;  /* 0xfffdffff19197812 */ /* 0x000fe400078ec0ff */
[----:B------:R-:W-:Y:S01]  /*782d0*/  ISETP.GE.AND P0, PT, R237, UR58, PT ;  /* 0x0000003aed007c0c */ /* 0x000fe2000bf06270 */
[C---:B------:R-:W-:Y:S01]  /*782e0*/  VIADD R220, R10.reuse, 0xb9 ;  /* 0x000000b90adc7836 */ /* 0x040fe20000000000 */
[----:B------:R-:W-:Y:S01]  /*782f0*/  @P2 LOP3.LUT R25, R25, 0x20000, RZ, 0xfc, !PT ;  /* 0x0002000019192812 */ /* 0x000fe200078efcff */
[----:B------:R-:W-:Y:S01]  /*78300*/  VIADD R219, R10, 0xb8 ;  /* 0x000000b80adb7836 */ /* 0x000fe20000000000 */
[----:B------:R-:W-:Y:S01]  /*78310*/  ISETP.LT.AND P3, PT, R14, UR57, !P0 ;  /* 0x000000390e007c0c */ /* 0x000fe2000c761270 */
[----:B------:R-:W-:Y:S01]  /*78320*/  VIADD R218, R10, 0xb7 ;  /* 0x000000b70ada7836 */ /* 0x000fe20000000000 */
[----:B------:R-:W-:Y:S01]  /*78330*/  LOP3.LUT R25, R25, 0xfffeffff, RZ, 0xc0, !PT ;  /* 0xfffeffff19197812 */ /* 0x000fe200078ec0ff */
[----:B------:R-:W-:Y:S01]  /*78340*/  ULDC UR58, c[0x0][0x228] ;  /* 0x00008a00003a7ab9 */ /* 0x000fe20000000800 */
        /* <DEDUP_REMOVED lines=20> */
[C---:B------:R-:W-:Y:S01]  /*78490*/  VIADD R217, R10.reuse, 0xb6 ;  /* 0x000000b60ad97836 */ /* 0x040fe20000000000 */
        /* <DEDUP_REMOVED lines=24> */
[----:B------:R-:W-:-:S06]  /*78620*/  ULDC.64 UR36, c[0x0][0x228] ;  /* 0x00008a0000247ab9 */ /* 0x000fcc0000000a00 */
        /* <DEDUP_REMOVED lines=47> */
[C---:B------:R-:W-:Y:S01]  /*78920*/  VIADD R212, R10.reuse, 0xb1 ;  /* 0x000000b10ad47836 */ /* 0x040fe20000000000 */
[----:B------:R-:W-:Y:S01]  /*78930*/  ISETP.LT.AND P2, PT, R13, UR32, !P0 ;  /* 0x000000200d007c0c */ /* 0x000fe2000c741270 */
[----:B------:R-:W-:Y:S01]  /*78940*/  VIADD R211, R10, 0xb0 ;  /* 0x000000b00ad37836 */ /* 0x000fe20000000000 */
[----:B------:R-:W-:Y:S01]  /*78950*/  LOP3.LUT R24, R24, 0xf7ffffff, RZ, 0xc0, !PT ;  /* 0xf7ffffff18187812 */ /* 0x000fe200078ec0ff */
[----:B------:R-:W-:Y:S01]  /*78960*/  ULDC UR41, c[0x0][0x228] ;  /* 0x00008a0000297ab9 */ /* 0x000fe20000000800 */
[----:B------:R-:W-:Y:S01]  /*78970*/  ISETP.LT.AND P1, PT, R12, UR31, !P0 ;  /* 0x0000001f0c007c0c */ /* 0x000fe2000c721270 */
[C---:B------:R-:W-:Y:S02]  /*78980*/  VIADD R210, R10.reuse, 0xaf ;  /* 0x000000af0ad27836 */ /* 0x040fe40000000000 */
[----:B------:R-:W-:Y:S01]  /*78990*/  VIADD R209, R10, 0xae ;  /* 0x000000ae0ad17836 */ /* 0x000fe20000000000 */
[----:B------:R-:W-:Y:S01]  /*789a0*/  LOP3.LUT R21, R21, 0x7fffffff, RZ, 0xc0, !PT ;  /* 0x7fffffff15157812 */ /* 0x000fe200078ec0ff */
[----:B------:R-:W-:-:S02]  /*789b0*/  ULDC UR32, c[0x0][0x228] ;  /* 0x00008a0000207ab9 */ /* 0x000fc40000000800 */
        /* <DEDUP_REMOVED lines=25> */
[----:B------:R-:W-:Y:S02]  /*78b50*/  @P2 LOP3.LUT R24, R24, 0x200000, RZ, 0xfc, !PT ;  /* 0x0020000018182812 */ /* 0x000fe400078efcff */
[----:B------:R-:W-:Y:S01]  /*78b60*/  ISETP.GE.AND P0, PT, R230, UR53, PT ;  /* 0x00000035e6007c0c */ /* 0x000fe2000bf06270 */
[----:B------:R-:W-:Y:S01]  /*78b70*/  ULDC UR53, c[0x0][0x228] ;  /* 0x00008a0000357ab9 */ /* 0x000fe20000000800 */
[----:B------:R-:W-:-:S04]  /*78b80*/  LOP3.LUT R24, R24, 0xffefffff, RZ, 0xc0, !PT ;  /* 0xffefffff18187812 */ /* 0x000fc800078ec0ff */
[----:B------:R-:W-:Y:S02]  /*78b90*/  @P1 LOP3.LUT R24, R24, 0x100000, RZ, 0xfc, !PT ;  /* 0x0010000018181812 */ /* 0x000fe400078efcff */
        /* <DEDUP_REMOVED lines=73> */
[----:B------:R-:W-:Y:S01]  /*79030*/  VIADD R205, R10, 0xaa ;  /* 0x000000aa0acd7836 */ /* 0x000fe20000000000 */
[----:B------:R-:W-:Y:S01]  /*79040*/  ISETP.LT.AND P2, PT, R13, UR21, !P0 ;  /* 0x000000150d007c0c */ /* 0x000fe2000c741270 */
[----:B------:R-:W-:Y:S01]  /*79050*/  ULDC UR21, c[0x0][0x228] ;  /* 0x00008a0000157ab9 */ /* 0x000fe20000000800 */
[----:B------:R-:W-:Y:S01]  /*79060*/  ISETP.LT.AND P1, PT, R12, UR22, !P0 ;  /* 0x000000160c007c0c */ /* 0x000fe2000c721270 */
[----:B------:R-:W-:Y:S01]  /*79070*/  ULDC UR25, c[0x0][0x22c] ;  /* 0x00008b0000197ab9 */ /* 0x000fe20000000800 */
[----:B------:R-:W-:Y:S01]  /*79080*/  VIADD R204, R10, 0xa9 ;  /* 0x000000a90acc7836 */ /* 0x000fe20000000000 */
[----:B------:R-:W-:-:S06]  /*79090*/  ULDC UR24, c[0x0][0x228] ;  /* 0x00008a0000187ab9 */ /* 0x000fcc0000000800 */
        /* <DEDUP_REMOVED lines=84> */
[C---:B------:R-:W-:Y:S01]  /*795e0*/  VIADD R203, R10.reuse, 0xa8 ;  /* 0x000000a80acb7836 */ /* 0x040fe20000000000 */
[----:B------:R-:W-:Y:S01]  /*795f0*/  LOP3.LUT R23, R23, 0xffff7fff, RZ, 0xc0, !PT ;  /* 0xffff7fff17177812 */ /* 0x000fe200078ec0ff */
[----:B------:R-:W-:Y:S01]  /*79600*/  VIADD R202, R10, 0xa7 ;  /* 0x000000a70aca7836 */ /* 0x000fe20000000000 */
[----:B------:R-:W-:Y:S01]  /*79610*/  ISETP.LT.AND P1, PT, R12, UR12, !P0 ;  /* 0x0000000c0c007c0c */ /* 0x000fe2000c721270 */
        /* <DEDUP_REMOVED lines=105> */
[----:B------:R-:W-:Y:S01]  /*79cb0*/  VIADD R198, R10, 0xa3 ;  /* 0x000000a30ac67836 */ /* 0x000fe20000000000 */
[----:B------:R-:W-:Y:S01]  /*79cc0*/  ISETP.LT.AND P2, PT, R12, UR58, !P0 ;  /* 0x0000003a0c007c0c */ /* 0x000fe2000c741270 */
[----:B------:R-:W-:Y:S01]  /*79cd0*/  VIADD R197, R10, 0xa2 ;  /* 0x000000a20ac57836 */ /* 0x000fe20000000000 */
[----:B------:R-:W-:Y:S01]  /*79ce0*/  LOP3.LUT R20, R20, 0x7fffffff, RZ, 0xc0, !PT ;  /* 0x7fffffff14147812 */ /* 0x000fe200078ec0ff */
[C---:B------:R-:W-:Y:S01]  /*79cf0*/  VIADD R196, R10.reuse, 0xa1 ;  /* 0x000000a10ac47836 */ /* 0x040fe20000000000 */
[----:B------:R-:W-:Y:S01]  /*79d00*/  ULDC UR58, c[0x0][0x228] ;  /* 0x00008a00003a7ab9 */ /* 0x000fe20000000800 */
[----:B------:R-:W-:Y:S01]  /*79d10*/  VIADD R195, R10, 0xa0 ;  /* 0x000000a00ac37836 */ /* 0x000fe20000000000 */
[----:B------:R-:W-:Y:S01]  /*79d20*/  ULDC UR56, c[0x0][0x228] ;  /* 0x00008a0000387ab9 */ /* 0x000fe20000000800 */
[----:B------:R-:W-:Y:S01]  /*79d30*/  @P1 LOP3.LUT R22, R22, 0x800000, RZ, 0xfc, !PT ;  /* 0x0080000016161812 */ /* 0x000fe200078efcff */
[----:B------:R-:W-:-:S02]  /*79d40*/  VIADD R194, R10, 0x9f ;  /* 0x0000009f0ac27836 */ /* 0x000fc40000000000 */
[----:B------:R-:W-:Y:S01]  /*79d50*/  VIADD R193, R10, 0x9e ;  /* 0x0000009e0ac17836 */ /* 0x000fe20000000000 */
[----:B------:R-:W-:Y:S01]  /*79d60*/  LOP3.LUT R22, R22, 0xffbfffff, RZ, 0xc0, !PT ;  /* 0xffbfffff16167812 */ /* 0x000fe200078ec0ff */
[----:B------:R-:W-:Y:S01]  /*79d70*/  VIADD R192, R10, 0x9d ;  /* 0x0000009d0ac07836 */ /* 0x000fe20000000000 */
[----:B------:R-:W-:Y:S01]  /*79d80*/  LOP3.LUT R19, R19, 0x7fffffff, RZ, 0xc0, !PT ;  /* 0x7fffffff13137812 */ /* 0x000fe200078ec0ff */
[----:B------:R-:W-:Y:S01]  /*79d90*/  ULDC UR57, c[0x0][0x228] ;  /* 0x00008a0000397ab9 */ /* 0x000fe20000000800 */
[----:B------:R-:W-:Y:S02]  /*79da0*/  @P3 LOP3.LUT R22, R22, 0x400000, RZ, 0xfc, !PT ;  /* 0x0040000016163812 */ /* 0x000fe400078efcff */
[----:B------:R-:W-:Y:S01]  /*79db0*/  ISETP.LT.AND P1, PT, R11, UR59, !P0 ;  /* 0x0000003b0b007c0c */ /* 0x000fe2000c721270 */
[----:B------:R-:W-:Y:S01]  /*79dc0*/  ULDC UR59, c[0x0][0x22c] ;  /* 0x00008b00003b7ab9 */ /* 0x000fe20000000800 */
[----:B------:R-:W-:-:S04]  /*79dd0*/  LOP3.LUT R22, R22, 0xffdfffff, RZ, 0xc0, !PT ;  /* 0xffdfffff16167812 */ /* 0x000fc800078ec0ff */
        /* <DEDUP_REMOVED lines=21> */
[----:B------:R-:W-:-:S02]  /*79f30*/  ISETP.LT.AND P3, PT, R14, UR34, !P0 ;  /* 0x000000220e007c0c */ /* 0x000fc4000c761270 */
[----:B------:R-:W-:-:S04]  /*79f40*/  LOP3.LUT R22, R22, 0xfffeffff, RZ, 0xc0, !PT ;  /* 0xfffeffff16167812 */ /* 0x000fc800078ec0ff */
[----:B------:R-:W-:Y:S02]  /*79f50*/  @P1 LOP3.LUT R22, R22, 0x10000, RZ, 0xfc, !PT ;  /* 0x0001000016161812 */ /* 0x000fe400078efcff */
[----:B------:R-:W-:Y:S01]  /*79f60*/  ISETP.LT.AND P2, PT, R13, UR35, !P0 ;  /* 0x000000230d007c0c */ /* 0x000fe2000c741270 */
[----:B------:R-:W-:Y:S01]  /*79f70*/  ULDC.64 UR34, c[0x0][0x228] ;  /* 0x00008a0000227ab9 */ /* 0x000fe20000000a00 */
        /* <DEDUP_REMOVED lines=26> */
[----:B------:R-:W-:Y:S02]  /*7a120*/  @P2 LOP3.LUT R22, R22, 0x200, RZ, 0xfc, !PT ;  /* 0x0000020016162812 */ /* 0x000fe400078efcff */
[----:B------:R-:W-:Y:S02]  /*7a130*/  ISETP.GE.AND P0, PT, R211, UR35, PT ;  /* 0x00000023d3007c0c */ /* 0x000fe4000bf06270 */
[----:B------:R-:W-:-:S04]  /*7a140*/  LOP3.LUT R22, R22, 0xfffffeff, RZ, 0xc0, !PT ;  /* 0xfffffeff16167812 */ /* 0x000fc800078ec0ff */
[----:B------:R-:W-:Y:S02]  /*7a150*/  @P1 LOP3.LUT R22, R22, 0x100, RZ, 0xfc, !PT ;  /* 0x0000010016161812 */ /* 0x000fe400078efcff */
        /* <DEDUP_REMOVED lines=33> */
[----:B------:R-:W-:Y:S01]  /*7a370*/  VIADD R186, R10, 0x97 ;  /* 0x000000970aba7836 */ /* 0x000fe20000000000 */
[----:B------:R-:W-:Y:S01]  /*7a380*/  LOP3.LUT R18, R18, 0x7fffffff, RZ, 0xc0, !PT ;  /* 0x7fffffff12127812 */ /* 0x000fe200078ec0ff */
[----:B------:R-:W-:Y:S01]  /*7a390*/  VIADD R185, R10, 0x96 ;  /* 0x000000960ab97836 */ /* 0x000fe20000000000 */
[----:B------:R-:W-:Y:S01]  /*7a3a0*/  @P1 LOP3.LUT R22, R22, 0x2, RZ, 0xfc, !PT ;  /* 0x0000000216161812 */ /* 0x000fe200078efcff */
[----:B------:R-:W-:Y:S01]  /*7a3b0*/  VIADD R184, R10, 0x95 ;  /* 0x000000950ab87836 */ /* 0x000fe20000000000 */
[----:B------:R-:W-:Y:S01]  /*7a3c0*/  ULDC UR39, c[0x0][0x22c] ;  /* 0x00008b0000277ab9 */ /* 0x000fe20000000800 */
[----:B------:R-:W-:Y:S01]  /*7a3d0*/  ULDC UR40, c[0x0][0x228] ;  /* 0x00008a0000287ab9 */ /* 0x000fe20000000800 */
[----:B------:R-:W-:-:S04]  /*7a3e0*/  LOP3.LUT R22, R22, 0xfffffffe, RZ, 0xc0, !PT ;  /* 0xfffffffe16167812 */ /* 0x000fc800078ec0ff */
[----:B------:R-:W-:Y:S02]  /*7a3f0*/  @P0 LOP3.LUT R22, R22, 0x1, RZ, 0xfc, !PT ;  /* 0x0000000116160812 */ /* 0x000fe400078efcff */
[----:B------:R-:W-:-:S04]  /*7a400*/  ISETP.GE.AND P0, PT, R209, UR35, PT ;  /* 0x00000023d1007c0c */ /* 0x000fc8000bf06270 */
[----:B------:R-:W-:Y:S01]  /*7a410*/  ISETP.LT.AND P3, PT, R14, UR34, !P0 ;  /* 0x000000220e007c0c */ /* 0x000fe2000c761270 */
[----:B------:R-:W-:Y:S01]  /*7a420*/  ULDC.64 UR34, c[0x0][0x228] ;  /* 0x00008a0000227ab9 */ /* 0x000fe20000000a00 */
[----:B------:R-:W-:Y:S02]  /*7a430*/  ISETP.LT.AND P2, PT, R13, UR30, !P0 ;  /* 0x0000001e0d007c0c */ /* 0x000fe4000c741270 */
[----:B------:R-:W-:Y:S01]  /*7a440*/  ISETP.LT.AND P1, PT, R12, UR31, !P0 ;  /* 0x0000001f0c007c0c */ /* 0x000fe2000c721270 */
[----:B------:R-:W-:-:S08]  /*7a450*/  ULDC.64 UR30, c[0x0][0x228] ;  /* 0x00008a00001e7ab9 */ /* 0x000fd00000000a00 */
        /* <DEDUP_REMOVED lines=13> */
[----:B------:R-:W-:Y:S01]  /*7a530*/  ULDC.64 UR32, c[0x0][0x228] ;  /* 0x00008a0000207ab9 */ /* 0x000fe20000000a00 */
        /* <DEDUP_REMOVED lines=215> */
[----:B------:R-:W-:Y:S01]  /*7b2b0*/  ULDC UR54, c[0x0][0x228] ;  /* 0x00008a0000367ab9 */ /* 0x000fe20000000800 */
[C---:B------:R-:W-:Y:S01]  /*7b2c0*/  VIADD R178, R10.reuse, 0x8f ;  /* 0x0000008f0ab27836 */ /* 0x040fe20000000000 */
[----:B------:R-:W-:Y:S01]  /*7b2d0*/  LOP3.LUT R17, R17, 0x7fffffff, RZ, 0xc0, !PT ;  /* 0x7fffffff11117812 */ /* 0x000fe200078ec0ff */
[C---:B------:R-:W-:Y:S01]  /*7b2e0*/  VIADD R177, R10.reuse, 0x8e ;  /* 0x0000008e0ab17836 */ /* 0x040fe20000000000 */
[----:B------:R-:W-:Y:S01]  /*7b2f0*/  ULDC UR61, c[0x0][0x228] ;  /* 0x00008a00003d7ab9 */ /* 0x000fe20000000800 */
[----:B------:R-:W-:Y:S01]  /*7b300*/  VIADD R176, R10, 0x8d ;  /* 0x0000008d0ab07836 */ /* 0x000fe20000000000 */
        /* <DEDUP_REMOVED lines=87> */
[----:B------:R-:W-:-:S07]  /*7b880*/  ISETP.LT.AND P1, PT, R12, UR7, !P0 ;  /* 0x000000070c007c0c */ /* 0x000fce000c721270 */
        /* <DEDUP_REMOVED lines=13> */
[----:B------:R-:W-:Y:S01]  /*7b960*/  ULDC.64 UR20, c[0x0][0x228] ;  /* 0x00008a0000147ab9 */ /* 0x000fe20000000a00 */
[----:B------:R-:W-:Y:S02]  /*7b970*/  LOP3.LUT R19, R19, 0xfff7ffff, RZ, 0xc0, !PT ;  /* 0xfff7ffff13137812 */ /* 0x000fe400078ec0ff */
[----:B------:R-:W-:Y:S01]  /*7b980*/  ISETP.LT.AND P1, PT, R12, UR29, !P0 ;  /* 0x0000001d0c007c0c */ /* 0x000fe2000c721270 */
[----:B------:R-:W-:-:S06]  /*7b990*/  VIADD R59, R10, 0x89 ;  /* 0x000000890a3b7836 */ /* 0x000fcc0000000000 */
[----:B------:R-:W-:Y:S01]  /*7b9a0*/  @P3 LOP3.LUT R19, R19, 0x80000, RZ, 0xfc, !PT ;  /* 0x0008000013133812 */ /* 0x000fe200078efcff */
[----:B------:R-:W-:Y:S01]  /*7b9b0*/  VIADD R58, R10, 0x88 ;  /* 0x000000880a3a7836 */ /* 0x000fe20000000000 */
[----:B------:R-:W-:Y:S01]  /*7b9c0*/  LOP3.LUT R16, R16, 0x7fffffff, RZ, 0xc0, !PT ;  /* 0x7fffffff10107812 */ /* 0x000fe200078ec0ff */
[C---:B------:R-:W-:Y:S01]  /*7b9d0*/  VIADD R57, R10.reuse, 0x87 ;  /* 0x000000870a397836 */ /* 0x040fe20000000000 */
[----:B------:R-:W-:Y:S01]  /*7b9e0*/  LOP3.LUT R19, R19, 0xfffbffff, RZ, 0xc0, !PT ;  /* 0xfffbffff13137812 */ /* 0x000fe200078ec0ff */
[----:B------:R-:W-:Y:S01]  /*7b9f0*/  VIADD R56, R10, 0x86 ;  /* 0x000000860a387836 */ /* 0x000fe20000000000 */
[----:B------:R-:W-:Y:S02]  /*7ba00*/  ULDC UR29, c[0x0][0x228] ;  /* 0x00008a00001d7ab9 */ /* 0x000fe40000000800 */
        /* <DEDUP_REMOVED lines=8> */
[C---:B------:R-:W-:Y:S01]  /*7ba90*/  VIADD R55, R10.reuse, 0x85 ;  /* 0x000000850a377836 */ /* 0x040fe20000000000 */
        /* <DEDUP_REMOVED lines=74> */
[----:B------:R-:W-:Y:S01]  /*7bf40*/  ULDC.64 UR30, c[0x0][0x228] ;  /* 0x00008a00001e7ab9 */ /* 0x000fe20000000a00 */
[----:B------:R-:W-:Y:S01]  /*7bf50*/  ISETP.LT.AND P2, PT, R13, UR32, !P0 ;  /* 0x000000200d007c0c */ /* 0x000fe2000c741270 */
[----:B------:R-:W-:Y:S01]  /*7bf60*/  VIADD R52, R10, 0x82 ;  /* 0x000000820a347836 */ /* 0x000fe20000000000 */
[----:B------:R-:W-:Y:S01]  /*7bf70*/  ISETP.LT.AND P1, PT, R12, UR33, !P0 ;  /* 0x000000210c007c0c */ /* 0x000fe2000c721270 */
[----:B------:R-:W-:-:S08]  /*7bf80*/  ULDC UR32, c[0x0][0x228] ;  /* 0x00008a0000207ab9 */ /* 0x000fd00000000800 */
        /* <DEDUP_REMOVED lines=54> */
[----:B------:R-:W-:Y:S01]  /*7c2f0*/  VIADD R48, R10, 0x7e ;  /* 0x0000007e0a307836 */ /* 0x000fe20000000000 */
[----:B------:R-:W-:Y:S02]  /*7c300*/  LOP3.LUT R18, R18, 0xfff7ffff, RZ, 0xc0, !PT ;  /* 0xfff7ffff12127812 */ /* 0x000fe400078ec0ff */
[----:B------:R-:W-:Y:S01]  /*7c310*/  LOP3.LUT R15, R15, 0x7fffffff, RZ, 0xc0, !PT ;  /* 0x7fffffff0f0f7812 */ /* 0x000fe200078ec0ff */
[----:B------:R-:W-:Y:S01]  /*7c320*/  VIADD R47, R10, 0x7d ;  /* 0x0000007d0a2f7836 */ /* 0x000fe20000000000 */
[----:B------:R-:W-:Y:S01]  /*7c330*/  ISETP.LT.AND P1, PT, R12, UR52, !P0 ;  /* 0x000000340c007c0c */ /* 0x000fe2000c721270 */
[----:B------:R-:W-:Y:S01]  /*7c340*/  ULDC UR52, c[0x0][0x228] ;  /* 0x00008a0000347ab9 */ /* 0x000fe20000000800 */
[----:B------:R-:W-:Y:S01]  /*7c350*/  VIADD R46, R10, 0x7c ;  /* 0x0000007c0a2e7836 */ /* 0x000fe20000000000 */
        /* <DEDUP_REMOVED lines=141> */
[C---:B------:R-:W-:Y:S02]  /*7cc30*/  VIADD R43, R10.reuse, 0x79 ;  /* 0x000000790a2b7836 */ /* 0x040fe40000000000 */
[C---:B------:R-:W-:Y:S01]  /*7cc40*/  VIADD R42, R10.reuse, 0x78 ;  /* 0x000000780a2a7836 */ /* 0x040fe20000000000 */
[----:B------:R-:W-:Y:S01]  /*7cc50*/  LOP3.LUT R17, R17, 0xfffbffff, RZ, 0xc0, !PT ;  /* 0xfffbffff11117812 */ /* 0x000fe200078ec0ff */
[C---:B------:R-:W-:Y:S02]  /*7cc60*/  VIADD R41, R10.reuse, 0x77 ;  /* 0x000000770a297836 */ /* 0x040fe40000000000 */
[----:B------:R-:W-:Y:S01]  /*7cc70*/  VIADD R40, R10, 0x76 ;  /* 0x000000760a287836 */ /* 0x000fe20000000000 */
[----:B------:R-:W-:Y:S02]  /*7cc80*/  @P2 LOP3.LUT R17, R17, 0x40000, RZ, 0xfc, !PT ;  /* 0x0004000011112812 */ /* 0x000fe400078efcff */
[----:B------:R-:W-:Y:S01]  /*7cc90*/  LOP3.LUT R0, R0, 0x7fffffff, RZ, 0xc0, !PT ;  /* 0x7fffffff00007812 */ /* 0x000fe200078ec0ff */
[C---:B------:R-:W-:Y:S01]  /*7cca0*/  VIADD R39, R10.reuse, 0x75 ;  /* 0x000000750a277836 */ /* 0x040fe20000000000 */
[----:B------:R-:W-:Y:S01]  /*7ccb0*/  ISETP.LT.AND P0, PT, R11, UR57, !P0 ;  /* 0x000000390b007c0c */ /* 0x000fe2000c701270 */
[C---:B------:R-:W-:Y:S01]  /*7ccc0*/  VIADD R38, R10.reuse, 0x74 ;  /* 0x000000740a267836 */ /* 0x040fe20000000000 */
[----:B------:R-:W-:Y:S01]  /*7ccd0*/  LOP3.LUT R17, R17, 0xfffdffff, RZ, 0xc0, !PT ;  /* 0xfffdffff11117812 */ /* 0x000fe200078ec0ff */
[----:B------:R-:W-:Y:S01]  /*7cce0*/  ULDC UR57, c[0x0][0x228] ;  /* 0x00008a0000397ab9 */ /* 0x000fe20000000800 */
[----:B------:R-:W-:-:S02]  /*7ccf0*/  VIADD R37, R10, 0x73 ;  /* 0x000000730a257836 */ /* 0x000fc40000000000 */
[C---:B------:R-:W-:Y:S01]  /*7cd00*/  VIADD R36, R10.reuse, 0x72 ;  /* 0x000000720a247836 */ /* 0x040fe20000000000 */
[----:B------:R-:W-:Y:S01]  /*7cd10*/  @P1 LOP3.LUT R17, R17, 0x20000, RZ, 0xfc, !PT ;  /* 0x0002000011111812 */ /* 0x000fe200078efcff */
[C---:B------:R-:W-:Y:S01]  /*7cd20*/  VIADD R35, R10.reuse, 0x71 ;  /* 0x000000710a237836 */ /* 0x040fe20000000000 */
[----:B------:R-:W-:Y:S01]  /*7cd30*/  STL [R1+0x20c4], R62 ;  /* 0x0020c43e01007387 */ /* 0x000fe20000100800 */
[----:B------:R-:W-:Y:S01]  /*7cd40*/  VIADD R70, R10, 0x70 ;  /* 0x000000700a467836 */ /* 0x000fe20000000000 */
[----:B------:R-:W-:Y:S01]  /*7cd50*/  LOP3.LUT R17, R17, 0xfffeffff, RZ, 0xc0, !PT ;  /* 0xfffeffff11117812 */ /* 0x000fe200078ec0ff */
[----:B------:R-:W-:Y:S01]  /*7cd60*/  ULDC UR58, c[0x0][0x228] ;  /* 0x00008a00003a7ab9 */ /* 0x000fe20000000800 */
[----:B------:R-:W2:Y:S02]  /*7cd70*/  LDL R69, [R1+0x2110] ;  /* 0x0021100001457983 */ /* 0x000ea40000100800 */
[----:B------:R-:W-:Y:S01]  /*7cd80*/  @P0 LOP3.LUT R17, R17, 0x10000, RZ, 0xfc, !PT ;  /* 0x0001000011110812 */ /* 0x000fe200078efcff */
[----:B------:R-:W-:Y:S01]  /*7cd90*/  BAR.SYNC.DEFER_BLOCKING 0x0 ;  /* 0x0000000000007b1d */ /* 0x000fe20000010000 */
[----:B------:R-:W-:-:S04]  /*7cda0*/  ISETP.GE.AND P0, PT, R60, UR35, PT ;  /* 0x000000233c007c0c */ /* 0x000fc8000bf06270 */
[----:B------:R-:W-:Y:S01]  /*7cdb0*/  ISETP.LT.AND P3, PT, R14, UR34, !P0 ;  /* 0x000000220e007c0c */ /* 0x000fe2000c761270 */
[----:B------:R-:W-:Y:S01]  /*7cdc0*/  ULDC UR34, c[0x0][0x228] ;  /* 0x00008a0000227ab9 */ /* 0x000fe20000000800 */
        /* <DEDUP_REMOVED lines=71> */
[----:B------:R-:W-:-:S03]  /*7d240*/  LOP3.LUT R17, R17, 0xfffffffe, RZ, 0xc0, !PT ;  /* 0xfffffffe11117812 */ /* 0x000fc600078ec0ff */
[----:B------:R-:W-:Y:S02]  /*7d250*/  @P3 LOP3.LUT R16, R16, 0x80000000, RZ, 0xfc, !PT ;  /* 0x8000000010103812 */ /* 0x000fe400078efcff */
        /* <DEDUP_REMOVED lines=375> */
[----:B------:R-:W-:Y:S02]  /*7e9d0*/  ISETP.LT.AND P3, PT, R13, UR60, !P0 ;  /* 0x0000003c0d007c0c */ /* 0x000fe4000c761270 */
[----:B------:R-:W-:Y:S02]  /*7e9e0*/  LOP3.LUT R0, R0, 0xffffff7f, RZ, 0xc0, !PT ;  /* 0xffffff7f00007812 */ /* 0x000fe400078ec0ff */
[----:B------:R-:W-:-:S07]  /*7e9f0*/  ISETP.LT.AND P2, PT, R12, UR59, !P0 ;  /* 0x0000003b0c007c0c */ /* 0x000fce000c741270 */
[----:B------:R-:W-:-:S04]  /*7ea00*/  @P1 LOP3.LUT R0, R0, 0x80, RZ, 0xfc, !PT ;  /* 0x0000008000001812 */ /* 0x000fc800078efcff */
[----:B------:R-:W-:Y:S01]  /*7ea10*/  LOP3.LUT R0, R0, 0xffffffbf, RZ, 0xc0, !PT ;  /* 0xffffffbf00007812 */ /* 0x000fe200078ec0ff */
[----:B------:R-:W-:-:S03]  /*7ea20*/  VIADD R70, R10, 0x6f ;  /* 0x0000006f0a467836 */ /* 0x000fc60000000000 */
        /* <DEDUP_REMOVED lines=10> */
[----:B------:R-:W-:Y:S02]  /*7ead0*/  @P2 LOP3.LUT R0, R0, 0x8, RZ, 0xfc, !PT ;  /* 0x0000000800002812 */ /* 0x000fe400078efcff */
[----:B------:R-:W-:Y:S02]  /*7eae0*/  ISETP.LT.AND P1, PT, R12, UR26, !P0 ;  /* 0x0000001a0c007c0c */ /* 0x000fe4000c721270 */
        /* <DEDUP_REMOVED lines=8> */
[----:B------:R-:W-:Y:S02]  /*7eb70*/  ISETP.LT.AND P3, PT, R13, UR24, !P0 ;  /* 0x000000180d007c0c */ /* 0x000fe4000c761270 */
[----:B------:R-:W-:Y:S02]  /*7eb80*/  LOP3.LUT R155, R155, 0x7fffffff, RZ, 0xc0, !PT ;  /* 0x7fffffff9b9b7812 */ /* 0x000fe400078ec0ff */
[----:B------:R-:W-:-:S04]  /*7eb90*/  LOP3.LUT R0, R0, 0xfffffffe, RZ, 0xc0, !PT ;  /* 0xfffffffe00007812 */ /* 0x000fc800078ec0ff */
[----:B------:R-:W-:-:S03]  /*7eba0*/  @P2 LOP3.LUT R0, R0, 0x1, RZ, 0xfc, !PT ;  /* 0x0000000100002812 */ /* 0x000fc600078efcff */
        /* <DEDUP_REMOVED lines=94> */
[----:B------:R-:W-:Y:S01]  /*7f190*/  LOP3.LUT R155, R155, 0xffffffef, RZ, 0xc0, !PT ;  /* 0xffffffef9b9b7812 */ /* 0x000fe200078ec0ff */
[----:B--2---:R-:W-:-:S03]  /*7f1a0*/  VIADD R32, R69, UR57 ;  /* 0x0000003945207c36 */ /* 0x004fc60008000000 */
[----:B------:R-:W-:Y:S02]  /*7f1b0*/  @P0 LOP3.LUT R155, R155, 0x10, RZ, 0xfc, !PT ;  /* 0x000000109b9b0812 */ /* 0x000fe400078efcff */
[----:B------:R-:W-:Y:S02]  /*7f1c0*/  ISETP.LT.AND P1, PT, R13, UR47, !P6 ;  /* 0x0000002f0d007c0c */ /* 0x000fe4000f721270 */
[----:B------:R-:W-:Y:S01]  /*7f1d0*/  LOP3.LUT R155, R155, 0xfffffff7, RZ, 0xc0, !PT ;  /* 0xfffffff79b9b7812 */ /* 0x000fe200078ec0ff */
[----:B------:R1:W-:Y:S03]  /*7f1e0*/  STL [R1+0x20b4], R32 ;  /* 0x0020b42001007387 */ /* 0x0003e60000100800 */
[----:B------:R-:W-:Y:S02]  /*7f1f0*/  @P2 LOP3.LUT R155, R155, 0x8, RZ, 0xfc, !PT ;  /* 0x000000089b9b2812 */ /* 0x000fe400078efcff */
[----:B------:R-:W-:-:S02]  /*7f200*/  ISETP.LT.AND P0, PT, R12, UR46, !P6 ;  /* 0x0000002e0c007c0c */ /* 0x000fc4000f701270 */
[----:B------:R-:W-:Y:S01]  /*7f210*/  LOP3.LUT R155, R155, 0xfffffffd, RZ, 0xc0, !PT ;  /* 0xfffffffd9b9b7812 */ /* 0x000fe200078ec0ff */
[----:B------:R-:W-:-:S03]  /*7f220*/  VIADD R70, R10, 0x66 ;  /* 0x000000660a467836 */ /* 0x000fc60000000000 */
[----:B------:R-:W-:Y:S02]  /*7f230*/  @P1 LOP3.LUT R155, R155, 0x2, RZ, 0xfc, !PT ;  /* 0x000000029b9b1812 */ /* 0x000fe400078efcff */
[----:B------:R-:W-:Y:S02]  /*7f240*/  ISETP.GE.AND P3, PT, R70, UR52, PT ;  /* 0x0000003446007c0c */ /* 0x000fe4000bf66270 */
[----:B------:R-:W-:Y:S02]  /*7f250*/  LOP3.LUT R155, R155, 0xfffffffe, RZ, 0xc0, !PT ;  /* 0xfffffffe9b9b7812 */ /* 0x000fe400078ec0ff */
[----:B------:R-:W-:Y:S02]  /*7f260*/  ISETP.LT.AND P1, PT, R13, UR54, !P3 ;  /* 0x000000360d007c0c */ /* 0x000fe4000df21270 */
[----:B------:R-:W-:Y:S02]  /*7f270*/  @P0 LOP3.LUT R155, R155, 0x1, RZ, 0xfc, !PT ;  /* 0x000000019b9b0812 */ /* 0x000fe400078efcff */
[----:B------:R-:W-:-:S02]  /*7f280*/  ISETP.LT.AND P0, PT, R14, UR51, !P3 ;  /* 0x000000330e007c0c */ /* 0x000fc4000df01270 */
[----:B------:R-:W-:Y:S02]  /*7f290*/  ISETP.LT.AND P2, PT, R12, UR55, !P3 ;  /* 0x000000370c007c0c */ /* 0x000fe4000df41270 */
[C---:B------:R-:W-:Y:S02]  /*7f2a0*/  ISETP.LT.AND P6, PT, R11.reuse, UR53, !P6 ;  /* 0x000000350b007c0c */ /* 0x040fe4000f7c1270 */
[----:B------:R-:W-:Y:S01]  /*7f2b0*/  ISETP.LT.AND P3, PT, R11, UR56, !P3 ;  /* 0x000000380b007c0c */ /* 0x000fe2000df61270 */
[----:B------:R-:W-:Y:S04]  /*7f2c0*/  STL [R1+0x31bc], R173 ;  /* 0x0031bcad01007387 */ /* 0x000fe80000100800 */
[----:B------:R-:W2:Y:S01]  /*7f2d0*/  LDS.128 R36, [R156] ;  /* 0x000000009c247984 */ /* 0x000ea20000000c00 */
[----:B------:R-:W-:Y:S01]  /*7f2e0*/  IMAD.MOV.U32 R50, RZ, RZ, R145 ;  /* 0x000000ffff327224 */ /* 0x000fe200078e0091 */
[----:B------:R-:W-:Y:S01]  /*7f2f0*/  ULDC.64 UR6, c[0x0][0x228] ;  /* 0x00008a0000067ab9 */ /* 0x000fe20000000a00 */
[----:B------:R-:W-:Y:S01]  /*7f300*/  IMAD.MOV.U32 R51, RZ, RZ, R147 ;  /* 0x000000ffff337224 */ /* 0x000fe200078e0093 */
[----:B------:R-:W-:Y:S01]  /*7f310*/  STL [R1+0x31b4], R174 ;  /* 0x0031b4ae01007387 */ /* 0x000fe20000100800 */
[----:B------:R-:W-:Y:S01]  /*7f320*/  ULDC.64 UR10, c[0x0][0x228] ;  /* 0x00008a00000a7ab9 */ /* 0x000fe20000000a00 */
[----:B------:R-:W-:-:S02]  /*7f330*/  ULDC UR8, c[0x0][0x228] ;  /* 0x00008a0000087ab9 */ /* 0x000fc40000000800 */
[----:B------:R-:W-:Y:S04]  /*7f340*/  STL [R1+0x31a4], R175 ;  /* 0x0031a4af01007387 */ /* 0x000fe80000100800 */
[----:B------:R-:W-:Y:S04]  /*7f350*/  STL [R1+0x31a0], R157 ;  /* 0x0031a09d01007387 */ /* 0x000fe80000100800 */
[----:B-1----:R-:W3:Y:S04]  /*7f360*/  LDL.LU R32, [R1+0x12c0] ;  /* 0x0012c00001207983 */ /* 0x002ee80000300800 */
[----:B------:R-:W3:Y:S04]  /*7f370*/  LDL.LU R33, [R1+0x12c8] ;  /* 0x0012c80001217983 */ /* 0x000ee80000300800 */
[----:B------:R-:W3:Y:S04]  /*7f380*/  LDL.LU R34, [R1+0xec0] ;  /* 0x000ec00001227983 */ /* 0x000ee80000300800 */
[----:B------:R-:W3:Y:S04]  /*7f390*/  LDL.LU R35, [R1+0xec8] ;  /* 0x000ec80001237983 */ /* 0x000ee80000300800 */
[----:B------:R-:W4:Y:S01]  /*7f3a0*/  LDL.LU R40, [R1+0xac0] ;  /* 0x000ac00001287983 */ /* 0x000f220000300800 */
[----:B------:R-:W-:Y:S06]  /*7f3b0*/  BAR.SYNC.DEFER_BLOCKING 0x0 ;  /* 0x0000000000007b1d */ /* 0x000fec0000010000 */
[----:B--2---:R1:W-:Y:S04]  /*7f3c0*/  STL.64 [R1+0x1fb0], R36 ;  /* 0x001fb02401007387 */ /* 0x0043e80000100a00 */
[----:B------:R-:W-:Y:S04]  /*7f3d0*/  STL.64 [R1+0x1fb8], R38 ;  /* 0x001fb82601007387 */ /* 0x000fe80000100a00 */
[----:B------:R-:W4:Y:S04]  /*7f3e0*/  LDL.LU R41, [R1+0xac8] ;  /* 0x000ac80001297983 */ /* 0x000f280000300800 */
[----:B------:R-:W4:Y:S04]  /*7f3f0*/  LDL.LU R42, [R1+0x6c0] ;  /* 0x0006c000012a7983 */ /* 0x000f280000300800 */
[----:B------:R-:W4:Y:S04]  /*7f400*/  LDL.LU R43, [R1+0x6c8] ;  /* 0x0006c800012b7983 */ /* 0x000f280000300800 */
[----:B-1----:R-:W2:Y:S04]  /*7f410*/  LDL.LU R36, [R1+0x2c0] ;  /* 0x0002c00001247983 */ /* 0x002ea80000300800 */
[----:B---3--:R-:W-:Y:S01]  /*7f420*/  STSM.16.M88.4 [R154], R32 ;  /* 0x000000209a007844 */ /* 0x008fe20000000200 */
[----:B------:R-:W-:Y:S06]  /*7f430*/  BAR.SYNC.DEFER_BLOCKING 0x0 ;  /* 0x0000000000007b1d */ /* 0x000fec0000010000 */
[----:B------:R-:W1:Y:S02]  /*7f440*/  LDS.128 R32, [R156] ;  /* 0x000000009c207984 */ /* 0x000e640000000c00 */
[----:B------:R-:W-:Y:S06]  /*7f450*/  BAR.SYNC.DEFER_BLOCKING 0x0 ;  /* 0x0000000000007b1d */ /* 0x000fec0000010000 */
[----:B-1----:R1:W-:Y:S04]  /*7f460*/  STL.64 [R1+0x1ab0], R32 ;  /* 0x001ab02001007387 */ /* 0x0023e80000100a00 */
[----:B------:R-:W-:Y:S04]  /*7f470*/  STL.64 [R1+0x1ab8], R34 ;  /* 0x001ab82201007387 */ /* 0x000fe80000100a00 */
[----:B------:R-:W2:Y:S04]  /*7f480*/  LDL.LU R37, [R1+0x2c8] ;  /* 0x0002c80001257983 */ /* 0x000ea80000300800 */
[----:B----4-:R-:W-:Y:S01]  /*7f490*/  STSM.16.M88.4 [R154], R40 ;  /* 0x000000289a007844 */ /* 0x010fe20000000200 */
[----:B------:R-:W-:Y:S06]  /*7f4a0*/  BAR.SYNC.DEFER_BLOCKING 0x0 ;  /* 0x0000000000007b1d */ /* 0x000fec0000010000 */
[----:B-1----:R-:W3:Y:S04]  /*7f4b0*/  LDL.LU R32, [R1+0x1ac4] ;  /* 0x001ac40001207983 */ /* 0x002ee80000300800 */
[----:B------:R-:W1:Y:S04]  /*7f4c0*/  LDS.128 R40, [R156] ;  /* 0x000000009c287984 */ /* 0x000e680000000c00 */
[----:B-1----:R-:W-:Y:S04]  /*7f4d0*/  STL.64 [R1+0x16b0], R40 ;  /* 0x0016b02801007387 */ /* 0x002fe80000100a00 */
[----:B------:R-:W-:Y:S04]  /*7f4e0*/  STL.64 [R1+0x16b8], R42 ;  /* 0x0016b82a01007387 */ /* 0x000fe80000100a00 */
[----:B------:R-:W3:Y:S04]  /*7f4f0*/  LDL.LU R33, [R1+0x1acc] ;  /* 0x001acc0001217983 */ /* 0x000ee80000300800 */
[----:B------:R-:W3:Y:S04]  /*7f500*/  LDL.LU R34, [R1+0x16c4] ;  /* 0x0016c40001227983 */ /* 0x000ee80000300800 */
[----:B------:R-:W3:Y:S01]  /*7f510*/  LDL.LU R35, [R1+0x16cc] ;  /* 0x0016cc0001237983 */ /* 0x000ee20000300800 */
[----:B------:R-:W-:Y:S01]  /*7f520*/  BAR.SYNC.DEFER_BLOCKING 0x0 ;  /* 0x0000000000007b1d */ /* 0x000fe20000010000 */
[----:B------:R-:W-:-:S02]  /*7f530*/  IMAD.MOV.U32 R38, RZ, RZ, R72 ;  /* 0x000000ffff267224 */ /* 0x000fc400078e0048 */
[----:B------:R-:W-:-:S05]  /*7f540*/  IMAD.MOV.U32 R39, RZ, RZ, R74 ;  /* 0x000000ffff277224 */ /* 0x000fca00078e004a */
[----:B--2---:R1:W-:Y:S01]  /*7f550*/  STSM.16.M88.4 [R154], R36 ;  /* 0x000000249a007844 */ /* 0x0043e20000000200 */
[----:B------:R-:W-:Y:S06]  /*7f560*/  BAR.SYNC.DEFER_BLOCKING 0x0 ;  /* 0x0000000000007b1d */ /* 0x000fec0000010000 */
[----:B-1----:R-:W2:Y:S04]  /*7f570*/  LDL.LU R36, [R1+0x12c4] ;  /* 0x0012c40001247983 */ /* 0x002ea80000300800 */
[----:B------:R-:W1:Y:S01]  /*7f580*/  LDS.128 R40, [R156] ;  /* 0x000000009c287984 */ /* 0x000e620000000c00 */
[----:B------:R-:W-:Y:S01]  /*7f590*/  BAR.SYNC.DEFER_BLOCKING 0x0 ;  /* 0x0000000000007b1d */ /* 0x000fe20000010000 */
[----:B-1----:R-:W-:-:S05]  /*7f5a0*/  IMAD.MOV.U32 R173, RZ, RZ, R42 ;  /* 0x000000ffffad7224 */ /* 0x002fca00078e002a */
[----:B------:R-:W-:Y:S04]  /*7f5b0*/  STL.64 [R1+0x12b0], R40 ;  /* 0x0012b02801007387 */ /* 0x000fe80000100a00 */
[----:B------:R-:W-:Y:S04]  /*7f5c0*/  STL [R1+0x12bc], R43 ;  /* 0x0012bc2b01007387 */ /* 0x000fe80000100800 */
[----:B------:R-:W-:Y:S04]  /*7f5d0*/  STL [R1+0x31c0], R173 ;  /* 0x0031c0ad01007387 */ /* 0x000fe80000100800 */
        /* <DEDUP_REMOVED lines=21> */
[----:B---3--:R1:W-:Y:S01]  /*7f730*/  STSM.16.M88.4 [R154], R32 ;  /* 0x000000209a007844 */ /* 0x0083e20000000200 */
        /* <DEDUP_REMOVED lines=15> */
[----:B------:R-:W-:Y:S06]  /*7f830*/  BAR.SYNC.DEFER_BLOCKING 0x0 ;  /* 0x0000000000007b1d */ /* 0x000fec0000010000 */
[----:B-1----:R-:W-:Y:S04]  /*7f840*/  STL [R1+0x2c0], R40 ;  /* 0x0002c02801007387 */ /* 0x002fe80000100800 */
[----:B------:R-:W-:Y:S04]  /*7f850*/  STL.64 [R1+0x2c8], R42 ;  /* 0x0002c82a01007387 */ /* 0x000fe80000100a00 */
[----:B------:R-:W2:Y:S04]  /*7f860*/  LDL.LU R37, [R1+0x12d8] ;  /* 0x0012d80001257983 */ /* 0x000ea80000300800 */
[----:B------:R-:W2:Y:S04]  /*7f870*/  LDL.LU R38, [R1+0xed0] ;  /* 0x000ed00001267983 */ /* 0x000ea80000300800 */
[----:B------:R-:W2:Y:S04]  /*7f880*/  LDL.LU R39, [R1+0xed8] ;  /* 0x000ed80001277983 */ /* 0x000ea80000300800 */
[----:B---3--:R1:W-:Y:S01]  /*7f890*/  STSM.16.M88.4 [R154], R32 ;  /* 0x000000209a007844 */ /* 0x0083e20000000200 */
[----:B------:R-:W-:Y:S01]  /*7f8a0*/  IMAD.MOV.U32 R173, RZ, RZ, R41 ;  /* 0x000000ffffad7224 */ /* 0x000fe200078e0029 */
        /* <DEDUP_REMOVED lines=43> */
[----:B------:R-:W-:Y:S01]  /*7fb60*/  BAR.SYNC.DEFER_BLOCKING 0x0 ;  /* 0x0000000000007b1d */ /* 0x000fe20000010000 */
[----:B-1----:R-:W-:-:S05]  /*7fb70*/  IMAD.MOV.U32 R174, RZ, RZ, R41 ;  /* 0x000000ffffae7224 */ /* 0x002fca00078e0029 */
[----:B------:R-:W-:Y:S04]  /*7fb80*/  STL [R1+0xed0], R40 ;  /* 0x000ed02801007387 */ /* 0x000fe80000100800 */
[----:B------:R-:W-:Y:S04]  /*7fb90*/  STL.64 [R1+0xed8], R42 ;  /* 0x000ed82a01007387 */ /* 0x000fe80000100a00 */
[----:B------:R-:W-:Y:S04]  /*7fba0*/  STL [R1+0x31b8], R174 ;  /* 0x0031b8ae01007387 */ /* 0x000fe80000100800 */
        /* <DEDUP_REMOVED lines=32> */
[----:B------:R-:W2:Y:S01]  /*7fdb0*/  LDL.LU R39, [R1+0xee8] ;  /* 0x000ee80001277983 */ /* 0x000ea20000300800 */
[----:B------:R-:W-:-:S03]  /*7fdc0*/  IMAD.MOV.U32 R174, RZ, RZ, R40 ;  /* 0x000000ffffae7224 */ /* 0x000fc600078e0028 */
        /* <DEDUP_REMOVED lines=20> */
[----:B---3--:R1:W-:Y:S01]  /*7ff10*/  STSM.16.M88.4 [R154], R32 ;  /* 0x000000209a007844 */ /* 0x0083e20000000200 */
[----:B------:R-:W-:Y:S06]  /*7ff20*/  BAR.SYNC.DEFER_BLOCKING 0x0 ;  /* 0x0000000000007b1d */ /* 0x000fec0000010000 */
[----:B-1----:R-:W3:Y:S04]  /*7ff30*/  LDL.LU R32, [R1+0x1ae4] ;  /* 0x001ae40001207983 */ /* 0x002ee80000300800 */
[----:B------:R-:W1:Y:S02]  /*7ff40*/  LDS.128 R40, [R156] ;  /* 0x000000009c287984 */ /* 0x000e640000000c00 */
[----:B-1----:R-:W-:-:S02]  /*7ff50*/  IMAD.MOV.U32 R157, RZ, RZ, R42 ;  /* 0x000000ffff9d7224 */ /* 0x002fc400078e002a */
[----:B------:R-:W-:Y:S04]  /*7ff60*/  STL.64 [R1+0x16d0], R40 ;  /* 0x0016d02801007387 */ /* 0x000fe80000100a00 */
[----:B------:R-:W-:Y:S04]  /*7ff70*/  STL [R1+0x16dc], R43 ;  /* 0x0016dc2b01007387 */ /* 0x000fe80000100800 */
[----:B------:R-:W-:Y:S04]  /*7ff80*/  STL [R1+0x31a8], R157 ;  /* 0x0031a89d01007387 */ /* 0x000fe80000100800 */
        /* <DEDUP_REMOVED lines=40> */
[----:B-1----:R-:W-:Y:S04]  /*80210*/  STL [R1+0x6e0], R40 ;  /* 0x0006e02801007387 */ /* 0x002fe80000100800 */
[----:B------:R-:W-:Y:S04]  /*80220*/  STL.64 [R1+0x6e8], R42 ;  /* 0x0006e82a01007387 */ /* 0x000fe80000100a00 */
[----:B------:R-:W3:Y:S04]  /*80230*/  LDL.LU R33, [R1+0x1af8] ;  /* 0x001af80001217983 */ /* 0x000ee80000300800 */
[----:B------:R-:W3:Y:S04]  /*80240*/  LDL.LU R34, [R1+0x16f0] ;  /* 0x0016f00001227983 */ /* 0x000ee80000300800 */
[----:B------:R-:W3:Y:S01]  /*80250*/  LDL.LU R35, [R1+0x16f8] ;  /* 0x0016f80001237983 */ /* 0x000ee20000300800 */
[----:B------:R-:W-:Y:S01]  /*80260*/  BAR.SYNC.DEFER_BLOCKING 0x0 ;  /* 0x0000000000007b1d */ /* 0x000fe20000010000 */
[----:B------:R-:W-:-:S02]  /*80270*/  IMAD.MOV.U32 R38, RZ, RZ, R81 ;  /* 0x000000ffff267224 */ /* 0x000fc400078e0051 */
[----:B------:R-:W-:Y:S02]  /*80280*/  IMAD.MOV.U32 R39, RZ, RZ, R83 ;  /* 0x000000ffff277224 */ /* 0x000fe400078e0053 */
[----:B------:R-:W-:-:S03]  /*80290*/  IMAD.MOV.U32 R157, RZ, RZ, R41 ;  /* 0x000000ffff9d7224 */ /* 0x000fc600078e0029 */
        /* <DEDUP_REMOVED lines=944> */
[----:B------:R-:W2:Y:S04]  /*83da0*/  LDL.LU R37, [R1+0x3ac] ;  /* 0x0003ac0001257983 */ /* 0x000ea80000300800 */
[----:B------:R-:W1:Y:S01]  /*83db0*/  LDS.128 R240, [R156] ;  /* 0x000000009cf07984 */ /* 0x000e620000000c00 */
[----:B------:R-:W-:Y:S01]  /*83dc0*/  BAR.SYNC.DEFER_BLOCKING 0x0 ;  /* 0x0000000000007b1d */ /* 0x000fe20000010000 */
[----:B------:R-:W-:-:S02]  /*83dd0*/  IMAD.MOV.U32 R38, RZ, RZ, R129 ;  /* 0x000000ffff267224 */ /* 0x000fc400078e0081 */
[----:B------:R-:W-:-:S03]  /*83de0*/  IMAD.MOV.U32 R39, RZ, RZ, R131 ;  /* 0x000000ffff277224 */ /* 0x000fc600078e0083 */
[----:B---3--:R3:W-:Y:S02]  /*83df0*/  STSM.16.M88.4 [R154], R32 ;  /* 0x000000209a007844 */ /* 0x0087e40000000200 */
[----:B------:R-:W-:Y:S06]  /*83e00*/  BAR.SYNC.DEFER_BLOCKING 0x0 ;  /* 0x0000000000007b1d */ /* 0x000fec0000010000 */
[----:B---3--:R-:W3:Y:S04]  /*83e10*/  LDL.LU R32, [R1+0x1bb0] ;  /* 0x001bb00001207983 */ /* 0x008ee80000300800 */
[----:B------:R-:W3:Y:S04]  /*83e20*/  LDL.LU R33, [R1+0x1bb8] ;  /* 0x001bb80001217983 */ /* 0x000ee80000300800 */
[----:B------:R-:W3:Y:S04]  /*83e30*/  LDL.LU R34, [R1+0x17b0] ;  /* 0x0017b00001227983 */ /* 0x000ee80000300800 */
[----:B------:R-:W3:Y:S04]  /*83e40*/  LDL.LU R35, [R1+0x17b8] ;  /* 0x0017b80001237983 */ /* 0x000ee80000300800 */
[----:B------:R-:W4:Y:S01]  /*83e50*/  LDS.128 R236, [R156] ;  /* 0x000000009cec7984 */ /* 0x000f220000000c00 */
[----:B------:R-:W-:Y:S06]  /*83e60*/  BAR.SYNC.DEFER_BLOCKING 0x0 ;  /* 0x0000000000007b1d */ /* 0x000fec0000010000 */
[----:B--2---:R2:W-:Y:S02]  /*83e70*/  STSM.16.M88.4 [R154], R36 ;  /* 0x000000249a007844 */ /* 0x0045e40000000200 */
[----:B------:R-:W-:Y:S06]  /*83e80*/  BAR.SYNC.DEFER_BLOCKING 0x0 ;  /* 0x0000000000007b1d */ /* 0x000fec0000010000 */
[----:B--2---:R-:W2:Y:S04]  /*83e90*/  LDL.LU R36, [R1+0x13b0] ;  /* 0x0013b00001247983 */ /* 0x004ea80000300800 */
[----:B------:R-:W2:Y:S04]  /*83ea0*/  LDL.LU R37, [R1+0x13b8] ;  /* 0x0013b80001257983 */ /* 0x000ea80000300800 */
[----:B------:R-:W2:Y:S04]  /*83eb0*/  LDL.LU R38, [R1+0xfb0] ;  /* 0x000fb00001267983 */ /* 0x000ea80000300800 */
[----:B------:R-:W2:Y:S04]  /*83ec0*/  LDL.LU R39, [R1+0xfb8] ;  /* 0x000fb80001277983 */ /* 0x000ea80000300800 */
[----:B------:R-:W4:Y:S01]  /*83ed0*/  LDS.128 R232, [R156] ;  /* 0x000000009ce87984 */ /* 0x000f220000000c00 */
[----:B------:R-:W-:Y:S06]  /*83ee0*/  BAR.SYNC.DEFER_BLOCKING 0x0 ;  /* 0x0000000000007b1d */ /* 0x000fec0000010000 */
        /* <DEDUP_REMOVED lines=12> */
[----:B------:R-:W4:Y:S01]  /*83fb0*/  LDS.128 R224, [R156] ;  /* 0x000000009ce07984 */ /* 0x000f220000000c00 */
        /* <DEDUP_REMOVED lines=185> */
[----:B------:R-:W4:Y:S04]  /*84b50*/  LDL.LU R40, [R1+0x3e0] ;  /* 0x0003e00001287983 */ /* 0x000f280000300800 */
[----:B------:R-:W4:Y:S04]  /*84b60*/  LDL.LU R41, [R1+0x3e8] ;  /* 0x0003e80001297983 */ /* 0x000f280000300800 */
[----:B------:R-:W1:Y:S01]  /*84b70*/  LDS.128 R92, [R156] ;  /* 0x000000009c5c7984 */ /* 0x000e620000000c00 */
[----:B------:R-:W-:Y:S06]  /*84b80*/  BAR.SYNC.DEFER_BLOCKING 0x0 ;  /* 0x0000000000007b1d */ /* 0x000fec0000010000 */
[----:B--2---:R2:W-:Y:S02]  /*84b90*/  STSM.16.M88.4 [R154], R36 ;  /* 0x000000249a007844 */ /* 0x0045e40000000200 */
[----:B------:R-:W-:Y:S06]  /*84ba0*/  BAR.SYNC.DEFER_BLOCKING 0x0 ;  /* 0x0000000000007b1d */ /* 0x000fec0000010000 */
[----:B--2---:R-:W2:Y:S04]  /*84bb0*/  LDL.LU R36, [R1+0x1be4] ;  /* 0x001be40001247983 */ /* 0x004ea80000300800 */
[----:B------:R-:W2:Y:S04]  /*84bc0*/  LDL.LU R37, [R1+0x1bec] ;  /* 0x001bec0001257983 */ /* 0x000ea80000300800 */
[----:B------:R-:W2:Y:S04]  /*84bd0*/  LDL.LU R38, [R1+0x17e4] ;  /* 0x0017e40001267983 */ /* 0x000ea80000300800 */
        /* <DEDUP_REMOVED lines=10> */
[----:B------:R-:W1:Y:S01]  /*84c80*/  LDS.128 R84, [R156] ;  /* 0x000000009c547984 */ /* 0x000e620000000c00 */
[----:B------:R-:W-:Y:S06]  /*84c90*/  BAR.SYNC.DEFER_BLOCKING 0x0 ;  /* 0x0000000000007b1d */ /* 0x000fec0000010000 */
[----:B------:R-:W3:Y:S04]  /*84ca0*/  LDL.LU R35, [R1+0xfec] ;  /* 0x000fec0001237983 */ /* 0x000ee80000300800 */
[----:B----4-:R-:W-:Y:S01]  /*84cb0*/  STSM.16.M88.4 [R154], R40 ;  /* 0x000000289a007844 */ /* 0x010fe20000000200 */
[----:B------:R-:W-:Y:S06]  /*84cc0*/  BAR.SYNC.DEFER_BLOCKING 0x0 ;  /* 0x0000000000007b1d */ /* 0x000fec0000010000 */
[----:B------:R-:W4:Y:S02]  /*84cd0*/  LDS.128 R76, [R156] ;  /* 0x000000009c4c7984 */ /* 0x000f240000000c00 */
[----:B------:R-:W-:Y:S06]  /*84ce0*/  BAR.SYNC.DEFER_BLOCKING 0x0 ;  /* 0x0000000000007b1d */ /* 0x000fec0000010000 */
[----:B--2---:R2:W-:Y:S02]  /*84cf0*/  STSM.16.M88.4 [R154], R36 ;  /* 0x000000249a007844 */ /* 0x0045e40000000200 */
[----:B------:R-:W-:Y:S06]  /*84d00*/  BAR.SYNC.DEFER_BLOCKING 0x0 ;  /* 0x0000000000007b1d */ /* 0x000fec0000010000 */
[----:B--2---:R-:W2:Y:S04]  /*84d10*/  LDL.LU R36, [R1+0xbe4] ;  /* 0x000be40001247983 */ /* 0x004ea80000300800 */
[----:B------:R-:W2:Y:S04]  /*84d20*/  LDL.LU R37, [R1+0xbec] ;  /* 0x000bec0001257983 */ /* 0x000ea80000300800 */
[----:B------:R-:W2:Y:S04]  /*84d30*/  LDL.LU R38, [R1+0x7e4] ;  /* 0x0007e40001267983 */ /* 0x000ea80000300800 */
[----:B------:R-:W2:Y:S04]  /*84d40*/  LDL.LU R39, [R1+0x7ec] ;  /* 0x0007ec0001277983 */ /* 0x000ea80000300800 */
[----:B------:R-:W4:Y:S04]  /*84d50*/  LDL.LU R48, [R1+0x3e4] ;  /* 0x0003e40001307983 */ /* 0x000f280000300800 */
[----:B------:R-:W4:Y:S04]  /*84d60*/  LDL.LU R49, [R1+0x3ec] ;  /* 0x0003ec0001317983 */ /* 0x000f280000300800 */
[----:B------:R-:W4:Y:S04]  /*84d70*/  LDL.LU R56, [R1+0x1bf0] ;  /* 0x001bf00001387983 */ /* 0x000f280000300800 */
[----:B------:R-:W4:Y:S04]  /*84d80*/  LDL.LU R57, [R1+0x1bf8] ;  /* 0x001bf80001397983 */ /* 0x000f280000300800 */
[----:B------:R-:W4:Y:S04]  /*84d90*/  LDL.LU R58, [R1+0x17f0] ;  /* 0x0017f000013a7983 */ /* 0x000f280000300800 */
[----:B------:R-:W4:Y:S04]  /*84da0*/  LDL.LU R59, [R1+0x17f8] ;  /* 0x0017f800013b7983 */ /* 0x000f280000300800 */
[----:B------:R-:W1:Y:S01]  /*84db0*/  LDS.128 R68, [R156] ;  /* 0x000000009c447984 */ /* 0x000e620000000c00 */
[----:B------:R-:W-:Y:S06]  /*84dc0*/  BAR.SYNC.DEFER_BLOCKING 0x0 ;  /* 0x0000000000007b1d */ /* 0x000fec0000010000 */
[----:B---3--:R3:W-:Y:S02]  /*84dd0*/  STSM.16.M88.4 [R154], R32 ;  /* 0x000000209a007844 */ /* 0x0087e40000000200 */
[----:B------:R-:W-:Y:S06]  /*84de0*/  BAR.SYNC.DEFER_BLOCKING 0x0 ;  /* 0x0000000000007b1d */ /* 0x000fec0000010000 */
[----:B---3--:R-:W3:Y:S04]  /*84df0*/  LDL.LU R32, [R1+0x13f0] ;  /* 0x0013f00001207983 */ /* 0x008ee80000300800 */
[----:B------:R-:W3:Y:S04]  /*84e00*/  LDL.LU R33, [R1+0x13f8] ;  /* 0x0013f80001217983 */ /* 0x000ee80000300800 */
[----:B------:R-:W3:Y:S04]  /*84e10*/  LDL.LU R34, [R1+0xff0] ;  /* 0x000ff00001227983 */ /* 0x000ee80000300800 */
[----:B------:R-:W3:Y:S04]  /*84e20*/  LDL.LU R35, [R1+0xff8] ;  /* 0x000ff80001237983 */ /* 0x000ee80000300800 */
[----:B------:R-:W1:Y:S01]  /*84e30*/  LDS.128 R60, [R156] ;  /* 0x000000009c3c7984 */ /* 0x000e620000000c00 */
[----:B------:R-:W-:Y:S06]  /*84e40*/  BAR.SYNC.DEFER_BLOCKING 0x0 ;  /* 0x0000000000007b1d */ /* 0x000fec0000010000 */
[----:B------:R-:W3:Y:S04]  /*84e50*/  LDL.LU R52, [R1+0xbf0] ;  /* 0x000bf00001347983 */ /* 0x000ee80000300800 */
[----:B------:R-:W3:Y:S04]  /*84e60*/  LDL.LU R53, [R1+0xbf8] ;  /* 0x000bf80001357983 */ /* 0x000ee80000300800 */
[----:B------:R-:W3:Y:S04]  /*84e70*/  LDL.LU R54, [R1+0x7f0] ;  /* 0x0007f00001367983 */ /* 0x000ee80000300800 */
[----:B------:R-:W3:Y:S04]  /*84e80*/  LDL.LU R55, [R1+0x7f8] ;  /* 0x0007f80001377983 */ /* 0x000ee80000300800 */
[----:B--2---:R-:W-:Y:S01]  /*84e90*/  STSM.16.M88.4 [R154], R36 ;  /* 0x000000249a007844 */ /* 0x004fe20000000200 */
[----:B------:R-:W-:Y:S06]  /*84ea0*/  BAR.SYNC.DEFER_BLOCKING 0x0 ;  /* 0x0000000000007b1d */ /* 0x000fec0000010000 */
[----:B------:R-:W2:Y:S02]  /*84eb0*/  LDS.128 R40, [R156] ;  /* 0x000000009c287984 */ /* 0x000ea40000000c00 */
[----:B------:R-:W-:Y:S06]  /*84ec0*/  BAR.SYNC.DEFER_BLOCKING 0x0 ;  /* 0x0000000000007b1d */ /* 0x000fec0000010000 */
[----:B----4-:R4:W-:Y:S02]  /*84ed0*/  STSM.16.M88.4 [R154], R48 ;  /* 0x000000309a007844 */ /* 0x0109e40000000200 */
[----:B------:R-:W-:Y:S06]  /*84ee0*/  BAR.SYNC.DEFER_BLOCKING 0x0 ;  /* 0x0000000000007b1d */ /* 0x000fec0000010000 */
[----:B----4-:R-:W4:Y:S04]  /*84ef0*/  LDL.LU R48, [R1+0x3f0] ;  /* 0x0003f00001307983 */ /* 0x010f280000300800 */
[----:B------:R-:W4:Y:S04]  /*84f00*/  LDL.LU R49, [R1+0x3f8] ;  /* 0x0003f80001317983 */ /* 0x000f280000300800 */
[----:B------:R-:W2:Y:S01]  /*84f10*/  LDS.128 R44, [R156] ;  /* 0x000000009c2c7984 */ /* 0x000ea20000000c00 */
[----:B------:R-:W-:Y:S06]  /*84f20*/  BAR.SYNC.DEFER_BLOCKING 0x0 ;  /* 0x0000000000007b1d */ /* 0x000fec0000010000 */
[----:B------:R1:W-:Y:S02]  /*84f30*/  STSM.16.M88.4 [R154], R56 ;  /* 0x000000389a007844 */ /* 0x0003e40000000200 */
[----:B------:R-:W-:Y:S06]  /*84f40*/  BAR.SYNC.DEFER_BLOCKING 0x0 ;  /* 0x0000000000007b1d */ /* 0x000fec0000010000 */
[----:B-1----:R-:W2:Y:S04]  /*84f50*/  LDL.LU R56, [R1+0x1bf4] ;  /* 0x001bf40001387983 */ /* 0x002ea80000300800 */
[----:B------:R-:W2:Y:S04]  /*84f60*/  LDL.LU R57, [R1+0x1bfc] ;  /* 0x001bfc0001397983 */ /* 0x000ea80000300800 */
        /* <DEDUP_REMOVED lines=14> */
[----:B------:R-:W1:Y:S01]  /*85050*/  LDS.128 R36, [R156] ;  /* 0x000000009c247984 */ /* 0x000e620000000c00 */
[----:B------:R-:W-:Y:S01]  /*85060*/  BAR.SYNC.DEFER_BLOCKING 0x0 ;  /* 0x0000000000007b1d */ /* 0x000fe20000010000 */
[----:B------:R-:W-:-:S02]  /*85070*/  IMAD.MOV.U32 R50, RZ, RZ, R148 ;  /* 0x000000ffff327224 */ /* 0x000fc400078e0094 */
[----:B------:R-:W-:-:S03]  /*85080*/  IMAD.MOV.U32 R51, RZ, RZ, R150 ;  /* 0x000000ffff337224 */ /* 0x000fc600078e0096 */
[----:B------:R-:W2:Y:S04]  /*85090*/  LDL.LU R141, [R1+0x1800] ;  /* 0x00180000018d7983 */ /* 0x000ea80000300800 */
[----:B------:R-:W2:Y:S04]  /*850a0*/  LDL.LU R139, [R1+0x2874] ;  /* 0x00287400018b7983 */ /* 0x000ea80000300800 */
[----:B---3--:R-:W-:Y:S01]  /*850b0*/  STSM.16.M88.4 [R154], R32 ;  /* 0x000000209a007844 */ /* 0x008fe20000000200 */
[----:B------:R-:W-:Y:S06]  /*850c0*/  BAR.SYNC.DEFER_BLOCKING 0x0 ;  /* 0x0000000000007b1d */ /* 0x000fec0000010000 */
[----:B------:R-:W3:Y:S02]  /*850d0*/  LDS.128 R32, [R156] ;  /* 0x000000009c207984 */ /* 0x000ee40000000c00 */
[----:B------:R-:W-:Y:S06]  /*850e0*/  BAR.SYNC.DEFER_BLOCKING 0x0 ;  /* 0x0000000000007b1d */ /* 0x000fec0000010000 */
[----:B------:R-:W-:Y:S02]  /*850f0*/  STSM.16.M88.4 [R154], R52 ;  /* 0x000000349a007844 */ /* 0x000fe40000000200 */
[----:B------:R-:W-:Y:S06]  /*85100*/  BAR.SYNC.DEFER_BLOCKING 0x0 ;  /* 0x0000000000007b1d */ /* 0x000fec0000010000 */
[----:B------:R-:W3:Y:S02]  /*85110*/  LDS.128 R52, [R156] ;  /* 0x000000009c347984 */ /* 0x000ee40000000c00 */
[----:B------:R-:W-:Y:S06]  /*85120*/  BAR.SYNC.DEFER_BLOCKING 0x0 ;  /* 0x0000000000007b1d */ /* 0x000fec0000010000 */
[----:B----4-:R-:W-:Y:S02]  /*85130*/  STSM.16.M88.4 [R154], R48 ;  /* 0x000000309a007844 */ /* 0x010fe40000000200 */
[----:B------:R-:W-:Y:S06]  /*85140*/  BAR.SYNC.DEFER_BLOCKING 0x0 ;  /* 0x0000000000007b1d */ /* 0x000fec0000010000 */
[----:B------:R-:W4:Y:S02]  /*85150*/  LDS.128 R48, [R156] ;  /* 0x000000009c307984 */ /* 0x000f240000000c00 */
[----:B------:R-:W-:Y:S06]  /*85160*/  BAR.SYNC.DEFER_BLOCKING 0x0 ;  /* 0x0000000000007b1d */ /* 0x000fec0000010000 */
[----:B--2---:R-:W-:Y:S02]  /*85170*/  STSM.16.M88.4 [R154], R56 ;  /* 0x000000389a007844 */ /* 0x004fe40000000200 */
[----:B------:R-:W-:Y:S06]  /*85180*/  BAR.SYNC.DEFER_BLOCKING 0x0 ;  /* 0x0000000000007b1d */ /* 0x000fec0000010000 */
[----:B------:R-:W2:Y:S02]  /*85190*/  LDS.128 R56, [R156] ;  /* 0x000000009c387984 */ /* 0x000ea40000000c00 */
[----:B------:R-:W-:Y:S06]  /*851a0*/  BAR.SYNC.DEFER_BLOCKING 0x0 ;  /* 0x0000000000007b1d */ /* 0x000fec0000010000 */
[----:B------:R-:W-:Y:S02]  /*851b0*/  STSM.16.M88.4 [R154], R64 ;  /* 0x000000409a007844 */ /* 0x000fe40000000200 */
[----:B------:R-:W-:Y:S06]  /*851c0*/  BAR.SYNC.DEFER_BLOCKING 0x0 ;  /* 0x0000000000007b1d */ /* 0x000fec0000010000 */
[----:B------:R-:W2:Y:S02]  /*851d0*/  LDS.128 R64, [R156] ;  /* 0x000000009c407984 */ /* 0x000ea40000000c00 */
[----:B------:R-:W-:Y:S06]  /*851e0*/  BAR.SYNC.DEFER_BLOCKING 0x0 ;  /* 0x0000000000007b1d */ /* 0x000fec0000010000 */
[----:B------:R1:W-:Y:S02]  /*851f0*/  STSM.16.M88.4 [R154], R72 ;  /* 0x000000489a007844 */ /* 0x0003e40000000200 */
[----:B------:R-:W-:Y:S06]  /*85200*/  BAR.SYNC.DEFER_BLOCKING 0x0 ;  /* 0x0000000000007b1d */ /* 0x000fec0000010000 */
[----:B-1----:R-:W3:Y:S04]  /*85210*/  LDL.LU R72, [R1+0x3f4] ;  /* 0x0003f40001487983 */ /* 0x002ee80000300800 */
[----:B------:R-:W3:Y:S04]  /*85220*/  LDL.LU R73, [R1+0x3fc] ;  /* 0x0003fc0001497983 */ /* 0x000ee80000300800 */
[----:B------:R-:W4:Y:S04]  /*85230*/  LDL.LU R142, [R1+0x1000] ;  /* 0x00100000018e7983 */ /* 0x000f280000300800 */
[----:B------:R-:W2:Y:S04]  /*85240*/  LDL.LU R140, [R1+0x800] ;  /* 0x00080000018c7983 */ /* 0x000ea80000300800 */
[----:B------:R-:W1:Y:S01]  /*85250*/  LDS.128 R80, [R156] ;  /* 0x000000009c507984 */ /* 0x000e620000000c00 */
[----:B------:R-:W-:-:S02]  /*85260*/  IMAD.MOV.U32 R74, RZ, RZ, R149 ;  /* 0x000000ffff4a7224 */ /* 0x000fc400078e0095 */
[----:B------:R-:W-:Y:S01]  /*85270*/  IMAD.MOV.U32 R75, RZ, RZ, R151 ;  /* 0x000000ffff4b7224 */ /* 0x000fe200078e0097 */
[----:B------:R-:W-:Y:S01]  /*85280*/  BAR.SYNC.DEFER_BLOCKING 0x0 ;  /* 0x0000000000007b1d */ /* 0x000fe20000010000 */
[----:B------:R-:W-:Y:S01]  /*85290*/  ISETP.LT.AND P4, PT, R10, UR7, !P4 ;  /* 0x000000070a007c0c */ /* 0x000fe2000e781270 */
[----:B------:R-:W-:-:S04]  /*852a0*/  IMAD.WIDE R136, R138, 0x4, R2 ;  /* 0x000000048a887825 */ /* 0x000fc800078e0202 */
[----:B------:R-:W2:Y:S04]  /*852b0*/  LDL.LU R143, [R1+0x286c] ;  /* 0x00286c00018f7983 */ /* 0x000ea80000300800 */
[----:B---3--:R3:W-:Y:S01]  /*852c0*/  STSM.16.M88.4 [R154], R72 ;  /* 0x000000489a007844 */ /* 0x0087e20000000200 */
[----:B------:R-:W-:Y:S06]  /*852d0*/  BAR.SYNC.DEFER_BLOCKING 0x0 ;  /* 0x0000000000007b1d */ /* 0x000fec0000010000 */
[----:B------:R1:W-:Y:S01]  /*852e0*/  @P4 STG.E desc[UR4][R136.64], R145 ;  /* 0x0000009188004986 */ /* 0x0003e2000c101904 */
[----:B------:R-:W-:-:S04]  /*852f0*/  ISETP.GE.AND P4, PT, R10, UR11, PT ;  /* 0x0000000b0a007c0c */ /* 0x000fc8000bf86270 */
[----:B------:R-:W-:Y:S01]  /*85300*/  ISETP.LT.AND P5, PT, R12, UR6, !P4 ;  /* 0x000000060c007c0c */ /* 0x000fe2000e7a1270 */
[----:B---3--:R-:W-:Y:S01]  /*85310*/  IMAD.WIDE R72, R138, 0x4, R8 ;  /* 0x000000048a487825 */ /* 0x008fe200078e0208 */
[----:B-1----:R-:W3:Y:S11]  /*85320*/  LDL.LU R145, [R1+0x1e24] ;  /* 0x001e240001917983 */ /* 0x002ef60000300800 */
[----:B------:R1:W-:Y:S01]  /*85330*/  @P5 STG.E desc[UR4][R72.64], R146 ;  /* 0x0000009248005986 */ /* 0x0003e2000c101904 */
[----:B------:R-:W-:Y:S01]  /*85340*/  ISETP.LT.AND P5, PT, R13, UR8, !P4 ;  /* 0x000000080d007c0c */ /* 0x000fe2000e7a1270 */
[----:B------:R-:W-:-:S02]  /*85350*/  ULDC UR8, c[0x0][0x228] ;  /* 0x00008a0000087ab9 */ /* 0x000fc40000000800 */
[----:B------:R-:W-:Y:S01]  /*85360*/  ISETP.LT.AND P4, PT, R14, UR8, !P4 ;  /* 0x000000080e007c0c */ /* 0x000fe2000e781270 */
[----:B------:R-:W-:Y:S01]  /*85370*/  VIADD R74, R10, 0x1 ;  /* 0x000000010a4a7836 */ /* 0x000fe20000000000 */
[----:B------:R-:W-:Y:S01]  /*85380*/  ULDC.64 UR8, c[0x0][0x228] ;  /* 0x00008a0000087ab9 */ /* 0x000fe20000000a00 */
[----:B-1----:R-:W-:-:S07]  /*85390*/  IMAD.WIDE R72, R138, 0x4, R4 ;  /* 0x000000048a487825 */ /* 0x002fce00078e0204 */
[----:B------:R1:W-:Y:S02]  /*853a0*/  @P5 STG.E desc[UR4][R72.64], R144 ;  /* 0x0000009048005986 */ /* 0x0003e4000c101904 */
[----:B-1----:R-:W-:Y:S02]  /*853b0*/  IMAD.WIDE R72, R138, 0x4, R6 ;  /* 0x000000048a487825 */ /* 0x002fe400078e0206 */
[----:B------:R-:W3:Y:S04]  /*853c0*/  LDL.LU R138, [R1+0x2548] ;  /* 0x00254800018a7983 */ /* 0x000ee80000300800 */
[----:B------:R-:W3:Y:S04]  /*853d0*/  LDL.LU R146, [R1+0x1e14] ;  /* 0x001e140001927983 */ /* 0x000ee80000300800 */
[----:B------:R1:W-:Y:S01]  /*853e0*/  @P4 STG.E desc[UR4][R72.64], R141 ;  /* 0x0000008d48004986 */ /* 0x0003e2000c101904 */
[----:B------:R-:W-:Y:S01]  /*853f0*/  ISETP.GE.AND P4, PT, R74, UR9, PT ;  /* 0x000000094a007c0c */ /* 0x000fe2000bf86270 */
[----:B------:R-:W-:-:S02]  /*85400*/  ULDC UR9, c[0x0][0x228] ;  /* 0x00008a0000097ab9 */ /* 0x000fc40000000800 */
[----:B------:R-:W3:Y:S01]  /*85410*/  LDL.LU R144, [R1+0x1e04] ;  /* 0x001e040001907983 */ /* 0x000ee20000300800 */
[----:B------:R-:W-:Y:S01]  /*85420*/  ISETP.LT.AND P5, PT, R11, UR10, !P4 ;  /* 0x0000000a0b007c0c */ /* 0x000fe2000e7a1270 */
[----:B-1----:R-:W-:Y:S02]  /*85430*/  IMAD.WIDE R72, R139, 0x4, R2 ;  /* 0x000000048b487825 */ /* 0x002fe400078e0202 */
[----:B------:R-:W3:Y:S01]  /*85440*/  LDL.LU R141, [R1+0x1804] ;  /* 0x00180400018d7983 */ /* 0x000ee20000300800 */
[----:B------:R-:W-:-:S09]  /*85450*/  ULDC UR10, c[0x0][0x228] ;  /* 0x00008a00000a7ab9 */ /* 0x000fd20000000800 */
[----:B----4-:R1:W-:Y:S01]  /*85460*/  @P5 STG.E desc[UR4][R72.64], R142 ;  /* 0x0000008e48005986 */ /* 0x0103e2000c101904 */
[----:B------:R-:W-:Y:S01]  /*85470*/  ISETP.LT.AND P5, PT, R12, UR9, !P4 ;  /* 0x000000090c007c0c */ /* 0x000fe2000e7a1270 */
[----:B------:R-:W-:Y:S01]  /*85480*/  ULDC UR9, c[0x0][0x228] ;  /* 0x00008a0000097ab9 */ /* 0x000fe20000000800 */
[----:B-1----:R-:W-:Y:S01]  /*85490*/  IMAD.WIDE R72, R139, 0x4, R8 ;  /* 0x000000048b487825 */ /* 0x002fe200078e0208 */
[----:B------:R-:W4:Y:S10]  /*854a0*/  LDL.LU R142, [R1+0x1004] ;  /* 0x00100400018e7983 */ /* 0x000f340000300800 */
[----:B--2---:R1:W-:Y:S01]  /*854b0*/  @P5 STG.E desc[UR4][R72.64], R140 ;  /* 0x0000008c48005986 */ /* 0x0043e2000c101904 */
[----:B------:R-:W-:Y:S01]  /*854c0*/  ISETP.LT.AND P5, PT, R13, UR9, !P4 ;  /* 0x000000090d007c0c */ /* 0x000fe2000e7a1270 */
[----:B-1----:R-:W-:-:S12]  /*854d0*/  IMAD.WIDE R72, R139, 0x4, R4 ;  /* 0x000000048b487825 */ /* 0x002fd800078e0204 */
[----:B------:R1:W-:Y:S02]  /*854e0*/  @P5 STG.E desc[UR4][R72.64], R248 ;  /* 0x000000f848005986 */ /* 0x0003e4000c101904 */
[----:B-1----:R-:W-:Y:S02]  /*854f0*/  IMAD.WIDE R72, R139, 0x4, R6 ;  /* 0x000000048b487825 */ /* 0x002fe400078e0206 */
[----:B------:R-:W2:Y:S01]  /*85500*/  LDL.LU R139, [R1+0x804] ;  /* 0x00080400018b7983 */ /* 0x000ea20000300800 */
[----:B------:R-:W-:Y:S01]  /*85510*/  ISETP.LT.AND P4, PT, R14, UR8, !P4 ;  /* 0x000000080e007c0c */ /* 0x000fe2000e781270 */
[----:B------:R-:W-:Y:S01]  /*85520*/  VIADD R74, R10, 0x2 ;  /* 0x000000020a4a7836 */ /* 0x000fe20000000000 */
[----:B------:R-:W-:Y:S01]  /*85530*/  ULDC.64 UR8, c[0x0][0x228] ;  /* 0x00008a0000087ab9 */ /* 0x000fe20000000a00 */
[----:B------:R-:W2:Y:S10]  /*85540*/  LDL.LU R140, [R1+0x2280] ;  /* 0x00228000018c7983 */ /* 0x000eb40000300800 */
[----:B------:R1:W-:Y:S01]  /*85550*/  @P4 STG.E desc[UR4][R72.64], R244 ;  /* 0x000000f448004986 */ /* 0x0003e2000c101904 */
[----:B------:R-:W-:Y:S01]  /*85560*/  ISETP.GE.AND P4, PT, R74, UR9, PT ;  /* 0x000000094a007c0c */ /* 0x000fe2000bf86270 */
[----:B------:R-:W-:-:S03]  /*85570*/  ULDC UR9, c[0x0][0x228] ;  /* 0x00008a0000097ab9 */ /* 0x000fc60000000800 */
[----:B------:R-:W-:Y:S01]  /*85580*/  ISETP.LT.AND P5, PT, R11, UR10, !P4 ;  /* 0x0000000a0b007c0c */ /* 0x000fe2000e7a1270 */
[----:B-1----:R-:W-:Y:S01]  /*85590*/  IMAD.WIDE R72, R143, 0x4, R2 ;  /* 0x000000048f487825 */ /* 0x002fe200078e0202 */
[----:B------:R-:W-:-:S03]  /*855a0*/  ULDC UR10, c[0x0][0x228] ;  /* 0x00008a00000a7ab9 */ /* 0x000fc60000000800 */
[----:B------:R-:W-:-:S08]  /*855b0*/  VIADD R74, R10, 0x3 ;  /* 0x000000030a4a7836 */ /* 0x000fd00000000000 */
[----:B---3--:R1:W-:Y:S01]  /*855c0*/  @P5 STG.E desc[UR4][R72.64], R145 ;  /* 0x0000009148005986 */ /* 0x0083e2000c101904 */
[----:B------:R-:W-:Y:S01]  /*855d0*/  ISETP.LT.AND P5, PT, R12, UR9, !P4 ;  /* 0x000000090c007c0c */ /* 0x000fe2000e7a1270 */
[----:B------:R-:W-:Y:S01]  /*855e0*/  ULDC UR9, c[0x0][0x228] ;  /* 0x00008a0000097ab9 */ /* 0x000fe20000000800 */
[----:B-1----:R-:W-:-:S11]  /*855f0*/  IMAD.WIDE R72, R143, 0x4, R8 ;  /* 0x000000048f487825 */ /* 0x002fd600078e0208 */
[----:B------:R1:W-:Y:S01]  /*85600*/  @P5 STG.E desc[UR4][R72.64], R146 ;  /* 0x0000009248005986 */ /* 0x0003e2000c101904 */
[----:B------:R-:W-:Y:S02]  /*85610*/  ISETP.LT.AND P5, PT, R13, UR9, !P4 ;  /* 0x000000090d007c0c */ /* 0x000fe4000e7a1270 */
[----:B------:R-:W-:Y:S01]  /*85620*/  ISETP.LT.AND P4, PT, R14, UR8, !P4 ;  /* 0x000000080e007c0c */ /* 0x000fe2000e781270 */
[----:B------:R-:W-:Y:S01]  /*85630*/  ULDC.64 UR8, c[0x0][0x228] ;  /* 0x00008a0000087ab9 */ /* 0x000fe20000000a00 */
[----:B-1----:R-:W3:Y:S01]  /*85640*/  LDL.LU R146, [R1+0x1e28] ;  /* 0x001e280001927983 */ /* 0x002ee20000300800 */
[----:B------:R-:W-:-:S08]  /*85650*/  IMAD.WIDE R72, R143, 0x4, R4 ;  /* 0x000000048f487825 */ /* 0x000fd000078e0204 */
[----:B------:R1:W-:Y:S02]  /*85660*/  @P5 STG.E desc[UR4][R72.64], R144 ;  /* 0x0000009048005986 */ /* 0x0003e4000c101904 */
[----:B-1----:R-:W-:Y:S02]  /*85670*/  IMAD.WIDE R72, R143, 0x4, R6 ;  /* 0x000000048f487825 */ /* 0x002fe400078e0206 */
[----:B------:R-:W3:Y:S04]  /*85680*/  LDL.LU R144, [R1+0x1e18] ;  /* 0x001e180001907983 */ /* 0x000ee80000300800 */
[----:B------:R1:W-:Y:S01]  /*85690*/  @P4 STG.E desc[UR4][R72.64], R141 ;  /* 0x0000008d48004986 */ /* 0x0003e2000c101904 */
[----:B------:R-:W-:Y:S01]  /*856a0*/  ISETP.GE.AND P4, PT, R74, UR9, PT ;  /* 0x000000094a007c0c */ /* 0x000fe2000bf86270 */
[----:B------:R-:W-:-:S03]  /*856b0*/  ULDC UR9, c[0x0][0x228] ;  /* 0x00008a0000097ab9 */ /* 0x000fc60000000800 */
[----:B------:R-:W-:Y:S01]  /*856c0*/  ISETP.LT.AND P5, PT, R11, UR10, !P4 ;  /* 0x0000000a0b007c0c */ /* 0x000fe2000e7a1270 */
[----:B-1----:R-:W-:Y:S01]  /*856d0*/  IMAD.WIDE R72, R138, 0x4, R2 ;  /* 0x000000048a487825 */ /* 0x002fe200078e0202 */
[----:B------:R-:W3:Y:S01]  /*856e0*/  LDL.LU R141, [R1+0x1e08] ;  /* 0x001e0800018d7983 */ /* 0x000ee20000300800 */
[----:B------:R-:W-:-:S10]  /*856f0*/  ULDC UR10, c[0x0][0x228] ;  /* 0x00008a00000a7ab9 */ /* 0x000fd40000000800 */
[----:B----4-:R1:W-:Y:S01]  /*85700*/  @P5 STG.E desc[UR4][R72.64], R142 ;  /* 0x0000008e48005986 */ /* 0x0103e2000c101904 */
[----:B------:R-:W-:Y:S01]  /*85710*/  ISETP.LT.AND P5, PT, R12, UR9, !P4 ;  /* 0x000000090c007c0c */ /* 0x000fe2000e7a1270 */
[----:B------:R-:W-:Y:S01]  /*85720*/  ULDC UR9, c[0x0][0x228] ;  /* 0x00008a0000097ab9 */ /* 0x000fe20000000800 */
[C---:B-1----:R-:W-:Y:S01]  /*85730*/  IMAD.WIDE R72, R138.reuse, 0x4, R8 ;  /* 0x000000048a487825 */ /* 0x042fe200078e0208 */
        /* <DEDUP_REMOVED lines=10> */
[----:B------:R-:W2:Y:S04]  /*857e0*/  LDL.LU R139, [R1+0x808] ;  /* 0x00080800018b7983 */ /* 0x000ea80000300800 */
[----:B------:R-:W2:Y:S06]  /*857f0*/  LDL.LU R143, [R1+0x2080] ;  /* 0x00208000018f7983 */ /* 0x000eac0000300800 */
        /* <DEDUP_REMOVED lines=10> */
[----:B-1----:R-:W-:Y:S01]  /*858a0*/  IMAD.WIDE R72, R140, 0x4, R8 ;  /* 0x000000048c487825 */ /* 0x002fe200078e0208 */
[----:B------:R-:W3:Y:S10]  /*858b0*/  LDL.LU R146, [R1+0x1e2c] ;  /* 0x001e2c0001927983 */ /* 0x000ef40000300800 */
[----:B------:R1:W-:Y:S01]  /*858c0*/  @P5 STG.E desc[UR4][R72.64], R144 ;  /* 0x0000009048005986 */ /* 0x0003e2000c101904 */
[----:B------:R-:W-:-:S02]  /*858d0*/  ISETP.LT.AND P5, PT, R13, UR9, !P4 ;  /* 0x000000090d007c0c */ /* 0x000fc4000e7a1270 */
[----:B------:R-:W-:Y:S01]  /*858e0*/  ISETP.LT.AND P4, PT, R14, UR8, !P4 ;  /* 0x000000080e007c0c */ /* 0x000fe2000e781270 */
[----:B------:R-:W-:Y:S01]  /*858f0*/  ULDC.64 UR8, c[0x0][0x228] ;  /* 0x00008a0000087ab9 */ /* 0x000fe20000000a00 */
[----:B-1----:R-:W-:-:S09]  /*85900*/  IMAD.WIDE R72, R140, 0x4, R4 ;  /* 0x000000048c487825 */ /* 0x002fd200078e0204 */
[----:B------:R1:W-:Y:S02]  /*85910*/  @P5 STG.E desc[UR4][R72.64], R141 ;  /* 0x0000008d48005986 */ /* 0x0003e4000c101904 */
[----:B-1----:R-:W-:Y:S02]  /*85920*/  IMAD.WIDE R72, R140, 0x4, R6 ;  /* 0x000000048c487825 */ /* 0x002fe400078e0206 */
[----:B------:R-:W3:Y:S04]  /*85930*/  LDL.LU R140, [R1+0x2084] ;  /* 0x00208400018c7983 */ /* 0x000ee80000300800 */
[----:B------:R-:W3:Y:S04]  /*85940*/  LDL.LU R141, [R1+0x1e1c] ;  /* 0x001e1c00018d7983 */ /* 0x000ee80000300800 */
[----:B----4-:R1:W-:Y:S01]  /*85950*/  @P4 STG.E desc[UR4][R72.64], R142 ;  /* 0x0000008e48004986 */ /* 0x0103e2000c101904 */
[----:B------:R-:W-:Y:S01]  /*85960*/  ISETP.GE.AND P4, PT, R74, UR9, PT ;  /* 0x000000094a007c0c */ /* 0x000fe2000bf86270 */
[----:B------:R-:W-:-:S02]  /*85970*/  ULDC UR9, c[0x0][0x228] ;  /* 0x00008a0000097ab9 */ /* 0x000fc40000000800 */
[----:B------:R-:W4:Y:S01]  /*85980*/  LDL.LU R144, [R1+0x1e0c] ;  /* 0x001e0c0001907983 */ /* 0x000f220000300800 */
[----:B------:R-:W-:Y:S01]  /*85990*/  ISETP.LT.AND P5, PT, R11, UR10, !P4 ;  /* 0x0000000a0b007c0c */ /* 0x000fe2000e7a1270 */
[----:B-1----:R-:W-:Y:S01]  /*859a0*/  IMAD.WIDE R72, R252, 0x4, R2 ;  /* 0x00000004fc487825 */ /* 0x002fe200078e0202 */
[----:B------:R-:W-:-:S11]  /*859b0*/  ULDC UR10, c[0x0][0x228] ;  /* 0x00008a00000a7ab9 */ /* 0x000fd60000000800 */
[----:B--2---:R1:W-:Y:S04]  /*859c0*/  @P5 STG.E desc[UR4][R72.64], R138 ;  /* 0x0000008a48005986 */ /* 0x0043e8000c101904 */
[----:B-1----:R-:W2:Y:S01]  /*859d0*/  LDL.LU R138, [R1+0x180c] ;  /* 0x00180c00018a7983 */ /* 0x002ea20000300800 */
[----:B------:R-:W-:Y:S01]  /*859e0*/  ISETP.LT.AND P5, PT, R12, UR9, !P4 ;  /* 0x000000090c007c0c */ /* 0x000fe2000e7a1270 */
[----:B------:R-:W-:Y:S01]  /*859f0*/  IMAD.WIDE R72, R252, 0x4, R8 ;  /* 0x00000004fc487825 */ /* 0x000fe200078e0208 */
[----:B------:R-:W-:Y:S01]  /*85a00*/  ULDC UR9, c[0x0][0x228] ;  /* 0x00008a0000097ab9 */ /* 0x000fe20000000800 */
[----:B------:R-:W2:Y:S10]  /*85a10*/  LDL.LU R142, [R1+0x100c] ;  /* 0x00100c00018e7983 */ /* 0x000eb40000300800 */
[----:B------:R1:W-:Y:S01]  /*85a20*/  @P5 STG.E desc[UR4][R72.64], R139 ;  /* 0x0000008b48005986 */ /* 0x0003e2000c101904 */
[----:B------:R-:W-:-:S03]  /*85a30*/  ISETP.LT.AND P5, PT, R13, UR9, !P4 ;  /* 0x000000090d007c0c */ /* 0x000fc6000e7a1270 */
[----:B-1----:R-:W2:Y:S01]  /*85a40*/  LDL.LU R139, [R1+0x80c] ;  /* 0x00080c00018b7983 */ /* 0x002ea20000300800 */
[----:B------:R-:W-:Y:S01]  /*85a50*/  ISETP.LT.AND P4, PT, R14, UR8, !P4 ;  /* 0x000000080e007c0c */ /* 0x000fe2000e781270 */
[----:B------:R-:W-:Y:S01]  /*85a60*/  IMAD.WIDE R72, R252, 0x4, R4 ;  /* 0x00000004fc487825 */ /* 0x000fe200078e0204 */
[----:B------:R-:W-:-:S07]  /*85a70*/  ULDC.64 UR8, c[0x0][0x228] ;  /* 0x00008a0000087ab9 */ /* 0x000fce0000000a00 */
[----:B------:R1:W-:Y:S01]  /*85a80*/  @P5 STG.E desc[UR4][R72.64], R250 ;  /* 0x000000fa48005986 */ /* 0x0003e2000c101904 */
[----:B------:R-:W-:Y:S02]  /*85a90*/  VIADD R74, R10, 0x6 ;  /* 0x000000060a4a7836 */ /* 0x000fe40000000000 */
[----:B-1----:R-:W-:-:S05]  /*85aa0*/  IMAD.WIDE R72, R252, 0x4, R6 ;  /* 0x00000004fc487825 */ /* 0x002fca00078e0206 */
[----:B------:R1:W-:Y:S01]  /*85ab0*/  @P4 STG.E desc[UR4][R72.64], R246 ;  /* 0x000000f648004986 */ /* 0x0003e2000c101904 */
[----:B------:R-:W-:Y:S01]  /*85ac0*/  ISETP.GE.AND P4, PT, R74, UR9, PT ;  /* 0x000000094a007c0c */ /* 0x000fe2000bf86270 */
[----:B------:R-:W-:-:S03]  /*85ad0*/  ULDC UR9, c[0x0][0x228] ;  /* 0x00008a0000097ab9 */ /* 0x000fc60000000800 */
[----:B------:R-:W-:Y:S01]  /*85ae0*/  ISETP.LT.AND P5, PT, R11, UR10, !P4 ;  /* 0x0000000a0b007c0c */ /* 0x000fe2000e7a1270 */
[----:B-1----:R-:W-:Y:S01]  /*85af0*/  IMAD.WIDE R72, R143, 0x4, R2 ;  /* 0x000000048f487825 */ /* 0x002fe200078e0202 */
[----:B------:R-:W-:-:S11]  /*85b00*/  ULDC UR10, c[0x0][0x228] ;  /* 0x00008a00000a7ab9 */ /* 0x000fd60000000800 */
[----:B---3--:R1:W-:Y:S01]  /*85b10*/  @P5 STG.E desc[UR4][R72.64], R146 ;  /* 0x0000009248005986 */ /* 0x0083e2000c101904 */
[----:B------:R-:W-:Y:S01]  /*85b20*/  ISETP.LT.AND P5, PT, R12, UR9, !P4 ;  /* 0x000000090c007c0c */ /* 0x000fe2000e7a1270 */
[----:B------:R-:W-:Y:S01]  /*85b30*/  ULDC UR9, c[0x0][0x228] ;  /* 0x00008a0000097ab9 */ /* 0x000fe20000000800 */
[----:B-1----:R-:W-:-:S11]  /*85b40*/  IMAD.WIDE R72, R143, 0x4, R8 ;  /* 0x000000048f487825 */ /* 0x002fd600078e0208 */
[----:B------:R1:W-:Y:S01]  /*85b50*/  @P5 STG.E desc[UR4][R72.64], R141 ;  /* 0x0000008d48005986 */ /* 0x0003e2000c101904 */
[----:B------:R-:W-:Y:S02]  /*85b60*/  ISETP.LT.AND P5, PT, R13, UR9, !P4 ;  /* 0x000000090d007c0c */ /* 0x000fe4000e7a1270 */
[----:B------:R-:W-:Y:S01]  /*85b70*/  ISETP.LT.AND P4, PT, R14, UR8, !P4 ;  /* 0x000000080e007c0c */ /* 0x000fe2000e781270 */
[----:B------:R-:W-:Y:S01]  /*85b80*/  VIADD R74, R10, 0x7 ;  /* 0x000000070a4a7836 */ /* 0x000fe20000000000 */
[----:B------:R-:W-:Y:S01]  /*85b90*/  ULDC.64 UR8, c[0x0][0x228] ;  /* 0x00008a0000087ab9 */ /* 0x000fe20000000a00 */
[C---:B-1----:R-:W-:Y:S01]  /*85ba0*/  IMAD.WIDE R72, R143.reuse, 0x4, R4 ;  /* 0x000000048f487825 */ /* 0x042fe200078e0204 */
[----:B------:R-:W3:Y:S07]  /*85bb0*/  LDL.LU R141, [R1+0x2088] ;  /* 0x00208800018d7983 */ /* 0x000eee0000300800 */
[----:B----4-:R1:W-:Y:S04]  /*85bc0*/  @P5 STG.E desc[UR4][R72.64], R144 ;  /* 0x0000009048005986 */ /* 0x0103e8000c101904 */
[----:B-1----:R-:W4:Y:S01]  /*85bd0*/  LDL.LU R144, [R1+0x1e40] ;  /* 0x001e400001907983 */ /* 0x002f220000300800 */
[----:B------:R-:W-:-:S05]  /*85be0*/  IMAD.WIDE R72, R143, 0x4, R6 ;  /* 0x000000048f487825 */ /* 0x000fca00078e0206 */
[----:B--2---:R1:W-:Y:S04]  /*85bf0*/  @P4 STG.E desc[UR4][R72.64], R138 ;  /* 0x0000008a48004986 */ /* 0x0043e8000c101904 */
[----:B-1----:R-:W2:Y:S01]  /*85c00*/  LDL.LU R138, [R1+0x1e30] ;  /* 0x001e3000018a7983 */ /* 0x002ea20000300800 */
[----:B------:R-:W-:Y:S01]  /*85c10*/  ISETP.GE.AND P4, PT, R74, UR9, PT ;  /* 0x000000094a007c0c */ /* 0x000fe2000bf86270 */
[----:B------:R-:W-:Y:S01]  /*85c20*/  IMAD.WIDE R72, R140, 0x4, R2 ;  /* 0x000000048c487825 */ /* 0x000fe200078e0202 */
[----:B------:R-:W-:Y:S01]  /*85c30*/  ULDC UR9, c[0x0][0x228] ;  /* 0x00008a0000097ab9 */ /* 0x000fe20000000800 */
[----:B------:R-:W2:Y:S01]  /*85c40*/  LDL.LU R146, [R1+0x1c00] ;  /* 0x001c000001927983 */ /* 0x000ea20000300800 */
[----:B------:R-:W-:Y:S01]  /*85c50*/  ISETP.LT.AND P5, PT, R11, UR10, !P4 ;  /* 0x0000000a0b007c0c */ /* 0x000fe2000e7a1270 */
[----:B------:R-:W-:Y:S01]  /*85c60*/  VIADD R74, R10, 0x8 ;  /* 0x000000080a4a7836 */ /* 0x000fe20000000000 */
[----:B------:R-:W-:-:S11]  /*85c70*/  ULDC UR10, c[0x0][0x228] ;  /* 0x00008a00000a7ab9 */ /* 0x000fd60000000800 */
[----:B------:R1:W-:Y:S01]  /*85c80*/  @P5 STG.E desc[UR4][R72.64], R142 ;  /* 0x0000008e48005986 */ /* 0x0003e2000c101904 */
[----:B------:R-:W-:Y:S01]  /*85c90*/  ISETP.LT.AND P5, PT, R12, UR9, !P4 ;  /* 0x000000090c007c0c */ /* 0x000fe2000e7a1270 */
[----:B------:R-:W-:Y:S01]  /*85ca0*/  ULDC UR9, c[0x0][0x228] ;  /* 0x00008a0000097ab9 */ /* 0x000fe20000000800 */
[----:B-1----:R-:W-:-:S11]  /*85cb0*/  IMAD.WIDE R72, R140, 0x4, R8 ;  /* 0x000000048c487825 */ /* 0x002fd600078e0208 */
[----:B------:R1:W-:Y:S04]  /*85cc0*/  @P5 STG.E desc[UR4][R72.64], R139 ;  /* 0x0000008b48005986 */ /* 0x0003e8000c101904 */
[----:B-1----:R-:W2:Y:S04]  /*85cd0*/  LDL.LU R139, [R1+0x1400] ;  /* 0x00140000018b7983 */ /* 0x002ea80000300800 */
[----:B------:R-:W2:Y:S01]  /*85ce0*/  LDL.LU R143, [R1+0x208c] ;  /* 0x00208c00018f7983 */ /* 0x000ea20000300800 */
[----:B------:R-:W-:-:S03]  /*85cf0*/  ISETP.LT.AND P5, PT, R13, UR9, !P4 ;  /* 0x000000090d007c0c */ /* 0x000fc6000e7a1270 */
[----:B------:R-:W2:Y:S01]  /*85d00*/  LDL.LU R145, [R1+0xc00] ;  /* 0x000c000001917983 */ /* 0x000ea20000300800 */
[----:B------:R-:W-:Y:S01]  /*85d10*/  IMAD.WIDE R72, R140, 0x4, R4 ;  /* 0x000000048c487825 */ /* 0x000fe200078e0204 */
[----:B------:R-:W-:Y:S01]  /*85d20*/  ISETP.LT.AND P4, PT, R14, UR8, !P4 ;  /* 0x000000080e007c0c */ /* 0x000fe2000e781270 */
[----:B------:R-:W-:-:S07]  /*85d30*/  ULDC.64 UR8, c[0x0][0x228] ;  /* 0x00008a0000087ab9 */ /* 0x000fce0000000a00 */
[----:B------:R1:W-:Y:S02]  /*85d40*/  @P5 STG.E desc[UR4][R72.64], R251 ;  /* 0x000000fb48005986 */ /* 0x0003e4000c101904 */
[----:B-1----:R-:W-:Y:S02]  /*85d50*/  IMAD.WIDE R72, R140, 0x4, R6 ;  /* 0x000000048c487825 */ /* 0x002fe400078e0206 */
[----:B------:R-:W2:Y:S04]  /*85d60*/  LDL.LU R140, [R1+0x400] ;  /* 0x00040000018c7983 */ /* 0x000ea80000300800 */
[----:B------:R3:W-:Y:S01]  /*85d70*/  @P4 STG.E desc[UR4][R72.64], R247 ;  /* 0x000000f748004986 */ /* 0x0007e2000c101904 */
[----:B------:R-:W-:Y:S01]  /*85d80*/  ISETP.GE.AND P4, PT, R74, UR9, PT ;  /* 0x000000094a007c0c */ /* 0x000fe2000bf86270 */
[----:B------:R-:W-:-:S02]  /*85d90*/  ULDC UR9, c[0x0][0x228] ;  /* 0x00008a0000097ab9 */ /* 0x000fc40000000800 */
[----:B------:R-:W2:Y:S01]  /*85da0*/  LDL.LU R142, [R1+0x2090] ;  /* 0x00209000018e7983 */ /* 0x000ea20000300800 */
[----:B------:R-:W-:Y:S01]  /*85db0*/  ISETP.LT.AND P5, PT, R11, UR10, !P4 ;  /* 0x0000000a0b007c0c */ /* 0x000fe2000e7a1270 */
[----:B---3--:R-:W-:Y:S01]  /*85dc0*/  IMAD.WIDE R72, R141, 0x4, R2 ;  /* 0x000000048d487825 */ /* 0x008fe200078e0202 */
[----:B------:R-:W-:-:S11]  /*85dd0*/  ULDC UR10, c[0x0][0x228] ;  /* 0x00008a00000a7ab9 */ /* 0x000fd60000000800 */
[----:B----4-:R1:W-:Y:S01]  /*85de0*/  @P5 STG.E desc[UR4][R72.64], R144 ;  /* 0x0000009048005986 */ /* 0x0103e2000c101904 */
[----:B------:R-:W-:Y:S01]  /*85df0*/  ISETP.LT.AND P5, PT, R12, UR9, !P4 ;  /* 0x000000090c007c0c */ /* 0x000fe2000e7a1270 */
[----:B------:R-:W-:Y:S02]  /*85e00*/  ULDC UR9, c[0x0][0x228] ;  /* 0x00008a0000097ab9 */ /* 0x000fe40000000800 */
[----:B-1----:R-:W3:Y:S01]  /*85e10*/  LDL.LU R144, [R1+0x10] ;  /* 0x0000100001907983 */ /* 0x002ee20000300800 */
[----:B------:R-:W-:-:S09]  /*85e20*/  IMAD.WIDE R72, R141, 0x4, R8 ;  /* 0x000000048d487825 */ /* 0x000fd200078e0208 */
[----:B--2---:R1:W-:Y:S04]  /*85e30*/  @P5 STG.E desc[UR4][R72.64], R138 ;  /* 0x0000008a48005986 */ /* 0x0043e8000c101904 */
[----:B-1----:R-:W2:Y:S01]  /*85e40*/  LDL.LU R138, [R1] ;  /* 0x00000000018a7983 */ /* 0x002ea20000300800 */
[----:B------:R-:W-:Y:S01]  /*85e50*/  ISETP.LT.AND P5, PT, R13, UR9, !P4 ;  /* 0x000000090d007c0c */ /* 0x000fe2000e7a1270 */
[----:B------:R-:W-:Y:S01]  /*85e60*/  IMAD.WIDE R72, R141, 0x4, R4 ;  /* 0x000000048d487825 */ /* 0x000fe200078e0204 */
[----:B------:R-:W-:Y:S01]  /*85e70*/  ISETP.LT.AND P4, PT, R14, UR8, !P4 ;  /* 0x000000080e007c0c */ /* 0x000fe2000e781270 */
[----:B------:R-:W-:-:S10]  /*85e80*/  ULDC.64 UR8, c[0x0][0x228] ;  /* 0x00008a0000087ab9 */ /* 0x000fd40000000a00 */
[----:B------:R1:W-:Y:S02]  /*85e90*/  @P5 STG.E desc[UR4][R72.64], R146 ;  /* 0x0000009248005986 */ /* 0x0003e4000c101904 */
[----:B-1----:R-:W-:Y:S02]  /*85ea0*/  IMAD.WIDE R72, R141, 0x4, R6 ;  /* 0x000000048d487825 */ /* 0x002fe400078e0206 */
[----:B------:R-:W4:Y:S04]  /*85eb0*/  LDL.LU R141, [R1+0x2094] ;  /* 0x00209400018d7983 */ /* 0x000f280000300800 */
[----:B------:R-:W4:Y:S04]  /*85ec0*/  LDL.LU R146, [R1+0x1e44] ;  /* 0x001e440001927983 */ /* 0x000f280000300800 */
[----:B------:R1:W-:Y:S01]  /*85ed0*/  @P4 STG.E desc[UR4][R72.64], R139 ;  /* 0x0000008b48004986 */ /* 0x0003e2000c101904 */
[----:B------:R-:W-:-:S03]  /*85ee0*/  VIADD R74, R10, 0x9 ;  /* 0x000000090a4a7836 */ /* 0x000fc60000000000 */
[----:B-1----:R-:W4:Y:S02]  /*85ef0*/  LDL.LU R139, [R1+0x1e34] ;  /* 0x001e3400018b7983 */ /* 0x002f240000300800 */
[----:B------:R-:W-:Y:S01]  /*85f00*/  ISETP.GE.AND P4, PT, R74, UR9, PT ;  /* 0x000000094a007c0c */ /* 0x000fe2000bf86270 */
[----:B------:R-:W-:Y:S01]  /*85f10*/  IMAD.WIDE R72, R143, 0x4, R2 ;  /* 0x000000048f487825 */ /* 0x000fe200078e0202 */
[----:B------:R-:W-:Y:S02]  /*85f20*/  ULDC UR9, c[0x0][0x228] ;  /* 0x00008a0000097ab9 */ /* 0x000fe40000000800 */
[----:B------:R-:W-:Y:S01]  /*85f30*/  ISETP.LT.AND P5, PT, R11, UR10, !P4 ;  /* 0x0000000a0b007c0c */ /* 0x000fe2000e7a1270 */
[----:B------:R-:W-:Y:S01]  /*85f40*/  VIADD R74, R10, 0xa ;  /* 0x0000000a0a4a7836 */ /* 0x000fe20000000000 */
[----:B------:R-:W-:-:S11]  /*85f50*/  ULDC UR10, c[0x0][0x228] ;  /* 0x00008a00000a7ab9 */ /* 0x000fd60000000800 */
[----:B------:R1:W-:Y:S01]  /*85f60*/  @P5 STG.E desc[UR4][R72.64], R145 ;  /* 0x0000009148005986 */ /* 0x0003e2000c101904 */
[----:B------:R-:W-:Y:S01]  /*85f70*/  ISETP.LT.AND P5, PT, R12, UR9, !P4 ;  /* 0x000000090c007c0c */ /* 0x000fe2000e7a1270 */
[----:B------:R-:W-:Y:S02]  /*85f80*/  ULDC UR9, c[0x0][0x228] ;  /* 0x00008a0000097ab9 */ /* 0x000fe40000000800 */
[----:B-1----:R-:W4:Y:S01]  /*85f90*/  LDL.LU R145, [R1+0x1c04] ;  /* 0x001c040001917983 */ /* 0x002f220000300800 */
[----:B------:R-:W-:-:S09]  /*85fa0*/  IMAD.WIDE R72, R143, 0x4, R8 ;  /* 0x000000048f487825 */ /* 0x000fd200078e0208 */
[----:B------:R1:W-:Y:S04]  /*85fb0*/  @P5 STG.E desc[UR4][R72.64], R140 ;  /* 0x0000008c48005986 */ /* 0x0003e8000c101904 */
[----:B-1----:R-:W4:Y:S01]  /*85fc0*/  LDL.LU R140, [R1+0x1404] ;  /* 0x00140400018c7983 */ /* 0x002f220000300800 */
[----:B------:R-:W-:Y:S01]  /*85fd0*/  ISETP.LT.AND P5, PT, R13, UR9, !P4 ;  /* 0x000000090d007c0c */ /* 0x000fe2000e7a1270 */
[----:B------:R-:W-:Y:S01]  /*85fe0*/  IMAD.WIDE R72, R143, 0x4, R4 ;  /* 0x000000048f487825 */ /* 0x000fe200078e0204 */
[----:B------:R-:W-:Y:S01]  /*85ff0*/  ISETP.LT.AND P4, PT, R14, UR8, !P4 ;  /* 0x000000080e007c0c */ /* 0x000fe2000e781270 */
[----:B------:R-:W-:-:S10]  /*86000*/  ULDC.64 UR8, c[0x0][0x228] ;  /* 0x00008a0000087ab9 */ /* 0x000fd40000000a00 */
[----:B---3--:R1:W-:Y:S02]  /*86010*/  @P5 STG.E desc[UR4][R72.64], R144 ;  /* 0x0000009048005986 */ /* 0x0083e4000c101904 */
[----:B-1----:R-:W-:Y:S02]  /*86020*/  IMAD.WIDE R72, R143, 0x4, R6 ;  /* 0x000000048f487825 */ /* 0x002fe400078e0206 */
[----:B------:R-:W3:Y:S04]  /*86030*/  LDL.LU R143, [R1+0x2098] ;  /* 0x00209800018f7983 */ /* 0x000ee80000300800 */
[----:B------:R-:W3:Y:S04]  /*86040*/  LDL.LU R144, [R1+0xc04] ;  /* 0x000c040001907983 */ /* 0x000ee80000300800 */
[----:B--2---:R1:W-:Y:S04]  /*86050*/  @P4 STG.E desc[UR4][R72.64], R138 ;  /* 0x0000008a48004986 */ /* 0x0043e8000c101904 */
[----:B-1----:R-:W2:Y:S01]  /*86060*/  LDL.LU R138, [R1+0x404] ;  /* 0x00040400018a7983 */ /* 0x002ea20000300800 */
[----:B------:R-:W-:Y:S01]  /*86070*/  ISETP.GE.AND P4, PT, R74, UR9, PT ;  /* 0x000000094a007c0c */ /* 0x000fe2000bf86270 */
[----:B------:R-:W-:Y:S01]  /*86080*/  IMAD.WIDE R72, R142, 0x4, R2 ;  /* 0x000000048e487825 */ /* 0x000fe200078e0202 */
[----:B------:R-:W-:-:S02]  /*86090*/  ULDC UR9, c[0x0][0x228] ;  /* 0x00008a0000097ab9 */ /* 0x000fc40000000800 */
[----:B------:R-:W-:Y:S01]  /*860a0*/  ISETP.LT.AND P5, PT, R11, UR10, !P4 ;  /* 0x0000000a0b007c0c */ /* 0x000fe2000e7a1270 */
[----:B------:R-:W-:Y:S01]  /*860b0*/  VIADD R74, R10, 0xb ;  /* 0x0000000b0a4a7836 */ /* 0x000fe20000000000 */
[----:B------:R-:W-:-:S11]  /*860c0*/  ULDC UR10, c[0x0][0x228] ;  /* 0x00008a00000a7ab9 */ /* 0x000fd60000000800 */
[----:B----4-:R1:W-:Y:S01]  /*860d0*/  @P5 STG.E desc[UR4][R72.64], R146 ;  /* 0x0000009248005986 */ /* 0x0103e2000c101904 */
[----:B------:R-:W-:Y:S01]  /*860e0*/  ISETP.LT.AND P5, PT, R12, UR9, !P4 ;  /* 0x000000090c007c0c */ /* 0x000fe2000e7a1270 */
[----:B------:R-:W-:Y:S02]  /*860f0*/  ULDC UR9, c[0x0][0x228] ;  /* 0x00008a0000097ab9 */ /* 0x000fe40000000800 */
[----:B-1----:R-:W4:Y:S01]  /*86100*/  LDL.LU R146, [R1+0x14] ;  /* 0x0000140001927983 */ /* 0x002f220000300800 */
[----:B------:R-:W-:-:S09]  /*86110*/  IMAD.WIDE R72, R142, 0x4, R8 ;  /* 0x000000048e487825 */ /* 0x000fd200078e0208 */
[----:B------:R1:W-:Y:S04]  /*86120*/  @P5 STG.E desc[UR4][R72.64], R139 ;  /* 0x0000008b48005986 */ /* 0x0003e8000c101904 */
[----:B-1----:R-:W4:Y:S01]  /*86130*/  LDL.LU R139, [R1+0x4] ;  /* 0x00000400018b7983 */ /* 0x002f220000300800 */
[----:B------:R-:W-:Y:S02]  /*86140*/  ISETP.LT.AND P5, PT, R13, UR9, !P4 ;  /* 0x000000090d007c0c */ /* 0x000fe4000e7a1270 */
[----:B------:R-:W-:Y:S01]  /*86150*/  ISETP.LT.AND P4, PT, R14, UR8, !P4 ;  /* 0x000000080e007c0c */ /* 0x000fe2000e781270 */
[----:B------:R-:W-:Y:S01]  /*86160*/  IMAD.WIDE R72, R142, 0x4, R4 ;  /* 0x000000048e487825 */ /* 0x000fe200078e0204 */
[----:B------:R-:W-:-:S09]  /*86170*/  ULDC.64 UR8, c[0x0][0x228] ;  /* 0x00008a0000087ab9 */ /* 0x000fd20000000a00 */
[----:B------:R1:W-:Y:S02]  /*86180*/  @P5 STG.E desc[UR4][R72.64], R145 ;  /* 0x0000009148005986 */ /* 0x0003e4000c101904 */
[----:B-1----:R-:W-:Y:S02]  /*86190*/  IMAD.WIDE R72, R142, 0x4, R6 ;  /* 0x000000048e487825 */ /* 0x002fe400078e0206 */
[----:B------:R-:W4:Y:S04]  /*861a0*/  LDL.LU R142, [R1+0x209c] ;  /* 0x00209c00018e7983 */ /* 0x000f280000300800 */
[----:B------:R1:W-:Y:S01]  /*861b0*/  @P4 STG.E desc[UR4][R72.64], R140 ;  /* 0x0000008c48004986 */ /* 0x0003e2000c101904 */
[----:B------:R-:W-:Y:S01]  /*861c0*/  ISETP.GE.AND P4, PT, R74, UR9, PT ;  /* 0x000000094a007c0c */ /* 0x000fe2000bf86270 */
[----:B------:R-:W-:-:S02]  /*861d0*/  ULDC UR9, c[0x0][0x228] ;  /* 0x00008a0000097ab9 */ /* 0x000fc40000000800 */
[----:B-1----:R-:W4:Y:S01]  /*861e0*/  LDL.LU R140, [R1+0x1e48] ;  /* 0x001e4800018c7983 */ /* 0x002f220000300800 */
[----:B------:R-:W-:Y:S01]  /*861f0*/  ISETP.LT.AND P5, PT, R11, UR10, !P4 ;  /* 0x0000000a0b007c0c */ /* 0x000fe2000e7a1270 */
[----:B------:R-:W-:Y:S01]  /*86200*/  IMAD.WIDE R72, R141, 0x4, R2 ;  /* 0x000000048d487825 */ /* 0x000fe200078e0202 */
[----:B------:R-:W-:Y:S01]  /*86210*/  ULDC UR10, c[0x0][0x228] ;  /* 0x00008a00000a7ab9 */ /* 0x000fe20000000800 */
[----:B------:R-:W4:Y:S10]  /*86220*/  LDL.LU R145, [R1+0x1e38] ;  /* 0x001e380001917983 */ /* 0x000f340000300800 */
[----:B---3--:R1:W-:Y:S01]  /*86230*/  @P5 STG.E desc[UR4][R72.64], R144 ;  /* 0x0000009048005986 */ /* 0x0083e2000c101904 */
[----:B------:R-:W-:Y:S01]  /*86240*/  ISETP.LT.AND P5, PT, R12, UR9, !P4 ;  /* 0x000000090c007c0c */ /* 0x000fe2000e7a1270 */
[----:B------:R-:W-:-:S02]  /*86250*/  ULDC UR9, c[0x0][0x228] ;  /* 0x00008a0000097ab9 */ /* 0x000fc40000000800 */
[----:B-1----:R-:W3:Y:S01]  /*86260*/  LDL.LU R144, [R1+0x1c08] ;  /* 0x001c080001907983 */ /* 0x002ee20000300800 */
[----:B------:R-:W-:-:S09]  /*86270*/  IMAD.WIDE R72, R141, 0x4, R8 ;  /* 0x000000048d487825 */ /* 0x000fd200078e0208 */
[----:B--2---:R1:W-:Y:S04]  /*86280*/  @P5 STG.E desc[UR4][R72.64], R138 ;  /* 0x0000008a48005986 */ /* 0x0043e8000c101904 */
[----:B-1----:R-:W2:Y:S01]  /*86290*/  LDL.LU R138, [R1+0x1408] ;  /* 0x00140800018a7983 */ /* 0x002ea20000300800 */
[----:B------:R-:W-:Y:S02]  /*862a0*/  ISETP.LT.AND P5, PT, R13, UR9, !P4 ;  /* 0x000000090d007c0c */ /* 0x000fe4000e7a1270 */
[----:B------:R-:W-:Y:S01]  /*862b0*/  ISETP.LT.AND P4, PT, R14, UR8, !P4 ;  /* 0x000000080e007c0c */ /* 0x000fe2000e781270 */
[----:B------:R-:W-:Y:S01]  /*862c0*/  IMAD.WIDE R72, R141, 0x4, R4 ;  /* 0x000000048d487825 */ /* 0x000fe200078e0204 */
[----:B------:R-:W-:-:S09]  /*862d0*/  ULDC.64 UR8, c[0x0][0x228] ;  /* 0x00008a0000087ab9 */ /* 0x000fd20000000a00 */
[----:B----4-:R1:W-:Y:S02]  /*862e0*/  @P5 STG.E desc[UR4][R72.64], R146 ;  /* 0x0000009248005986 */ /* 0x0103e4000c101904 */
[----:B-1----:R-:W-:Y:S02]  /*862f0*/  IMAD.WIDE R72, R141, 0x4, R6 ;  /* 0x000000048d487825 */ /* 0x002fe400078e0206 */
[----:B------:R-:W4:Y:S04]  /*86300*/  LDL.LU R141, [R1+0x20a0] ;  /* 0x0020a000018d7983 */ /* 0x000f280000300800 */
[----:B------:R1:W-:Y:S04]  /*86310*/  @P4 STG.E desc[UR4][R72.64], R139 ;  /* 0x0000008b48004986 */ /* 0x0003e8000c101904 */
[----:B-1----:R-:W4:Y:S04]  /*86320*/  LDL.LU R139, [R1+0xc08] ;  /* 0x000c0800018b7983 */ /* 0x002f280000300800 */
[----:B------:R-:W4:Y:S01]  /*86330*/  LDL.LU R147, [R1+0x408] ;  /* 0x0004080001937983 */ /* 0x000f220000300800 */
[----:B------:R-:W-:-:S03]  /*86340*/  VIADD R74, R10, 0xc ;  /* 0x0000000c0a4a7836 */ /* 0x000fc60000000000 */
[----:B------:R-:W4:Y:S02]  /*86350*/  LDL.LU R146, [R1+0x18] ;  /* 0x0000180001927983 */ /* 0x000f240000300800 */
        /* <DEDUP_REMOVED lines=11> */
[----:B------:R1:W-:Y:S01]  /*86410*/  @P5 STG.E desc[UR4][R72.64], R145 ;  /* 0x0000009148005986 */ /* 0x0003e2000c101904 */
[----:B------:R-:W-:Y:S02]  /*86420*/  ISETP.LT.AND P5, PT, R13, UR9, !P4 ;  /* 0x000000090d007c0c */ /* 0x000fe4000e7a1270 */
[----:B------:R-:W-:Y:S01]  /*86430*/  ISETP.LT.AND P4, PT, R14, UR8, !P4 ;  /* 0x000000080e007c0c */ /* 0x000fe2000e781270 */
[----:B------:R-:W-:Y:S01]  /*86440*/  ULDC.64 UR8, c[0x0][0x228] ;  /* 0x00008a0000087ab9 */ /* 0x000fe20000000a00 */
[----:B-1----:R-:W-:-:S09]  /*86450*/  IMAD.WIDE R72, R143, 0x4, R4 ;  /* 0x000000048f487825 */ /* 0x002fd200078e0204 */
[----:B---3--:R1:W-:Y:S04]  /*86460*/  @P5 STG.E desc[UR4][R72.64], R144 ;  /* 0x0000009048005986 */ /* 0x0083e8000c101904 */
[----:B-1----:R-:W3:Y:S01]  /*86470*/  LDL.LU R144, [R1+0x1e4c] ;  /* 0x001e4c0001907983 */ /* 0x002ee20000300800 */
[----:B------:R-:W-:-:S03]  /*86480*/  IMAD.WIDE R72, R143, 0x4, R6 ;  /* 0x000000048f487825 */ /* 0x000fc600078e0206 */
[----:B------:R-:W3:Y:S04]  /*86490*/  LDL.LU R143, [R1+0x20a4] ;  /* 0x0020a400018f7983 */ /* 0x000ee80000300800 */
        /* <DEDUP_REMOVED lines=27> */
[C---:B------:R-:W-:Y:S01]  /*86650*/  IMAD.WIDE R72, R141.reuse, 0x4, R2 ;  /* 0x000000048d487825 */ /* 0x040fe200078e0202 */
[----:B------:R-:W-:Y:S01]  /*86660*/  ULDC UR10, c[0x0][0x228] ;  /* 0x00008a00000a7ab9 */ /* 0x000fe20000000800 */
[----:B------:R-:W4:Y:S10]  /*86670*/  LDL.LU R146, [R1+0x1c] ;  /* 0x00001c0001927983 */ /* 0x000f340000300800 */
[----:B---3--:R1:W-:Y:S01]  /*86680*/  @P5 STG.E desc[UR4][R72.64], R144 ;  /* 0x0000009048005986 */ /* 0x0083e2000c101904 */
[----:B------:R-:W-:Y:S01]  /*86690*/  ISETP.LT.AND P5, PT, R12, UR9, !P4 ;  /* 0x000000090c007c0c */ /* 0x000fe2000e7a1270 */
[----:B------:R-:W-:Y:S01]  /*866a0*/  ULDC UR9, c[0x0][0x228] ;  /* 0x00008a0000097ab9 */ /* 0x000fe20000000800 */
[----:B-1----:R-:W-:-:S11]  /*866b0*/  IMAD.WIDE R72, R141, 0x4, R8 ;  /* 0x000000048d487825 */ /* 0x002fd600078e0208 */
[----:B--2---:R1:W-:Y:S04]  /*866c0*/  @P5 STG.E desc[UR4][R72.64], R138 ;  /* 0x0000008a48005986 */ /* 0x0043e8000c101904 */
[----:B-1----:R-:W2:Y:S01]  /*866d0*/  LDL.LU R138, [R1+0xc] ;  /* 0x00000c00018a7983 */ /* 0x002ea20000300800 */
[----:B------:R-:W-:Y:S01]  /*866e0*/  ISETP.LT.AND P5, PT, R13, UR9, !P4 ;  /* 0x000000090d007c0c */ /* 0x000fe2000e7a1270 */
[----:B------:R-:W-:Y:S02]  /*866f0*/  IMAD.WIDE R72, R141, 0x4, R4 ;  /* 0x000000048d487825 */ /* 0x000fe400078e0204 */
[----:B------:R-:W3:Y:S01]  /*86700*/  LDL.LU R144, [R1+0x20a8] ;  /* 0x0020a80001907983 */ /* 0x000ee20000300800 */
[----:B------:R-:W-:Y:S01]  /*86710*/  ISETP.LT.AND P4, PT, R14, UR8, !P4 ;  /* 0x000000080e007c0c */ /* 0x000fe2000e781270 */
[----:B------:R-:W-:Y:S01]  /*86720*/  VIADD R74, R10, 0xf ;  /* 0x0000000f0a4a7836 */ /* 0x000fe20000000000 */
[----:B------:R-:W-:-:S07]  /*86730*/  ULDC.64 UR8, c[0x0][0x228] ;  /* 0x00008a0000087ab9 */ /* 0x000fce0000000a00 */
[----:B------:R1:W-:Y:S02]  /*86740*/  @P5 STG.E desc[UR4][R72.64], R145 ;  /* 0x0000009148005986 */ /* 0x0003e4000c101904 */
[----:B-1----:R-:W-:Y:S02]  /*86750*/  IMAD.WIDE R72, R141, 0x4, R6 ;  /* 0x000000048d487825 */ /* 0x002fe400078e0206 */
[----:B------:R-:W3:Y:S04]  /*86760*/  LDL.LU R141, [R1+0x1c10] ;  /* 0x001c1000018d7983 */ /* 0x000ee80000300800 */
[----:B----4-:R1:W-:Y:S04]  /*86770*/  @P4 STG.E desc[UR4][R72.64], R139 ;  /* 0x0000008b48004986 */ /* 0x0103e8000c101904 */
[----:B-1----:R-:W4:Y:S01]  /*86780*/  LDL.LU R139, [R1+0x1810] ;  /* 0x00181000018b7983 */ /* 0x002f220000300800 */
[----:B------:R-:W-:Y:S01]  /*86790*/  ISETP.GE.AND P4, PT, R74, UR9, PT ;  /* 0x000000094a007c0c */ /* 0x000fe2000bf86270 */
[----:B------:R-:W-:Y:S01]  /*867a0*/  IMAD.WIDE R72, R143, 0x4, R2 ;  /* 0x000000048f487825 */ /* 0x000fe200078e0202 */
[----:B------:R-:W-:Y:S01]  /*867b0*/  ULDC UR9, c[0x0][0x228] ;  /* 0x00008a0000097ab9 */ /* 0x000fe20000000800 */
[----:B------:R-:W4:Y:S01]  /*867c0*/  LDL.LU R145, [R1+0x1410] ;  /* 0x0014100001917983 */ /* 0x000f220000300800 */
        /* <DEDUP_REMOVED lines=8> */
[----:B-1----:R-:W4:Y:S01]  /*86850*/  LDL.LU R140, [R1+0x1010] ;  /* 0x00101000018c7983 */ /* 0x002f220000300800 */
[----:B------:R-:W-:Y:S01]  /*86860*/  ISETP.LT.AND P5, PT, R13, UR9, !P4 ;  /* 0x000000090d007c0c */ /* 0x000fe2000e7a1270 */
[----:B------:R-:W-:Y:S02]  /*86870*/  IMAD.WIDE R72, R143, 0x4, R4 ;  /* 0x000000048f487825 */ /* 0x000fe400078e0204 */
[----:B------:R-:W4:Y:S01]  /*86880*/  LDL.LU R142, [R1+0x20ac] ;  /* 0x0020ac00018e7983 */ /* 0x000f220000300800 */
[----:B------:R-:W-:Y:S01]  /*86890*/  ISETP.LT.AND P4, PT, R14, UR8, !P4 ;  /* 0x000000080e007c0c */ /* 0x000fe2000e781270 */
[----:B------:R-:W-:-:S08]  /*868a0*/  ULDC.64 UR8, c[0x0][0x228] ;  /* 0x00008a0000087ab9 */ /* 0x000fd00000000a00 */
[----:B------:R1:W-:Y:S04]  /*868b0*/  @P5 STG.E desc[UR4][R72.64], R146 ;  /* 0x0000009248005986 */ /* 0x0003e8000c101904 */
[----:B-1----:R-:W4:Y:S01]  /*868c0*/  LDL.LU R146, [R1+0xc10] ;  /* 0x000c100001927983 */ /* 0x002f220000300800 */
[----:B------:R-:W-:-:S05]  /*868d0*/  IMAD.WIDE R72, R143, 0x4, R6 ;  /* 0x000000048f487825 */ /* 0x000fca00078e0206 */
[----:B--2---:R1:W-:Y:S04]  /*868e0*/  @P4 STG.E desc[UR4][R72.64], R138 ;  /* 0x0000008a48004986 */ /* 0x0043e8000c101904 */
[----:B-1----:R-:W2:Y:S01]  /*868f0*/  LDL.LU R138, [R1+0x810] ;  /* 0x00081000018a7983 */ /* 0x002ea20000300800 */
[----:B------:R-:W-:Y:S01]  /*86900*/  ISETP.GE.AND P4, PT, R74, UR9, PT ;  /* 0x000000094a007c0c */ /* 0x000fe2000bf86270 */
[----:B---3--:R-:W-:Y:S01]  /*86910*/  IMAD.WIDE R72, R144, 0x4, R2 ;  /* 0x0000000490487825 */ /* 0x008fe200078e0202 */
[----:B------:R-:W-:Y:S01]  /*86920*/  ULDC UR9, c[0x0][0x228] ;  /* 0x00008a0000097ab9 */ /* 0x000fe20000000800 */
[----:B------:R-:W3:Y:S01]  /*86930*/  LDL.LU R143, [R1+0x20b0] ;  /* 0x0020b000018f7983 */ /* 0x000ee20000300800 */
[----:B------:R-:W-:Y:S01]  /*86940*/  ISETP.LT.AND P5, PT, R11, UR10, !P4 ;  /* 0x0000000a0b007c0c */ /* 0x000fe2000e7a1270 */
[----:B------:R-:W-:Y:S01]  /*86950*/  VIADD R74, R10, 0x11 ;  /* 0x000000110a4a7836 */ /* 0x000fe20000000000 */
[----:B------:R-:W-:-:S11]  /*86960*/  ULDC UR10, c[0x0][0x228] ;  /* 0x00008a00000a7ab9 */ /* 0x000fd60000000800 */
[----:B------:R1:W-:Y:S01]  /*86970*/  @P5 STG.E desc[UR4][R72.64], R141 ;  /* 0x0000008d48005986 */ /* 0x0003e2000c101904 */
[----:B------:R-:W-:Y:S01]  /*86980*/  ISETP.LT.AND P5, PT, R12, UR9, !P4 ;  /* 0x000000090c007c0c */ /* 0x000fe2000e7a1270 */
[----:B------:R-:W-:Y:S02]  /*86990*/  ULDC UR9, c[0x0][0x228] ;  /* 0x00008a0000097ab9 */ /* 0x000fe40000000800 */
[----:B-1----:R-:W3:Y:S01]  /*869a0*/  LDL.LU R141, [R1+0x420] ;  /* 0x00042000018d7983 */ /* 0x002ee20000300800 */
[----:B------:R-:W-:-:S09]  /*869b0*/  IMAD.WIDE R72, R144, 0x4, R8 ;  /* 0x0000000490487825 */ /* 0x000fd200078e0208 */
[----:B----4-:R1:W-:Y:S04]  /*869c0*/  @P5 STG.E desc[UR4][R72.64], R139 ;  /* 0x0000008b48005986 */ /* 0x0103e8000c101904 */
[----:B-1----:R-:W4:Y:S01]  /*869d0*/  LDL.LU R139, [R1+0x410] ;  /* 0x00041000018b7983 */ /* 0x002f220000300800 */
        /* <DEDUP_REMOVED lines=9> */
[----:B------:R-:W-:Y:S01]  /*86a70*/  ISETP.GE.AND P4, PT, R74, UR9, PT ;  /* 0x000000094a007c0c */ /* 0x000fe2000bf86270 */
[----:B------:R-:W-:-:S02]  /*86a80*/  ULDC UR9, c[0x0][0x228] ;  /* 0x00008a0000097ab9 */ /* 0x000fc40000000800 */
[----:B-1----:R-:W4:Y:S01]  /*86a90*/  LDL.LU R140, [R1+0x1814] ;  /* 0x00181400018c7983 */ /* 0x002f220000300800 */
[----:B------:R-:W-:Y:S01]  /*86aa0*/  ISETP.LT.AND P5, PT, R11, UR10, !P4 ;  /* 0x0000000a0b007c0c */ /* 0x000fe2000e7a1270 */
[----:B------:R-:W-:Y:S01]  /*86ab0*/  IMAD.WIDE R72, R142, 0x4, R2 ;  /* 0x000000048e487825 */ /* 0x000fe200078e0202 */
[----:B------:R-:W-:-:S11]  /*86ac0*/  ULDC UR10, c[0x0][0x228] ;  /* 0x00008a00000a7ab9 */ /* 0x000fd60000000800 */
[----:B------:R1:W-:Y:S01]  /*86ad0*/  @P5 STG.E desc[UR4][R72.64], R146 ;  /* 0x0000009248005986 */ /* 0x0003e2000c101904 */
[----:B------:R-:W-:Y:S01]  /*86ae0*/  ISETP.LT.AND P5, PT, R12, UR9, !P4 ;  /* 0x000000090c007c0c */ /* 0x000fe2000e7a1270 */
[----:B------:R-:W-:Y:S02]  /*86af0*/  ULDC UR9, c[0x0][0x228] ;  /* 0x00008a0000097ab9 */ /* 0x000fe40000000800 */
[----:B-1----:R-:W4:Y:S01]  /*86b00*/  LDL.LU R146, [R1+0x1414] ;  /* 0x0014140001927983 */ /* 0x002f220000300800 */
[----:B------:R-:W-:-:S09]  /*86b10*/  IMAD.WIDE R72, R142, 0x4, R8 ;  /* 0x000000048e487825 */ /* 0x000fd200078e0208 */
[----:B--2---:R1:W-:Y:S04]  /*86b20*/  @P5 STG.E desc[UR4][R72.64], R138 ;  /* 0x0000008a48005986 */ /* 0x0043e8000c101904 */
[----:B-1----:R-:W2:Y:S01]  /*86b30*/  LDL.LU R138, [R1+0x1014] ;  /* 0x00101400018a7983 */ /* 0x002ea20000300800 */
        /* <DEDUP_REMOVED lines=8> */
[----:B----4-:R1:W-:Y:S01]  /*86bc0*/  @P4 STG.E desc[UR4][R72.64], R139 ;  /* 0x0000008b48004986 */ /* 0x0103e2000c101904 */
        /* <DEDUP_REMOVED lines=31> */
[----:B---3--:R1:W-:Y:S01]  /*86dc0*/  @P5 STG.E desc[UR4][R72.64], R141 ;  /* 0x0000008d48005986 */ /* 0x0083e2000c101904 */
[----:B------:R-:W-:Y:S01]  /*86dd0*/  ISETP.LT.AND P5, PT, R12, UR9, !P4 ;  /* 0x000000090c007c0c */ /* 0x000fe2000e7a1270 */
[----:B------:R-:W-:Y:S02]  /*86de0*/  ULDC UR9, c[0x0][0x228] ;  /* 0x00008a0000097ab9 */ /* 0x000fe40000000800 */
[----:B-1----:R-:W3:Y:S01]  /*86df0*/  LDL.LU R141, [R1+0x1418] ;  /* 0x00141800018d7983 */ /* 0x002ee20000300800 */
[----:B------:R-:W-:-:S09]  /*86e00*/  IMAD.WIDE R72, R144, 0x4, R8 ;  /* 0x0000000490487825 */ /* 0x000fd200078e0208 */
[----:B----4-:R1:W-:Y:S04]  /*86e10*/  @P5 STG.E desc[UR4][R72.64], R139 ;  /* 0x0000008b48005986 */ /* 0x0103e8000c101904 */
        /* <DEDUP_REMOVED lines=8> */
[----:B------:R1:W-:Y:S04]  /*86ea0*/  @P4 STG.E desc[UR4][R72.64], R140 ;  /* 0x0000008c48004986 */ /* 0x0003e8000c101904 */
[----:B-1----:R-:W4:Y:S04]  /*86eb0*/  LDL.LU R140, [R1+0xc18] ;  /* 0x000c1800018c7983 */ /* 0x002f280000300800 */
[----:B------:R-:W4:Y:S01]  /*86ec0*/  LDL.LU R147, [R1+0x818] ;  /* 0x0008180001937983 */ /* 0x000f220000300800 */
[----:B------:R-:W-:Y:S01]  /*86ed0*/  ISETP.GE.AND P4, PT, R74, UR9, PT ;  /* 0x000000094a007c0c */ /* 0x000fe2000bf86270 */
[----:B------:R-:W-:Y:S01]  /*86ee0*/  IMAD.WIDE R72, R142, 0x4, R2 ;  /* 0x000000048e487825 */ /* 0x000fe200078e0202 */
[----:B------:R-:W-:Y:S01]  /*86ef0*/  ULDC UR9, c[0x0][0x228] ;  /* 0x00008a0000097ab9 */ /* 0x000fe20000000800 */
[----:B------:R-:W4:Y:S01]  /*86f00*/  LDL.LU R145, [R1+0x428] ;  /* 0x0004280001917983 */ /* 0x000f220000300800 */
[----:B------:R-:W-:Y:S01]  /*86f10*/  ISETP.LT.AND P5, PT, R11, UR10, !P4 ;  /* 0x0000000a0b007c0c */ /* 0x000fe2000e7a1270 */
[----:B------:R-:W-:Y:S01]  /*86f20*/  VIADD R74, R10, 0x15 ;  /* 0x000000150a4a7836 */ /* 0x000fe20000000000 */
[----:B------:R-:W-:-:S11]  /*86f30*/  ULDC UR10, c[0x0][0x228] ;  /* 0x00008a00000a7ab9 */ /* 0x000fd60000000800 */
[----:B--2---:R1:W-:Y:S04]  /*86f40*/  @P5 STG.E desc[UR4][R72.64], R138 ;  /* 0x0000008a48005986 */ /* 0x0043e8000c101904 */
[----:B-1----:R-:W2:Y:S01]  /*86f50*/  LDL.LU R138, [R1+0x418] ;  /* 0x00041800018a7983 */ /* 0x002ea20000300800 */
[----:B------:R-:W-:Y:S01]  /*86f60*/  ISETP.LT.AND P5, PT, R12, UR9, !P4 ;  /* 0x000000090c007c0c */ /* 0x000fe2000e7a1270 */
[----:B------:R-:W-:Y:S01]  /*86f70*/  IMAD.WIDE R72, R142, 0x4, R8 ;  /* 0x000000048e487825 */ /* 0x000fe200078e0208 */
[----:B------:R-:W-:-:S11]  /*86f80*/  ULDC UR9, c[0x0][0x228] ;  /* 0x00008a0000097ab9 */ /* 0x000fd60000000800 */
        /* <DEDUP_REMOVED lines=42> */
[----:B------:R-:W-:Y:S01]  /*87230*/  ULDC UR9, c[0x0][0x228] ;  /* 0x00008a0000097ab9 */ /* 0x000fe20000000800 */
[----:B-1----:R-:W-:-:S11]  /*87240*/  IMAD.WIDE R72, R144, 0x4, R8 ;  /* 0x0000000490487825 */ /* 0x002fd600078e0208 */
[----:B----4-:R1:W-:Y:S04]  /*87250*/  @P5 STG.E desc[UR4][R72.64], R139 ;  /* 0x0000008b48005986 */ /* 0x0103e8000c101904 */
[----:B-1----:R-:W3:Y:S01]  /*87260*/  LDL.LU R139, [R1+0x41c] ;  /* 0x00041c00018b7983 */ /* 0x002ee20000300800 */
[----:B------:R-:W-:Y:S01]  /*87270*/  ISETP.LT.AND P5, PT, R13, UR9, !P4 ;  /* 0x000000090d007c0c */ /* 0x000fe2000e7a1270 */
[----:B------:R-:W-:Y:S02]  /*87280*/  IMAD.WIDE R72, R144, 0x4, R4 ;  /* 0x0000000490487825 */ /* 0x000fe400078e0204 */
[----:B------:R-:W4:Y:S01]  /*87290*/  LDL.LU R141, [R1+0x20d4] ;  /* 0x0020d400018d7983 */ /* 0x000f220000300800 */
[----:B------:R-:W-:Y:S01]  /*872a0*/  ISETP.LT.AND P4, PT, R14, UR8, !P4 ;  /* 0x000000080e007c0c */ /* 0x000fe2000e781270 */
[----:B------:R-:W-:-:S08]  /*872b0*/  ULDC.64 UR8, c[0x0][0x228] ;  /* 0x00008a0000087ab9 */ /* 0x000fd00000000a00 */
        /* <DEDUP_REMOVED lines=11> */
[----:B------:R1:W-:Y:S01]  /*87370*/  @P5 STG.E desc[UR4][R72.64], R143 ;  /* 0x0000008f48005986 */ /* 0x0003e2000c101904 */
[----:B------:R-:W-:Y:S01]  /*87380*/  ISETP.LT.AND P5, PT, R12, UR9, !P4 ;  /* 0x000000090c007c0c */ /* 0x000fe2000e7a1270 */
[----:B------:R-:W-:Y:S01]  /*87390*/  ULDC UR9, c[0x0][0x228] ;  /* 0x00008a0000097ab9 */ /* 0x000fe20000000800 */
[----:B-1----:R-:W-:-:S11]  /*873a0*/  IMAD.WIDE R72, R142, 0x4, R8 ;  /* 0x000000048e487825 */ /* 0x002fd600078e0208 */
[----:B--2---:R1:W-:Y:S04]  /*873b0*/  @P5 STG.E desc[UR4][R72.64], R138 ;  /* 0x0000008a48005986 */ /* 0x0043e8000c101904 */
[----:B-1----:R-:W2:Y:S01]  /*873c0*/  LDL.LU R138, [R1+0x1020] ;  /* 0x00102000018a7983 */ /* 0x002ea20000300800 */
[----:B------:R-:W-:Y:S01]  /*873d0*/  ISETP.LT.AND P5, PT, R13, UR9, !P4 ;  /* 0x000000090d007c0c */ /* 0x000fe2000e7a1270 */
[----:B------:R-:W-:Y:S02]  /*873e0*/  IMAD.WIDE R72, R142, 0x4, R4 ;  /* 0x000000048e487825 */ /* 0x000fe400078e0204 */
[----:B------:R-:W2:Y:S01]  /*873f0*/  LDL.LU R143, [R1+0x20d8] ;  /* 0x0020d800018f7983 */ /* 0x000ea20000300800 */
[----:B------:R-:W-:Y:S01]  /*87400*/  ISETP.LT.AND P4, PT, R14, UR8, !P4 ;  /* 0x000000080e007c0c */ /* 0x000fe2000e781270 */
[----:B------:R-:W-:Y:S01]  /*87410*/  VIADD R74, R10, 0x18 ;  /* 0x000000180a4a7836 */ /* 0x000fe20000000000 */
[----:B------:R-:W-:-:S07]  /*87420*/  ULDC.64 UR8, c[0x0][0x228] ;  /* 0x00008a0000087ab9 */ /* 0x000fce0000000a00 */
[----:B------:R1:W-:Y:S04]  /*87430*/  @P5 STG.E desc[UR4][R72.64], R145 ;  /* 0x0000009148005986 */ /* 0x0003e8000c101904 */
[----:B-1----:R-:W2:Y:S01]  /*87440*/  LDL.LU R145, [R1+0xc20] ;  /* 0x000c200001917983 */ /* 0x002ea20000300800 */
[----:B------:R-:W-:-:S05]  /*87450*/  IMAD.WIDE R72, R142, 0x4, R6 ;  /* 0x000000048e487825 */ /* 0x000fca00078e0206 */
[----:B---3--:R1:W-:Y:S01]  /*87460*/  @P4 STG.E desc[UR4][R72.64], R139 ;  /* 0x0000008b48004986 */ /* 0x0083e2000c101904 */
[----:B------:R-:W-:Y:S01]  /*87470*/  ISETP.GE.AND P4, PT, R74, UR9, PT ;  /* 0x000000094a007c0c */ /* 0x000fe2000bf86270 */
[----:B------:R-:W-:Y:S02]  /*87480*/  ULDC UR9, c[0x0][0x228] ;  /* 0x00008a0000097ab9 */ /* 0x000fe40000000800 */
[----:B-1----:R-:W3:Y:S01]  /*87490*/  LDL.LU R139, [R1+0x820] ;  /* 0x00082000018b7983 */ /* 0x002ee20000300800 */
[----:B------:R-:W-:Y:S01]  /*874a0*/  ISETP.LT.AND P5, PT, R11, UR10, !P4 ;  /* 0x0000000a0b007c0c */ /* 0x000fe2000e7a1270 */
[----:B----4-:R-:W-:Y:S01]  /*874b0*/  IMAD.WIDE R72, R141, 0x4, R2 ;  /* 0x000000048d487825 */ /* 0x010fe200078e0202 */
[----:B------:R-:W-:Y:S01]  /*874c0*/  ULDC UR10, c[0x0][0x228] ;  /* 0x00008a00000a7ab9 */ /* 0x000fe20000000800 */
[----:B------:R-:W4:Y:S10]  /*874d0*/  LDL.LU R142, [R1+0x20dc] ;  /* 0x0020dc00018e7983 */ /* 0x000f340000300800 */
[----:B------:R1:W-:Y:S01]  /*874e0*/  @P5 STG.E desc[UR4][R72.64], R144 ;  /* 0x0000009048005986 */ /* 0x0003e2000c101904 */
[----:B------:R-:W-:Y:S01]  /*874f0*/  ISETP.LT.AND P5, PT, R12, UR9, !P4 ;  /* 0x000000090c007c0c */ /* 0x000fe2000e7a1270 */
[----:B------:R-:W-:-:S02]  /*87500*/  ULDC UR9, c[0x0][0x228] ;  /* 0x00008a0000097ab9 */ /* 0x000fc40000000800 */
        /* <DEDUP_REMOVED lines=12> */
[----:B--2---:R1:W-:Y:S04]  /*875d0*/  @P4 STG.E desc[UR4][R72.64], R138 ;  /* 0x0000008a48004986 */ /* 0x0043e8000c101904 */
[----:B-1----:R-:W2:Y:S01]  /*875e0*/  LDL.LU R138, [R1+0x1824] ;  /* 0x00182400018a7983 */ /* 0x002ea20000300800 */
[----:B------:R-:W-:-:S05]  /*875f0*/  VIADD R74, R10, 0x19 ;  /* 0x000000190a4a7836 */ /* 0x000fca0000000000 */
        /* <DEDUP_REMOVED lines=9> */
[----:B-1----:R-:W2:Y:S01]  /*87690*/  LDL.LU R145, [R1+0x1424] ;  /* 0x0014240001917983 */ /* 0x002ea20000300800 */
[----:B------:R-:W-:-:S09]  /*876a0*/  IMAD.WIDE R72, R143, 0x4, R8 ;  /* 0x000000048f487825 */ /* 0x000fd200078e0208 */
[----:B---3--:R1:W-:Y:S04]  /*876b0*/  @P5 STG.E desc[UR4][R72.64], R139 ;  /* 0x0000008b48005986 */ /* 0x0083e8000c101904 */
[----:B-1----:R-:W3:Y:S01]  /*876c0*/  LDL.LU R139, [R1+0x1024] ;  /* 0x00102400018b7983 */ /* 0x002ee20000300800 */
[----:B------:R-:W-:Y:S01]  /*876d0*/  ISETP.LT.AND P5, PT, R13, UR9, !P4 ;  /* 0x000000090d007c0c */ /* 0x000fe2000e7a1270 */
[----:B------:R-:W-:Y:S01]  /*876e0*/  IMAD.WIDE R72, R143, 0x4, R4 ;  /* 0x000000048f487825 */ /* 0x000fe200078e0204 */
[----:B------:R-:W-:Y:S01]  /*876f0*/  ISETP.LT.AND P4, PT, R14, UR8, !P4 ;  /* 0x000000080e007c0c */ /* 0x000fe2000e781270 */
[----:B------:R-:W-:-:S10]  /*87700*/  ULDC.64 UR8, c[0x0][0x228] ;  /* 0x00008a0000087ab9 */ /* 0x000fd40000000a00 */
[----:B----4-:R1:W-:Y:S02]  /*87710*/  @P5 STG.E desc[UR4][R72.64], R144 ;  /* 0x0000009048005986 */ /* 0x0103e4000c101904 */
        /* <DEDUP_REMOVED lines=17> */
[----:B------:R-:W-:Y:S02]  /*87830*/  ISETP.LT.AND P5, PT, R13, UR9, !P4 ;  /* 0x000000090d007c0c */ /* 0x000fe4000e7a1270 */
[----:B------:R-:W-:Y:S01]  /*87840*/  ISETP.LT.AND P4, PT, R14, UR8, !P4 ;  /* 0x000000080e007c0c */ /* 0x000fe2000e781270 */
[----:B------:R-:W-:Y:S01]  /*87850*/  IMAD.WIDE R72, R142, 0x4, R4 ;  /* 0x000000048e487825 */ /* 0x000fe200078e0204 */
[----:B------:R-:W-:-:S03]  /*87860*/  ULDC.64 UR8, c[0x0][0x228] ;  /* 0x00008a0000087ab9 */ /* 0x000fc60000000a00 */
[----:B------:R-:W-:-:S06]  /*87870*/  VIADD R74, R10, 0x1b ;  /* 0x0000001b0a4a7836 */ /* 0x000fcc0000000000 */
[----:B------:R1:W-:Y:S02]  /*87880*/  @P5 STG.E desc[UR4][R72.64], R145 ;  /* 0x0000009148005986 */ /* 0x0003e4000c101904 */
[----:B-1----:R-:W-:Y:S02]  /*87890*/  IMAD.WIDE R72, R142, 0x4, R6 ;  /* 0x000000048e487825 */ /* 0x002fe400078e0206 */
[----:B------:R-:W2:Y:S04]  /*878a0*/  LDL.LU R142, [R1+0x20e8] ;  /* 0x0020e800018e7983 */ /* 0x000ea80000300800 */
[----:B---3--:R1:W-:Y:S04]  /*878b0*/  @P4 STG.E desc[UR4][R72.64], R139 ;  /* 0x0000008b48004986 */ /* 0x0083e8000c101904 */
[----:B-1----:R-:W3:Y:S01]  /*878c0*/  LDL.LU R139, [R1+0x1c28] ;  /* 0x001c2800018b7983 */ /* 0x002ee20000300800 */
[----:B------:R-:W-:Y:S01]  /*878d0*/  ISETP.GE.AND P4, PT, R74, UR9, PT ;  /* 0x000000094a007c0c */ /* 0x000fe2000bf86270 */
[----:B------:R-:W-:Y:S01]  /*878e0*/  IMAD.WIDE R72, R141, 0x4, R2 ;  /* 0x000000048d487825 */ /* 0x000fe200078e0202 */
[----:B------:R-:W-:Y:S01]  /*878f0*/  ULDC UR9, c[0x0][0x228] ;  /* 0x00008a0000097ab9 */ /* 0x000fe20000000800 */
[----:B------:R-:W3:Y:S01]  /*87900*/  LDL.LU R145, [R1+0x1828] ;  /* 0x0018280001917983 */ /* 0x000ee20000300800 */
        /* <DEDUP_REMOVED lines=18> */
[----:B-1----:R-:W2:Y:S04]  /*87a30*/  LDL.LU R138, [R1+0xc28] ;  /* 0x000c2800018a7983 */ /* 0x002ea80000300800 */
[----:B------:R-:W2:Y:S01]  /*87a40*/  LDL.LU R147, [R1+0x828] ;  /* 0x0008280001937983 */ /* 0x000ea20000300800 */
        /* <DEDUP_REMOVED lines=12> */
[----:B------:R1:W-:Y:S01]  /*87b10*/  @P5 STG.E desc[UR4][R72.64], R145 ;  /* 0x0000009148005986 */ /* 0x0003e2000c101904 */
[----:B------:R-:W-:Y:S02]  /*87b20*/  ISETP.LT.AND P5, PT, R13, UR9, !P4 ;  /* 0x000000090d007c0c */ /* 0x000fe4000e7a1270 */
[----:B------:R-:W-:Y:S01]  /*87b30*/  ISETP.LT.AND P4, PT, R14, UR8, !P4 ;  /* 0x000000080e007c0c */ /* 0x000fe2000e781270 */
[----:B------:R-:W-:Y:S01]  /*87b40*/  ULDC.64 UR8, c[0x0][0x228] ;  /* 0x00008a0000087ab9 */ /* 0x000fe20000000a00 */
[----:B-1----:R-:W-:-:S09]  /*87b50*/  IMAD.WIDE R72, R143, 0x4, R4 ;  /* 0x000000048f487825 */ /* 0x002fd200078e0204 */
[----:B----4-:R1:W-:Y:S04]  /*87b60*/  @P5 STG.E desc[UR4][R72.64], R144 ;  /* 0x0000009048005986 */ /* 0x0103e8000c101904 */
[----:B-1----:R-:W4:Y:S01]  /*87b70*/  LDL.LU R144, [R1+0x1c2c] ;  /* 0x001c2c0001907983 */ /* 0x002f220000300800 */
[----:B------:R-:W-:-:S03]  /*87b80*/  IMAD.WIDE R72, R143, 0x4, R6 ;  /* 0x000000048f487825 */ /* 0x000fc600078e0206 */
[----:B------:R-:W4:Y:S04]  /*87b90*/  LDL.LU R143, [R1+0x20f0] ;  /* 0x0020f000018f7983 */ /* 0x000f280000300800 */
[----:B------:R1:W-:Y:S04]  /*87ba0*/  @P4 STG.E desc[UR4][R72.64], R140 ;  /* 0x0000008c48004986 */ /* 0x0003e8000c101904 */
        /* <DEDUP_REMOVED lines=57> */
[----:B---3--:R1:W-:Y:S04]  /*87f40*/  @P5 STG.E desc[UR4][R72.64], R139 ;  /* 0x0000008b48005986 */ /* 0x0083e8000c101904 */
[----:B-1----:R-:W3:Y:S01]  /*87f50*/  LDL.LU R139, [R1+0x1030] ;  /* 0x00103000018b7983 */ /* 0x002ee20000300800 */
[----:B------:R-:W-:Y:S01]  /*87f60*/  ISETP.LT.AND P5, PT, R13, UR9, !P4 ;  /* 0x000000090d007c0c */ /* 0x000fe2000e7a1270 */
[----:B------:R-:W-:Y:S02]  /*87f70*/  IMAD.WIDE R72, R143, 0x4, R4 ;  /* 0x000000048f487825 */ /* 0x000fe400078e0204 */
[----:B------:R-:W3:Y:S01]  /*87f80*/  LDL.LU R142, [R1+0x20f8] ;  /* 0x0020f800018e7983 */ /* 0x000ee20000300800 */
[----:B------:R-:W-:Y:S01]  /*87f90*/  ISETP.LT.AND P4, PT, R14, UR8, !P4 ;  /* 0x000000080e007c0c */ /* 0x000fe2000e781270 */
[----:B------:R-:W-:-:S08]  /*87fa0*/  ULDC.64 UR8, c[0x0][0x228] ;  /* 0x00008a0000087ab9 */ /* 0x000fd00000000a00 */
[----:B------:R1:W-:Y:S04]  /*87fb0*/  @P5 STG.E desc[UR4][R72.64], R146 ;  /* 0x0000009248005986 */ /* 0x0003e8000c101904 */
[----:B-1----:R-:W3:Y:S01]  /*87fc0*/  LDL.LU R146, [R1+0xc30] ;  /* 0x000c300001927983 */ /* 0x002ee20000300800 */
[----:B------:R-:W-:-:S05]  /*87fd0*/  IMAD.WIDE R72, R143, 0x4, R6 ;  /* 0x000000048f487825 */ /* 0x000fca00078e0206 */
[----:B----4-:R1:W-:Y:S01]  /*87fe0*/  @P4 STG.E desc[UR4][R72.64], R140 ;  /* 0x0000008c48004986 */ /* 0x0103e2000c101904 */
[----:B------:R-:W-:Y:S01]  /*87ff0*/  ISETP.GE.AND P4, PT, R74, UR9, PT ;  /* 0x000000094a007c0c */ /* 0x000fe2000bf86270 */
[----:B------:R-:W-:Y:S02]  /*88000*/  ULDC UR9, c[0x0][0x228] ;  /* 0x00008a0000097ab9 */ /* 0x000fe40000000800 */
[----:B-1----:R-:W4:Y:S01]  /*88010*/  LDL.LU R140, [R1+0x830] ;  /* 0x00083000018c7983 */ /* 0x002f220000300800 */
[----:B------:R-:W-:Y:S01]  /*88020*/  ISETP.LT.AND P5, PT, R11, UR10, !P4 ;  /* 0x0000000a0b007c0c */ /* 0x000fe2000e7a1270 */
[----:B------:R-:W-:Y:S01]  /*88030*/  IMAD.WIDE R72, R144, 0x4, R2 ;  /* 0x0000000490487825 */ /* 0x000fe200078e0202 */
[----:B------:R-:W-:Y:S01]  /*88040*/  ULDC UR10, c[0x0][0x228] ;  /* 0x00008a00000a7ab9 */ /* 0x000fe20000000800 */
[----:B------:R-:W4:Y:S10]  /*88050*/  LDL.LU R143, [R1+0x20fc] ;  /* 0x0020fc00018f7983 */ /* 0x000f340000300800 */
[----:B------:R1:W-:Y:S01]  /*88060*/  @P5 STG.E desc[UR4][R72.64], R141 ;  /* 0x0000008d48005986 */ /* 0x0003e2000c101904 */
[----:B------:R-:W-:Y:S01]  /*88070*/  ISETP.LT.AND P5, PT, R12, UR9, !P4 ;  /* 0x000000090c007c0c */ /* 0x000fe2000e7a1270 */
[----:B------:R-:W-:-:S02]  /*88080*/  ULDC UR9, c[0x0][0x228] ;  /* 0x00008a0000097ab9 */ /* 0x000fc40000000800 */
        /* <DEDUP_REMOVED lines=8> */
[----:B------:R1:W-:Y:S02]  /*88110*/  @P5 STG.E desc[UR4][R72.64], R145 ;  /* 0x0000009148005986 */ /* 0x0003e4000c101904 */
[----:B-1----:R-:W-:Y:S02]  /*88120*/  IMAD.WIDE R72, R144, 0x4, R6 ;  /* 0x0000000490487825 */ /* 0x002fe400078e0206 */
[----:B------:R-:W2:Y:S04]  /*88130*/  LDL.LU R144, [R1+0x2100] ;  /* 0x0021000001907983 */ /* 0x000ea80000300800 */
[----:B------:R-:W2:Y:S01]  /*88140*/  LDL.LU R145, [R1+0x1c34] ;  /* 0x001c340001917983 */ /* 0x000ea20000300800 */
[----:B------:R-:W-:-:S03]  /*88150*/  VIADD R74, R10, 0x21 ;  /* 0x000000210a4a7836 */ /* 0x000fc60000000000 */
[----:B---3--:R1:W-:Y:S04]  /*88160*/  @P4 STG.E desc[UR4][R72.64], R139 ;  /* 0x0000008b48004986 */ /* 0x0083e8000c101904 */
[----:B-1----:R-:W3:Y:S01]  /*88170*/  LDL.LU R139, [R1+0x1834] ;  /* 0x00183400018b7983 */ /* 0x002ee20000300800 */
        /* <DEDUP_REMOVED lines=36> */
[----:B------:R-:W-:Y:S02]  /*883c0*/  ISETP.LT.AND P5, PT, R13, UR9, !P4 ;  /* 0x000000090d007c0c */ /* 0x000fe4000e7a1270 */
[----:B------:R-:W-:Y:S01]  /*883d0*/  ISETP.LT.AND P4, PT, R14, UR8, !P4 ;  /* 0x000000080e007c0c */ /* 0x000fe2000e781270 */
[----:B------:R-:W-:Y:S01]  /*883e0*/  IMAD.WIDE R72, R143, 0x4, R4 ;  /* 0x000000048f487825 */ /* 0x000fe200078e0204 */
[----:B------:R-:W-:-:S09]  /*883f0*/  ULDC.64 UR8, c[0x0][0x228] ;  /* 0x00008a0000087ab9 */ /* 0x000fd20000000a00 */
[----:B------:R1:W-:Y:S02]  /*88400*/  @P5 STG.E desc[UR4][R72.64], R146 ;  /* 0x0000009248005986 */ /* 0x0003e4000c101904 */
[----:B-1----:R-:W-:Y:S02]  /*88410*/  IMAD.WIDE R72, R143, 0x4, R6 ;  /* 0x000000048f487825 */ /* 0x002fe400078e0206 */
[----:B------:R-:W3:Y:S04]  /*88420*/  LDL.LU R143, [R1+0x2108] ;  /* 0x00210800018f7983 */ /* 0x000ee80000300800 */
[----:B----4-:R1:W-:Y:S01]  /*88430*/  @P4 STG.E desc[UR4][R72.64], R140 ;  /* 0x0000008c48004986 */ /* 0x0103e2000c101904 */
        /* <DEDUP_REMOVED lines=14> */
[----:B------:R-:W-:Y:S02]  /*88520*/  ISETP.LT.AND P5, PT, R13, UR9, !P4 ;  /* 0x000000090d007c0c */ /* 0x000fe4000e7a1270 */
[----:B------:R-:W-:Y:S01]  /*88530*/  ISETP.LT.AND P4, PT, R14, UR8, !P4 ;  /* 0x000000080e007c0c */ /* 0x000fe2000e781270 */
[----:B------:R-:W-:Y:S01]  /*88540*/  IMAD.WIDE R72, R144, 0x4, R4 ;  /* 0x0000000490487825 */ /* 0x000fe200078e0204 */
[----:B------:R-:W-:-:S09]  /*88550*/  ULDC.64 UR8, c[0x0][0x228] ;  /* 0x00008a0000087ab9 */ /* 0x000fd20000000a00 */
[----:B------:R1:W-:Y:S02]  /*88560*/  @P5 STG.E desc[UR4][R72.64], R145 ;  /* 0x0000009148005986 */ /* 0x0003e4000c101904 */
[----:B-1----:R-:W-:Y:S02]  /*88570*/  IMAD.WIDE R72, R144, 0x4, R6 ;  /* 0x0000000490487825 */ /* 0x002fe400078e0206 */
[----:B------:R-:W2:Y:S04]  /*88580*/  LDL.LU R144, [R1+0x210c] ;  /* 0x00210c0001907983 */ /* 0x000ea80000300800 */
[----:B---3--:R1:W-:Y:S04]  /*88590*/  @P4 STG.E desc[UR4][R72.64], R139 ;  /* 0x0000008b48004986 */ /* 0x0083e8000c101904 */
[----:B-1----:R-:W3:Y:S04]  /*885a0*/  LDL.LU R139, [R1+0xc38] ;  /* 0x000c3800018b7983 */ /* 0x002ee80000300800 */
[----:B------:R-:W3:Y:S01]  /*885b0*/  LDL.LU R147, [R1+0x838] ;  /* 0x0008380001937983 */ /* 0x000ee20000300800 */
[----:B------:R-:W-:-:S03]  /*885c0*/  VIADD R74, R10, 0x24 ;  /* 0x000000240a4a7836 */ /* 0x000fc60000000000 */
[----:B------:R-:W3:Y:S02]  /*885d0*/  LDL.LU R145, [R1+0x448] ;  /* 0x0004480001917983 */ /* 0x000ee40000300800 */
[----:B------:R-:W-:Y:S01]  /*885e0*/  ISETP.GE.AND P4, PT, R74, UR9, PT ;  /* 0x000000094a007c0c */ /* 0x000fe2000bf86270 */
[----:B------:R-:W-:Y:S01]  /*885f0*/  IMAD.WIDE R72, R142, 0x4, R2 ;  /* 0x000000048e487825 */ /* 0x000fe200078e0202 */
[----:B------:R-:W-:Y:S02]  /*88600*/  ULDC UR9, c[0x0][0x228] ;  /* 0x00008a0000097ab9 */ /* 0x000fe40000000800 */
        /* <DEDUP_REMOVED lines=13> */
[----:B------:R1:W-:Y:S04]  /*886e0*/  @P5 STG.E desc[UR4][R72.64], R141 ;  /* 0x0000008d48005986 */ /* 0x0003e8000c101904 */
[----:B-1----:R-:W4:Y:S01]  /*886f0*/  LDL.LU R141, [R1+0x1c3c] ;  /* 0x001c3c00018d7983 */ /* 0x002f220000300800 */
[----:B------:R-:W-:-:S03]  /*88700*/  IMAD.WIDE R72, R142, 0x4, R6 ;  /* 0x000000048e487825 */ /* 0x000fc600078e0206 */
        /* <DEDUP_REMOVED lines=55> */
[----:B------:R1:W-:Y:S01]  /*88a80*/  @P5 STG.E desc[UR4][R72.64], R143 ;  /* 0x0000008f48005986 */ /* 0x0003e2000c101904 */
[----:B------:R-:W-:Y:S01]  /*88a90*/  ISETP.LT.AND P5, PT, R12, UR9, !P4 ;  /* 0x000000090c007c0c */ /* 0x000fe2000e7a1270 */
[----:B------:R-:W-:Y:S01]  /*88aa0*/  ULDC UR9, c[0x0][0x228] ;  /* 0x00008a0000097ab9 */ /* 0x000fe20000000800 */
[----:B-1----:R-:W-:-:S11]  /*88ab0*/  IMAD.WIDE R72, R142, 0x4, R8 ;  /* 0x000000048e487825 */ /* 0x002fd600078e0208 */
[----:B----4-:R1:W-:Y:S04]  /*88ac0*/  @P5 STG.E desc[UR4][R72.64], R140 ;  /* 0x0000008c48005986 */ /* 0x0103e8000c101904 */
        /* <DEDUP_REMOVED lines=29> */
[----:B------:R1:W-:Y:S02]  /*88ca0*/  @P5 STG.E desc[UR4][R72.64], R146 ;  /* 0x0000009248005986 */ /* 0x0003e4000c101904 */
[----:B-1----:R-:W-:Y:S02]  /*88cb0*/  IMAD.WIDE R72, R141, 0x4, R6 ;  /* 0x000000048d487825 */ /* 0x002fe400078e0206 */
[----:B------:R-:W3:Y:S04]  /*88cc0*/  LDL.LU R141, [R1+0x2124] ;  /* 0x00212400018d7983 */ /* 0x000ee80000300800 */
[----:B------:R-:W3:Y:S04]  /*88cd0*/  LDL.LU R146, [R1+0x1c44] ;  /* 0x001c440001927983 */ /* 0x000ee80000300800 */
[----:B----4-:R1:W-:Y:S01]  /*88ce0*/  @P4 STG.E desc[UR4][R72.64], R140 ;  /* 0x0000008c48004986 */ /* 0x0103e2000c101904 */
        /* <DEDUP_REMOVED lines=67> */
[----:B----4-:R1:W-:Y:S04]  /*89120*/  @P4 STG.E desc[UR4][R72.64], R140 ;  /* 0x0000008c48004986 */ /* 0x0103e8000c101904 */
        /* <DEDUP_REMOVED lines=19> */
[----:B------:R1:W-:Y:S04]  /*89260*/  @P5 STG.E desc[UR4][R72.64], R144 ;  /* 0x0000009048005986 */ /* 0x0003e8000c101904 */
[----:B-1----:R-:W2:Y:S01]  /*89270*/  LDL.LU R144, [R1+0x1c4c] ;  /* 0x001c4c0001907983 */ /* 0x002ea20000300800 */
[----:B------:R-:W-:-:S03]  /*89280*/  IMAD.WIDE R72, R143, 0x4, R6 ;  /* 0x000000048f487825 */ /* 0x000fc600078e0206 */
        /* <DEDUP_REMOVED lines=51> */
[C---:B------:R-:W-:Y:S01]  /*895c0*/  IMAD.WIDE R72, R143.reuse, 0x4, R2 ;  /* 0x000000048f487825 */ /* 0x040fe200078e0202 */
        /* <DEDUP_REMOVED lines=22> */
[----:B------:R-:W-:Y:S01]  /*89730*/  IMAD.WIDE R72, R144, 0x4, R2 ;  /* 0x0000000490487825 */ /* 0x000fe200078e0202 */
[----:B------:R-:W-:Y:S01]  /*89740*/  ULDC UR10, c[0x0][0x228] ;  /* 0x00008a00000a7ab9 */ /* 0x000fe20000000800 */
[----:B------:R-:W3:Y:S10]  /*89750*/  LDL.LU R143, [R1+0x2140] ;  /* 0x00214000018f7983 */ /* 0x000ef40000300800 */
[----:B------:R1:W-:Y:S01]  /*89760*/  @P5 STG.E desc[UR4][R72.64], R141 ;  /* 0x0000008d48005986 */ /* 0x0003e2000c101904 */
[----:B------:R-:W-:Y:S01]  /*89770*/  ISETP.LT.AND P5, PT, R12, UR9, !P4 ;  /* 0x000000090c007c0c */ /* 0x000fe2000e7a1270 */
[----:B------:R-:W-:-:S02]  /*89780*/  ULDC UR9, c[0x0][0x228] ;  /* 0x00008a0000097ab9 */ /* 0x000fc40000000800 */
        /* <DEDUP_REMOVED lines=101> */
[----:B------:R1:W-:Y:S04]  /*89de0*/  @P5 STG.E desc[UR4][R72.64], R141 ;  /* 0x0000008d48005986 */ /* 0x0003e8000c101904 */
        /* <DEDUP_REMOVED lines=38> */
[----:B----4-:R1:W-:Y:S01]  /*8a050*/  @P5 STG.E desc[UR4][R72.64], R140 ;  /* 0x0000008c48005986 */ /* 0x0103e2000c101904 */
[----:B------:R-:W-:-:S03]  /*8a060*/  ISETP.LT.AND P5, PT, R13, UR9, !P4 ;  /* 0x000000090d007c0c */ /* 0x000fc6000e7a1270 */
[----:B-1----:R-:W4:Y:S01]  /*8a070*/  LDL.LU R140, [R1+0x6c] ;  /* 0x00006c00018c7983 */ /* 0x002f220000300800 */
[----:B------:R-:W-:-:S03]  /*8a080*/  IMAD.WIDE R72, R144, 0x4, R4 ;  /* 0x0000000490487825 */ /* 0x000fc600078e0204 */
[----:B------:R-:W4:Y:S06]  /*8a090*/  LDL.LU R141, [R1+0x2158] ;  /* 0x00215800018d7983 */ /* 0x000f2c0000300800 */
[----:B------:R1:W-:Y:S01]  /*8a0a0*/  @P5 STG.E desc[UR4][R72.64], R146 ;  /* 0x0000009248005986 */ /* 0x0003e2000c101904 */
[----:B------:R-:W-:Y:S01]  /*8a0b0*/  ISETP.LT.AND P4, PT, R14, UR8, !P4 ;  /* 0x000000080e007c0c */ /* 0x000fe2000e781270 */
[----:B------:R-:W-:Y:S01]  /*8a0c0*/  ULDC.64 UR8, c[0x0][0x228] ;  /* 0x00008a0000087ab9 */ /* 0x000fe20000000a00 */
[----:B-1----:R-:W-:Y:S02]  /*8a0d0*/  IMAD.WIDE R72, R144, 0x4, R6 ;  /* 0x0000000490487825 */ /* 0x002fe400078e0206 */
[----:B------:R-:W4:Y:S09]  /*8a0e0*/  LDL.LU R144, [R1+0x1c60] ;  /* 0x001c600001907983 */ /* 0x000f320000300800 */
        /* <DEDUP_REMOVED lines=115> */
[----:B-1----:R-:W3:Y:S01]  /*8a820*/  LDL.LU R139, [R1+0xc68] ;  /* 0x000c6800018b7983 */ /* 0x002ee20000300800 */
[----:B------:R-:W-:-:S03]  /*8a830*/  VIADD R74, R10, 0x3c ;  /* 0x0000003c0a4a7836 */ /* 0x000fc60000000000 */
[----:B------:R-:W3:Y:S02]  /*8a840*/  LDL.LU R147, [R1+0x878] ;  /* 0x0008780001937983 */ /* 0x000ee40000300800 */
[----:B------:R-:W-:Y:S01]  /*8a850*/  ISETP.GE.AND P4, PT, R74, UR9, PT ;  /* 0x000000094a007c0c */ /* 0x000fe2000bf86270 */
[----:B------:R-:W-:Y:S01]  /*8a860*/  IMAD.WIDE R72, R143, 0x4, R2 ;  /* 0x000000048f487825 */ /* 0x000fe200078e0202 */
[----:B------:R-:W3:Y:S01]  /*8a870*/  LDL.LU R146, [R1+0x868] ;  /* 0x0008680001927983 */ /* 0x000ee20000300800 */
[----:B------:R-:W-:Y:S01]  /*8a880*/  ULDC UR9, c[0x0][0x228] ;  /* 0x00008a0000097ab9 */ /* 0x000fe20000000800 */
[----:B------:R-:W-:Y:S01]  /*8a890*/  ISETP.LT.AND P5, PT, R11, UR10, !P4 ;  /* 0x0000000a0b007c0c */ /* 0x000fe2000e7a1270 */
[----:B------:R-:W-:Y:S01]  /*8a8a0*/  VIADD R74, R10, 0x3d ;  /* 0x0000003d0a4a7836 */ /* 0x000fe20000000000 */
[----:B------:R-:W-:-:S11]  /*8a8b0*/  ULDC UR10, c[0x0][0x228] ;  /* 0x00008a00000a7ab9 */ /* 0x000fd60000000800 */
[----:B----4-:R1:W-:Y:S01]  /*8a8c0*/  @P5 STG.E desc[UR4][R72.64], R140 ;  /* 0x0000008c48005986 */ /* 0x0103e2000c101904 */
[----:B------:R-:W-:Y:S01]  /*8a8d0*/  ISETP.LT.AND P5, PT, R12, UR9, !P4 ;  /* 0x000000090c007c0c */ /* 0x000fe2000e7a1270 */
[----:B------:R-:W-:Y:S01]  /*8a8e0*/  ULDC UR9, c[0x0][0x228] ;  /* 0x00008a0000097ab9 */ /* 0x000fe20000000800 */
[----:B-1----:R-:W-:Y:S01]  /*8a8f0*/  IMAD.WIDE R72, R143, 0x4, R8 ;  /* 0x000000048f487825 */ /* 0x002fe200078e0208 */
[----:B------:R-:W4:Y:S10]  /*8a900*/  LDL.LU R140, [R1+0x478] ;  /* 0x00047800018c7983 */ /* 0x000f340000300800 */
[----:B------:R1:W-:Y:S01]  /*8a910*/  @P5 STG.E desc[UR4][R72.64], R145 ;  /* 0x0000009148005986 */ /* 0x0003e2000c101904 */
[----:B------:R-:W-:-:S02]  /*8a920*/  ISETP.LT.AND P5, PT, R13, UR9, !P4 ;  /* 0x000000090d007c0c */ /* 0x000fc4000e7a1270 */
        /* <DEDUP_REMOVED lines=22> */
[----:B------:R-:W-:Y:S01]  /*8aa90*/  ISETP.LT.AND P5, PT, R13, UR9, !P4 ;  /* 0x000000090d007c0c */ /* 0x000fe2000e7a1270 */
[----:B-1----:R-:W-:-:S12]  /*8aaa0*/  IMAD.WIDE R72, R142, 0x4, R4 ;  /* 0x000000048e487825 */ /* 0x002fd800078e0204 */
[----:B------:R1:W-:Y:S01]  /*8aab0*/  @P5 STG.E desc[UR4][R72.64], R146 ;  /* 0x0000009248005986 */ /* 0x0003e2000c101904 */
[----:B------:R-:W-:Y:S01]  /*8aac0*/  ISETP.LT.AND P4, PT, R14, UR8, !P4 ;  /* 0x000000080e007c0c */ /* 0x000fe2000e781270 */
[----:B------:R-:W-:Y:S01]  /*8aad0*/  ULDC.64 UR8, c[0x0][0x228] ;  /* 0x00008a0000087ab9 */ /* 0x000fe20000000a00 */
[----:B-1----:R-:W-:Y:S02]  /*8aae0*/  IMAD.WIDE R72, R142, 0x4, R6 ;  /* 0x000000048e487825 */ /* 0x002fe400078e0206 */
[----:B------:R-:W3:Y:S09]  /*8aaf0*/  LDL.LU R142, [R1+0xc6c] ;  /* 0x000c6c00018e7983 */ /* 0x000ef20000300800 */
[----:B----4-:R1:W-:Y:S01]  /*8ab00*/  @P4 STG.E desc[UR4][R72.64], R140 ;  /* 0x0000008c48004986 */ /* 0x0103e2000c101904 */
[----:B------:R-:W-:Y:S01]  /*8ab10*/  ISETP.GE.AND P4, PT, R74, UR9, PT ;  /* 0x000000094a007c0c */ /* 0x000fe2000bf86270 */
[----:B------:R-:W-:-:S03]  /*8ab20*/  ULDC UR9, c[0x0][0x228] ;  /* 0x00008a0000097ab9 */ /* 0x000fc60000000800 */
[----:B------:R-:W-:Y:S01]  /*8ab30*/  ISETP.LT.AND P5, PT, R11, UR10, !P4 ;  /* 0x0000000a0b007c0c */ /* 0x000fe2000e7a1270 */
[----:B-1----:R-:W4:Y:S01]  /*8ab40*/  LDL.LU R140, [R1+0x87c] ;  /* 0x00087c00018c7983 */ /* 0x002f220000300800 */
[C---:B------:R-:W-:Y:S01]  /*8ab50*/  IMAD.WIDE R72, R141.reuse, 0x4, R2 ;  /* 0x000000048d487825 */ /* 0x040fe200078e0202 */
[----:B------:R-:W-:Y:S02]  /*8ab60*/  ULDC UR10, c[0x0][0x228] ;  /* 0x00008a00000a7ab9 */ /* 0x000fe40000000800 */
[----:B------:R-:W4:Y:S08]  /*8ab70*/  LDL.LU R146, [R1+0x86c] ;  /* 0x00086c0001927983 */ /* 0x000f300000300800 */
        /* <DEDUP_REMOVED lines=29> */
[----:B----4-:R1:W-:Y:S01]  /*8ad50*/  @P5 STG.E desc[UR4][R72.64], R140 ;  /* 0x0000008c48005986 */ /* 0x0103e2000c101904 */
[----:B------:R-:W-:Y:S02]  /*8ad60*/  ISETP.LT.AND P5, PT, R13, UR9, !P4 ;  /* 0x000000090d007c0c */ /* 0x000fe4000e7a1270 */
[----:B------:R-:W-:Y:S01]  /*8ad70*/  ISETP.LT.AND P4, PT, R14, UR8, !P4 ;  /* 0x000000080e007c0c */ /* 0x000fe2000e781270 */
[----:B------:R-:W-:Y:S01]  /*8ad80*/  ULDC.64 UR8, c[0x0][0x228] ;  /* 0x00008a0000087ab9 */ /* 0x000fe20000000a00 */
[C---:B-1----:R-:W-:Y:S01]  /*8ad90*/  IMAD.WIDE R72, R143.reuse, 0x4, R4 ;  /* 0x000000048f487825 */ /* 0x042fe200078e0204 */
[----:B------:R-:W4:Y:S08]  /*8ada0*/  LDL.LU R140, [R1+0x217c] ;  /* 0x00217c00018c7983 */ /* 0x000f300000300800 */
        /* <DEDUP_REMOVED lines=17> */
[----:B---3--:R1:W-:Y:S01]  /*8aec0*/  @P5 STG.E desc[UR4][R72.64], R139 ;  /* 0x0000008b48005986 */ /* 0x0083e2000c101904 */
[----:B------:R-:W-:-:S03]  /*8aed0*/  ISETP.LT.AND P5, PT, R13, UR9, !P4 ;  /* 0x000000090d007c0c */ /* 0x000fc6000e7a1270 */
[----:B-1----:R-:W3:Y:S01]  /*8aee0*/  LDL.LU R139, [R1+0x80] ;  /* 0x00008000018b7983 */ /* 0x002ee20000300800 */
[----:B------:R-:W-:Y:S01]  /*8aef0*/  IMAD.WIDE R72, R144, 0x4, R4 ;  /* 0x0000000490487825 */ /* 0x000fe200078e0204 */
[----:B------:R-:W-:Y:S01]  /*8af00*/  ISETP.LT.AND P4, PT, R14, UR8, !P4 ;  /* 0x000000080e007c0c */ /* 0x000fe2000e781270 */
[----:B------:R-:W-:-:S07]  /*8af10*/  ULDC.64 UR8, c[0x0][0x228] ;  /* 0x00008a0000087ab9 */ /* 0x000fce0000000a00 */
[----:B------:R1:W-:Y:S02]  /*8af20*/  @P5 STG.E desc[UR4][R72.64], R145 ;  /* 0x0000009148005986 */ /* 0x0003e4000c101904 */
[----:B-1----:R-:W-:Y:S02]  /*8af30*/  IMAD.WIDE R72, R144, 0x4, R6 ;  /* 0x0000000490487825 */ /* 0x002fe400078e0206 */
[----:B------:R-:W3:Y:S04]  /*8af40*/  LDL.LU R144, [R1+0x2184] ;  /* 0x0021840001907983 */ /* 0x000ee80000300800 */
[----:B------:R-:W3:Y:S04]  /*8af50*/  LDL.LU R145, [R1+0x1c74] ;  /* 0x001c740001917983 */ /* 0x000ee80000300800 */
[----:B------:R1:W-:Y:S04]  /*8af60*/  @P4 STG.E desc[UR4][R72.64], R142 ;  /* 0x0000008e48004986 */ /* 0x0003e8000c101904 */
[----:B-1----:R-:W3:Y:S01]  /*8af70*/  LDL.LU R142, [R1+0x1874] ;  /* 0x00187400018e7983 */ /* 0x002ee20000300800 */
[----:B------:R-:W-:Y:S01]  /*8af80*/  ISETP.GE.AND P4, PT, R74, UR9, PT ;  /* 0x000000094a007c0c */ /* 0x000fe2000bf86270 */
[----:B------:R-:W-:-:S03]  /*8af90*/  ULDC UR9, c[0x0][0x228] ;  /* 0x00008a0000097ab9 */ /* 0x000fc60000000800 */
[----:B------:R-:W-:Y:S01]  /*8afa0*/  ISETP.LT.AND P5, PT, R11, UR10, !P4 ;  /* 0x0000000a0b007c0c */ /* 0x000fe2000e7a1270 */
[----:B----4-:R-:W-:Y:S01]  /*8afb0*/  IMAD.WIDE R72, R140, 0x4, R2 ;  /* 0x000000048c487825 */ /* 0x010fe200078e0202 */
        /* <DEDUP_REMOVED lines=17> */
[----:B---3--:R1:W-:Y:S02]  /*8b0d0*/  @P4 STG.E desc[UR4][R72.64], R139 ;  /* 0x0000008b48004986 */ /* 0x0083e4000c101904 */
[----:B------:R-:W-:Y:S01]  /*8b0e0*/  ISETP.GE.AND P4, PT, R74, UR9, PT ;  /* 0x000000094a007c0c */ /* 0x000fe2000bf86270 */
[----:B------:R-:W-:Y:S01]  /*8b0f0*/  ULDC UR9, c[0x0][0x228] ;  /* 0x00008a0000097ab9 */ /* 0x000fe20000000800 */
[----:B-1----:R-:W3:Y:S02]  /*8b100*/  LDL.LU R139, [R1+0x884] ;  /* 0x00088400018b7983 */ /* 0x002ee40000300800 */
[----:B------:R-:W-:Y:S01]  /*8b110*/  ISETP.LT.AND P5, PT, R11, UR10, !P4 ;  /* 0x0000000a0b007c0c */ /* 0x000fe2000e7a1270 */
[----:B------:R-:W-:Y:S01]  /*8b120*/  IMAD.WIDE R72, R143, 0x4, R2 ;  /* 0x000000048f487825 */ /* 0x000fe200078e0202 */
[----:B------:R-:W-:-:S11]  /*8b130*/  ULDC UR10, c[0x0][0x228] ;  /* 0x00008a00000a7ab9 */ /* 0x000fd60000000800 */
[----:B------:R1:W-:Y:S01]  /*8b140*/  @P5 STG.E desc[UR4][R72.64], R145 ;  /* 0x0000009148005986 */ /* 0x0003e2000c101904 */
[----:B------:R-:W-:Y:S01]  /*8b150*/  ISETP.LT.AND P5, PT, R12, UR9, !P4 ;  /* 0x000000090c007c0c */ /* 0x000fe2000e7a1270 */
[----:B------:R-:W-:Y:S02]  /*8b160*/  ULDC UR9, c[0x0][0x228] ;  /* 0x00008a0000097ab9 */ /* 0x000fe40000000800 */
[----:B-1----:R-:W3:Y:S01]  /*8b170*/  LDL.LU R145, [R1+0x484] ;  /* 0x0004840001917983 */ /* 0x002ee20000300800 */
[----:B------:R-:W-:-:S09]  /*8b180*/  IMAD.WIDE R72, R143, 0x4, R8 ;  /* 0x000000048f487825 */ /* 0x000fd200078e0208 */
[----:B------:R1:W-:Y:S04]  /*8b190*/  @P5 STG.E desc[UR4][R72.64], R142 ;  /* 0x0000008e48005986 */ /* 0x0003e8000c101904 */
[----:B-1----:R-:W3:Y:S01]  /*8b1a0*/  LDL.LU R142, [R1+0x84] ;  /* 0x00008400018e7983 */ /* 0x002ee20000300800 */
[----:B------:R-:W-:Y:S02]  /*8b1b0*/  ISETP.LT.AND P5, PT, R13, UR9, !P4 ;  /* 0x000000090d007c0c */ /* 0x000fe4000e7a1270 */
[----:B------:R-:W-:Y:S01]  /*8b1c0*/  ISETP.LT.AND P4, PT, R14, UR8, !P4 ;  /* 0x000000080e007c0c */ /* 0x000fe2000e781270 */
[----:B------:R-:W-:Y:S01]  /*8b1d0*/  IMAD.WIDE R72, R143, 0x4, R4 ;  /* 0x000000048f487825 */ /* 0x000fe200078e0204 */
[----:B------:R-:W-:-:S09]  /*8b1e0*/  ULDC.64 UR8, c[0x0][0x228] ;  /* 0x00008a0000087ab9 */ /* 0x000fd20000000a00 */
[----:B----4-:R1:W-:Y:S02]  /*8b1f0*/  @P5 STG.E desc[UR4][R72.64], R146 ;  /* 0x0000009248005986 */ /* 0x0103e4000c101904 */
[----:B-1----:R-:W-:Y:S02]  /*8b200*/  IMAD.WIDE R72, R143, 0x4, R6 ;  /* 0x000000048f487825 */ /* 0x002fe400078e0206 */
[----:B------:R-:W4:Y:S04]  /*8b210*/  LDL.LU R143, [R1+0x218c] ;  /* 0x00218c00018f7983 */ /* 0x000f280000300800 */
[----:B--2---:R1:W-:Y:S04]  /*8b220*/  @P4 STG.E desc[UR4][R72.64], R138 ;  /* 0x0000008a48004986 */ /* 0x0043e8000c101904 */
[----:B-1----:R-:W2:Y:S01]  /*8b230*/  LDL.LU R138, [R1+0x1c78] ;  /* 0x001c7800018a7983 */ /* 0x002ea20000300800 */
        /* <DEDUP_REMOVED lines=22> */
[----:B------:R1:W-:Y:S04]  /*8b3a0*/  @P4 STG.E desc[UR4][R72.64], R142 ;  /* 0x0000008e48004986 */ /* 0x0003e8000c101904 */
[----:B-1----:R-:W3:Y:S04]  /*8b3b0*/  LDL.LU R142, [R1+0xc78] ;  /* 0x000c7800018e7983 */ /* 0x002ee80000300800 */
[----:B------:R-:W3:Y:S01]  /*8b3c0*/  LDL.LU R147, [R1+0x888] ;  /* 0x0008880001937983 */ /* 0x000ee20000300800 */
[----:B------:R-:W-:Y:S01]  /*8b3d0*/  ISETP.GE.AND P4, PT, R74, UR9, PT ;  /* 0x000000094a007c0c */ /* 0x000fe2000bf86270 */
[----:B------:R-:W-:Y:S01]  /*8b3e0*/  IMAD.WIDE R72, R140, 0x4, R2 ;  /* 0x000000048c487825 */ /* 0x000fe200078e0202 */
[----:B------:R-:W-:Y:S01]  /*8b3f0*/  ULDC UR9, c[0x0][0x228] ;  /* 0x00008a0000097ab9 */ /* 0x000fe20000000800 */
[----:B------:R-:W3:Y:S01]  /*8b400*/  LDL.LU R145, [R1+0x488] ;  /* 0x0004880001917983 */ /* 0x000ee20000300800 */
        /* <DEDUP_REMOVED lines=8> */
[----:B----4-:R1:W-:Y:S01]  /*8b490*/  @P5 STG.E desc[UR4][R72.64], R146 ;  /* 0x0000009248005986 */ /* 0x0103e2000c101904 */
        /* <DEDUP_REMOVED lines=41> */
[----:B------:R-:W-:Y:S01]  /*8b730*/  ULDC UR9, c[0x0][0x228] ;  /* 0x00008a0000097ab9 */ /* 0x000fe20000000800 */
[----:B-1----:R-:W-:-:S11]  /*8b740*/  IMAD.WIDE R72, R144, 0x4, R8 ;  /* 0x0000000490487825 */ /* 0x002fd600078e0208 */
[----:B---3--:R1:W-:Y:S01]  /*8b750*/  @P5 STG.E desc[UR4][R72.64], R139 ;  /* 0x0000008b48005986 */ /* 0x0083e2000c101904 */
[----:B------:R-:W-:-:S03]  /*8b760*/  ISETP.LT.AND P5, PT, R13, UR9, !P4 ;  /* 0x000000090d007c0c */ /* 0x000fc6000e7a1270 */
[----:B-1----:R-:W3:Y:S01]  /*8b770*/  LDL.LU R139, [R1+0x8c] ;  /* 0x00008c00018b7983 */ /* 0x002ee20000300800 */
[----:B------:R-:W-:-:S03]  /*8b780*/  IMAD.WIDE R72, R144, 0x4, R4 ;  /* 0x0000000490487825 */ /* 0x000fc600078e0204 */
[----:B------:R-:W4:Y:S06]  /*8b790*/  LDL.LU R141, [R1+0x2198] ;  /* 0x00219800018d7983 */ /* 0x000f2c0000300800 */
[----:B------:R1:W-:Y:S01]  /*8b7a0*/  @P5 STG.E desc[UR4][R72.64], R146 ;  /* 0x0000009248005986 */ /* 0x0003e2000c101904 */
[----:B------:R-:W-:Y:S01]  /*8b7b0*/  ISETP.LT.AND P4, PT, R14, UR8, !P4 ;  /* 0x000000080e007c0c */ /* 0x000fe2000e781270 */
[----:B------:R-:W-:Y:S01]  /*8b7c0*/  ULDC.64 UR8, c[0x0][0x228] ;  /* 0x00008a0000087ab9 */ /* 0x000fe20000000a00 */
[----:B-1----:R-:W-:Y:S02]  /*8b7d0*/  IMAD.WIDE R72, R144, 0x4, R6 ;  /* 0x0000000490487825 */ /* 0x002fe400078e0206 */
[----:B------:R-:W4:Y:S09]  /*8b7e0*/  LDL.LU R144, [R1+0x1e50] ;  /* 0x001e500001907983 */ /* 0x000f320000300800 */
        /* <DEDUP_REMOVED lines=19> */
[----:B------:R-:W-:-:S08]  /*8b920*/  ULDC.64 UR8, c[0x0][0x228] ;  /* 0x00008a0000087ab9 */ /* 0x000fd00000000a00 */
[----:B------:R1:W-:Y:S04]  /*8b930*/  @P5 STG.E desc[UR4][R72.64], R145 ;  /* 0x0000009148005986 */ /* 0x0003e8000c101904 */
[----:B-1----:R-:W2:Y:S01]  /*8b940*/  LDL.LU R145, [R1+0x1080] ;  /* 0x0010800001917983 */ /* 0x002ea20000300800 */
[----:B------:R-:W-:-:S05]  /*8b950*/  IMAD.WIDE R72, R140, 0x4, R6 ;  /* 0x000000048c487825 */ /* 0x000fca00078e0206 */
[----:B---3--:R1:W-:Y:S01]  /*8b960*/  @P4 STG.E desc[UR4][R72.64], R139 ;  /* 0x0000008b48004986 */ /* 0x0083e2000c101904 */
[----:B------:R-:W-:Y:S01]  /*8b970*/  ISETP.GE.AND P4, PT, R74, UR9, PT ;  /* 0x000000094a007c0c */ /* 0x000fe2000bf86270 */
[----:B------:R-:W-:-:S03]  /*8b980*/  ULDC UR9, c[0x0][0x228] ;  /* 0x00008a0000097ab9 */ /* 0x000fc60000000800 */
[----:B------:R-:W-:Y:S01]  /*8b990*/  ISETP.LT.AND P5, PT, R11, UR10, !P4 ;  /* 0x0000000a0b007c0c */ /* 0x000fe2000e7a1270 */
[----:B-1----:R-:W3:Y:S01]  /*8b9a0*/  LDL.LU R139, [R1+0xc80] ;  /* 0x000c8000018b7983 */ /* 0x002ee20000300800 */
[----:B----4-:R-:W-:Y:S01]  /*8b9b0*/  IMAD.WIDE R72, R141, 0x4, R2 ;  /* 0x000000048d487825 */ /* 0x010fe200078e0202 */
[----:B------:R-:W-:Y:S02]  /*8b9c0*/  ULDC UR10, c[0x0][0x228] ;  /* 0x00008a00000a7ab9 */ /* 0x000fe40000000800 */
[----:B------:R-:W4:Y:S08]  /*8b9d0*/  LDL.LU R140, [R1+0x21a0] ;  /* 0x0021a000018c7983 */ /* 0x000f300000300800 */
        /* <DEDUP_REMOVED lines=30> */
[----:B------:R-:W-:Y:S01]  /*8bbc0*/  ISETP.LT.AND P5, PT, R13, UR9, !P4 ;  /* 0x000000090d007c0c */ /* 0x000fe2000e7a1270 */
[----:B------:R-:W-:Y:S02]  /*8bbd0*/  ULDC UR9, c[0x0][0x228] ;  /* 0x00008a0000097ab9 */ /* 0x000fe40000000800 */
[----:B-1----:R-:W3:Y:S01]  /*8bbe0*/  LDL.LU R139, [R1+0x1484] ;  /* 0x00148400018b7983 */ /* 0x002ee20000300800 */
[----:B------:R-:W-:Y:S01]  /*8bbf0*/  IMAD.WIDE R72, R143, 0x4, R4 ;  /* 0x000000048f487825 */ /* 0x000fe200078e0204 */
[----:B------:R-:W-:Y:S01]  /*8bc00*/  ISETP.LT.AND P4, PT, R14, UR8, !P4 ;  /* 0x000000080e007c0c */ /* 0x000fe2000e781270 */
[----:B------:R-:W-:-:S07]  /*8bc10*/  ULDC UR8, c[0x0][0x22c] ;  /* 0x00008b0000087ab9 */ /* 0x000fce0000000800 */
[----:B----4-:R1:W-:Y:S02]  /*8bc20*/  @P5 STG.E desc[UR4][R72.64], R144 ;  /* 0x0000009048005986 */ /* 0x0103e4000c101904 */
[----:B-1----:R-:W-:Y:S02]  /*8bc30*/  IMAD.WIDE R72, R143, 0x4, R6 ;  /* 0x000000048f487825 */ /* 0x002fe400078e0206 */
[----:B------:R-:W4:Y:S04]  /*8bc40*/  LDL.LU R143, [R1+0x21a8] ;  /* 0x0021a800018f7983 */ /* 0x000f280000300800 */
[----:B------:R-:W4:Y:S04]  /*8bc50*/  LDL.LU R144, [R1+0x1084] ;  /* 0x0010840001907983 */ /* 0x000f280000300800 */
[----:B------:R1:W-:Y:S04]  /*8bc60*/  @P4 STG.E desc[UR4][R72.64], R142 ;  /* 0x0000008e48004986 */ /* 0x0003e8000c101904 */
[----:B-1----:R-:W4:Y:S01]  /*8bc70*/  LDL.LU R142, [R1+0xc84] ;  /* 0x000c8400018e7983 */ /* 0x002f220000300800 */
        /* <DEDUP_REMOVED lines=15> */
[----:B------:R-:W-:Y:S02]  /*8bd70*/  ULDC UR8, c[0x0][0x228] ;  /* 0x00008a0000087ab9 */ /* 0x000fe40000000800 */
[----:B------:R-:W-:Y:S01]  /*8bd80*/  ISETP.LT.AND P4, PT, R14, UR8, !P4 ;  /* 0x000000080e007c0c */ /* 0x000fe2000e781270 */
[----:B------:R-:W-:-:S08]  /*8bd90*/  ULDC UR8, c[0x0][0x22c] ;  /* 0x00008b0000087ab9 */ /* 0x000fd00000000800 */
[----:B------:R1:W-:Y:S02]  /*8bda0*/  @P5 STG.E desc[UR4][R72.64], R145 ;  /* 0x0000009148005986 */ /* 0x0003e4000c101904 */
[----:B-1----:R-:W-:Y:S02]  /*8bdb0*/  IMAD.WIDE R72, R140, 0x4, R6 ;  /* 0x000000048c487825 */ /* 0x002fe400078e0206 */
[----:B------:R-:W2:Y:S04]  /*8bdc0*/  LDL.LU R140, [R1+0x21ac] ;  /* 0x0021ac00018c7983 */ /* 0x000ea80000300800 */
[----:B------:R-:W2:Y:S04]  /*8bdd0*/  LDL.LU R145, [R1+0x1e58] ;  /* 0x001e580001917983 */ /* 0x000ea80000300800 */
[----:B---3--:R1:W-:Y:S01]  /*8bde0*/  @P4 STG.E desc[UR4][R72.64], R139 ;  /* 0x0000008b48004986 */ /* 0x0083e2000c101904 */
[----:B------:R-:W-:Y:S01]  /*8bdf0*/  ISETP.GE.AND P4, PT, R74, UR8, PT ;  /* 0x000000084a007c0c */ /* 0x000fe2000bf86270 */
[----:B------:R-:W-:-:S03]  /*8be00*/  ULDC UR8, c[0x0][0x228] ;  /* 0x00008a0000087ab9 */ /* 0x000fc60000000800 */
[----:B------:R-:W-:Y:S01]  /*8be10*/  ISETP.LT.AND P5, PT, R11, UR9, !P4 ;  /* 0x000000090b007c0c */ /* 0x000fe2000e7a1270 */
[----:B-1----:R-:W3:Y:S01]  /*8be20*/  LDL.LU R139, [R1+0x1c88] ;  /* 0x001c8800018b7983 */ /* 0x002ee20000300800 */
[----:B------:R-:W-:-:S11]  /*8be30*/  IMAD.WIDE R72, R141, 0x4, R2 ;  /* 0x000000048d487825 */ /* 0x000fd600078e0202 */
[----:B----4-:R1:W-:Y:S01]  /*8be40*/  @P5 STG.E desc[UR4][R72.64], R144 ;  /* 0x0000009048005986 */ /* 0x0103e2000c101904 */
        /* <DEDUP_REMOVED lines=8> */
[----:B------:R-:W-:Y:S02]  /*8bed0*/  ULDC UR8, c[0x0][0x228] ;  /* 0x00008a0000087ab9 */ /* 0x000fe40000000800 */
[----:B------:R-:W-:Y:S01]  /*8bee0*/  ISETP.LT.AND P4, PT, R14, UR8, !P4 ;  /* 0x000000080e007c0c */ /* 0x000fe2000e781270 */
[----:B------:R-:W-:Y:S01]  /*8bef0*/  VIADD R74, R10, 0x4c ;  /* 0x0000004c0a4a7836 */ /* 0x000fe20000000000 */
[----:B------:R-:W-:-:S07]  /*8bf00*/  ULDC.64 UR8, c[0x0][0x228] ;  /* 0x00008a0000087ab9 */ /* 0x000fce0000000a00 */
        /* <DEDUP_REMOVED lines=33> */
[----:B------:R-:W-:-:S13]  /*8c120*/  ISETP.LT.AND P5, PT, R11, UR9, !P4 ;  /* 0x000000090b007c0c */ /* 0x000fda000e7a1270 */
        /* <DEDUP_REMOVED lines=15> */
[----:B------:R-:W2:Y:S04]  /*8c220*/  LDL.LU R140, [R1+0x108c] ;  /* 0x00108c00018c7983 */ /* 0x000ea80000300800 */
[----:B---3--:R1:W-:Y:S01]  /*8c230*/  @P4 STG.E desc[UR4][R72.64], R139 ;  /* 0x0000008b48004986 */ /* 0x0083e2000c101904 */
[----:B------:R-:W-:Y:S01]  /*8c240*/  ISETP.GE.AND P4, PT, R74, UR9, PT ;  /* 0x000000094a007c0c */ /* 0x000fe2000bf86270 */
[----:B------:R-:W-:-:S02]  /*8c250*/  ULDC UR9, c[0x0][0x228] ;  /* 0x00008a0000097ab9 */ /* 0x000fc40000000800 */
[----:B-1----:R-:W3:Y:S01]  /*8c260*/  LDL.LU R139, [R1+0xc8c] ;  /* 0x000c8c00018b7983 */ /* 0x002ee20000300800 */
[----:B------:R-:W-:Y:S01]  /*8c270*/  ISETP.LT.AND P5, PT, R11, UR10, !P4 ;  /* 0x0000000a0b007c0c */ /* 0x000fe2000e7a1270 */
[C---:B------:R-:W-:Y:S01]  /*8c280*/  IMAD.WIDE R72, R141.reuse, 0x4, R2 ;  /* 0x000000048d487825 */ /* 0x040fe200078e0202 */
[----:B------:R-:W-:Y:S01]  /*8c290*/  ULDC UR10, c[0x0][0x228] ;  /* 0x00008a00000a7ab9 */ /* 0x000fe20000000800 */
[----:B------:R-:W3:Y:S10]  /*8c2a0*/  LDL.LU R145, [R1+0x89c] ;  /* 0x00089c0001917983 */ /* 0x000ef40000300800 */
        /* <DEDUP_REMOVED lines=10> */
[----:B------:R-:W-:Y:S01]  /*8c350*/  VIADD R74, R10, 0x4f ;  /* 0x0000004f0a4a7836 */ /* 0x000fe20000000000 */
[----:B------:R-:W-:Y:S01]  /*8c360*/  ULDC UR8, c[0x0][0x22c] ;  /* 0x00008b0000087ab9 */ /* 0x000fe20000000800 */
[----:B------:R-:W-:-:S06]  /*8c370*/  ULDC UR9, c[0x0][0x228] ;  /* 0x00008a0000097ab9 */ /* 0x000fcc0000000800 */
        /* <DEDUP_REMOVED lines=16> */
[----:B---3--:R1:W-:Y:S01]  /*8c480*/  @P5 STG.E desc[UR4][R72.64], R139 ;  /* 0x0000008b48005986 */ /* 0x0083e2000c101904 */
[----:B------:R-:W-:Y:S01]  /*8c490*/  ISETP.LT.AND P5, PT, R13, UR8, !P4 ;  /* 0x000000080d007c0c */ /* 0x000fe2000e7a1270 */
[----:B------:R-:W-:Y:S02]  /*8c4a0*/  ULDC UR8, c[0x0][0x228] ;  /* 0x00008a0000087ab9 */ /* 0x000fe40000000800 */
[----:B-1----:R-:W3:Y:S01]  /*8c4b0*/  LDL.LU R139, [R1+0x1090] ;  /* 0x00109000018b7983 */ /* 0x002ee20000300800 */
[----:B------:R-:W-:-:S03]  /*8c4c0*/  IMAD.WIDE R72, R143, 0x4, R4 ;  /* 0x000000048f487825 */ /* 0x000fc600078e0204 */
[----:B------:R-:W3:Y:S06]  /*8c4d0*/  LDL.LU R140, [R1+0x21bc] ;  /* 0x0021bc00018c7983 */ /* 0x000eec0000300800 */
[----:B------:R1:W-:Y:S01]  /*8c4e0*/  @P5 STG.E desc[UR4][R72.64], R145 ;  /* 0x0000009148005986 */ /* 0x0003e2000c101904 */
[----:B------:R-:W-:Y:S01]  /*8c4f0*/  ISETP.LT.AND P4, PT, R14, UR8, !P4 ;  /* 0x000000080e007c0c */ /* 0x000fe2000e781270 */
[----:B------:R-:W-:Y:S02]  /*8c500*/  ULDC UR8, c[0x0][0x22c] ;  /* 0x00008b0000087ab9 */ /* 0x000fe40000000800 */
[----:B-1----:R-:W3:Y:S01]  /*8c510*/  LDL.LU R145, [R1+0xc90] ;  /* 0x000c900001917983 */ /* 0x002ee20000300800 */
[----:B------:R-:W-:-:S09]  /*8c520*/  IMAD.WIDE R72, R143, 0x4, R6 ;  /* 0x000000048f487825 */ /* 0x000fd200078e0206 */
[----:B----4-:R1:W-:Y:S04]  /*8c530*/  @P4 STG.E desc[UR4][R72.64], R142 ;  /* 0x0000008e48004986 */ /* 0x0103e8000c101904 */
[----:B-1----:R-:W4:Y:S01]  /*8c540*/  LDL.LU R142, [R1+0x8a0] ;  /* 0x0008a000018e7983 */ /* 0x002f220000300800 */
[----:B------:R-:W-:Y:S01]  /*8c550*/  ISETP.GE.AND P4, PT, R74, UR8, PT ;  /* 0x000000084a007c0c */ /* 0x000fe2000bf86270 */
[----:B------:R-:W-:Y:S01]  /*8c560*/  IMAD.WIDE R72, R144, 0x4, R2 ;  /* 0x0000000490487825 */ /* 0x000fe200078e0202 */
[----:B------:R-:W-:Y:S01]  /*8c570*/  ULDC UR8, c[0x0][0x228] ;  /* 0x00008a0000087ab9 */ /* 0x000fe20000000800 */
[----:B------:R-:W4:Y:S01]  /*8c580*/  LDL.LU R143, [R1+0x21c0] ;  /* 0x0021c000018f7983 */ /* 0x000f220000300800 */
        /* <DEDUP_REMOVED lines=23> */
[----:B------:R-:W-:Y:S01]  /*8c700*/  IMAD.WIDE R72, R140, 0x4, R2 ;  /* 0x000000048c487825 */ /* 0x000fe200078e0202 */
[----:B------:R-:W-:-:S10]  /*8c710*/  ULDC UR10, c[0x0][0x228] ;  /* 0x00008a00000a7ab9 */ /* 0x000fd40000000800 */
        /* <DEDUP_REMOVED lines=10> */
[----:B------:R-:W-:Y:S01]  /*8c7c0*/  ULDC UR8, c[0x0][0x22c] ;  /* 0x00008b0000087ab9 */ /* 0x000fe20000000800 */
[----:B------:R-:W-:-:S09]  /*8c7d0*/  ULDC UR9, c[0x0][0x228] ;  /* 0x00008a0000097ab9 */ /* 0x000fd20000000800 */
        /* <DEDUP_REMOVED lines=10> */
[----:B------:R-:W-:-:S13]  /*8c880*/  ISETP.LT.AND P5, PT, R11, UR9, !P4 ;  /* 0x000000090b007c0c */ /* 0x000fda000e7a1270 */
        /* <DEDUP_REMOVED lines=16> */
[----:B----4-:R1:W-:Y:S04]  /*8c990*/  @P4 STG.E desc[UR4][R72.64], R142 ;  /* 0x0000008e48004986 */ /* 0x0103e8000c101904 */
[----:B-1----:R-:W4:Y:S01]  /*8c9a0*/  LDL.LU R142, [R1+0x1898] ;  /* 0x00189800018e7983 */ /* 0x002f220000300800 */
        /* <DEDUP_REMOVED lines=17> */
[----:B------:R-:W-:Y:S01]  /*8cac0*/  ULDC UR8, c[0x0][0x22c] ;  /* 0x00008b0000087ab9 */ /* 0x000fe20000000800 */
[----:B------:R-:W-:-:S09]  /*8cad0*/  ULDC UR9, c[0x0][0x228] ;  /* 0x00008a0000097ab9 */ /* 0x000fd20000000800 */
        /* <DEDUP_REMOVED lines=20> */
[----:B------:R-:W-:Y:S02]  /*8cc20*/  ULDC UR8, c[0x0][0x228] ;  /* 0x00008a0000087ab9 */ /* 0x000fe40000000800 */
[----:B------:R-:W-:Y:S01]  /*8cc30*/  ISETP.LT.AND P4, PT, R14, UR8, !P4 ;  /* 0x000000080e007c0c */ /* 0x000fe2000e781270 */
[----:B------:R-:W-:Y:S01]  /*8cc40*/  VIADD R74, R10, 0x55 ;  /* 0x000000550a4a7836 */ /* 0x000fe20000000000 */
[----:B------:R-:W-:-:S07]  /*8cc50*/  ULDC UR8, c[0x0][0x22c] ;  /* 0x00008b0000087ab9 */ /* 0x000fce0000000800 */
        /* <DEDUP_REMOVED lines=36> */
[----:B------:R-:W-:Y:S01]  /*8cea0*/  ULDC UR8, c[0x0][0x228] ;  /* 0x00008a0000087ab9 */ /* 0x000fe20000000800 */
[----:B-1----:R-:W-:-:S11]  /*8ceb0*/  IMAD.WIDE R72, R144, 0x4, R8 ;  /* 0x0000000490487825 */ /* 0x002fd600078e0208 */
[----:B--2---:R1:W-:Y:S04]  /*8cec0*/  @P5 STG.E desc[UR4][R72.64], R138 ;  /* 0x0000008a48005986 */ /* 0x0043e8000c101904 */
[----:B-1----:R-:W2:Y:S01]  /*8ced0*/  LDL.LU R138, [R1+0xac] ;  /* 0x0000ac00018a7983 */ /* 0x002ea20000300800 */
[----:B------:R-:W-:Y:S01]  /*8cee0*/  ISETP.LT.AND P5, PT, R13, UR8, !P4 ;  /* 0x000000080d007c0c */ /* 0x000fe2000e7a1270 */
[----:B------:R-:W-:Y:S01]  /*8cef0*/  IMAD.WIDE R72, R144, 0x4, R4 ;  /* 0x0000000490487825 */ /* 0x000fe200078e0204 */
[----:B------:R-:W-:Y:S01]  /*8cf00*/  ULDC UR8, c[0x0][0x228] ;  /* 0x00008a0000087ab9 */ /* 0x000fe20000000800 */
        /* <DEDUP_REMOVED lines=19> */
[----:B----4-:R1:W-:Y:S01]  /*8d040*/  @P5 STG.E desc[UR4][R72.64], R142 ;  /* 0x0000008e48005986 */ /* 0x0103e2000c101904 */
[----:B------:R-:W-:Y:S01]  /*8d050*/  ISETP.LT.AND P5, PT, R13, UR9, !P4 ;  /* 0x000000090d007c0c */ /* 0x000fe2000e7a1270 */
[----:B------:R-:W-:Y:S02]  /*8d060*/  VIADD R74, R10, 0x58 ;  /* 0x000000580a4a7836 */ /* 0x000fe40000000000 */
[----:B-1----:R-:W4:Y:S01]  /*8d070*/  LDL.LU R142, [R1+0x10a0] ;  /* 0x0010a000018e7983 */ /* 0x002f220000300800 */
[----:B------:R-:W-:Y:S01]  /*8d080*/  IMAD.WIDE R72, R140, 0x4, R4 ;  /* 0x000000048c487825 */ /* 0x000fe200078e0204 */
[----:B------:R-:W-:Y:S02]  /*8d090*/  ULDC UR9, c[0x0][0x228] ;  /* 0x00008a0000097ab9 */ /* 0x000fe40000000800 */
[----:B------:R-:W4:Y:S06]  /*8d0a0*/  LDL.LU R144, [R1+0x21dc] ;  /* 0x0021dc0001907983 */ /* 0x000f2c0000300800 */
[----:B------:R1:W-:Y:S04]  /*8d0b0*/  @P5 STG.E desc[UR4][R72.64], R145 ;  /* 0x0000009148005986 */ /* 0x0003e8000c101904 */
[----:B-1----:R-:W4:Y:S01]  /*8d0c0*/  LDL.LU R145, [R1+0xca0] ;  /* 0x000ca00001917983 */ /* 0x002f220000300800 */
[----:B------:R-:W-:Y:S01]  /*8d0d0*/  ISETP.LT.AND P4, PT, R14, UR8, !P4 ;  /* 0x000000080e007c0c */ /* 0x000fe2000e781270 */
[----:B------:R-:W-:Y:S01]  /*8d0e0*/  IMAD.WIDE R72, R140, 0x4, R6 ;  /* 0x000000048c487825 */ /* 0x000fe200078e0206 */
[----:B------:R-:W-:-:S11]  /*8d0f0*/  ULDC UR8, c[0x0][0x22c] ;  /* 0x00008b0000087ab9 */ /* 0x000fd60000000800 */
[----:B--2---:R1:W-:Y:S04]  /*8d100*/  @P4 STG.E desc[UR4][R72.64], R138 ;  /* 0x0000008a48004986 */ /* 0x0043e8000c101904 */
[----:B-1----:R-:W2:Y:S01]  /*8d110*/  LDL.LU R138, [R1+0x8b0] ;  /* 0x0008b000018a7983 */ /* 0x002ea20000300800 */
[----:B------:R-:W-:Y:S01]  /*8d120*/  ISETP.GE.AND P4, PT, R74, UR8, PT ;  /* 0x000000084a007c0c */ /* 0x000fe2000bf86270 */
[----:B------:R-:W-:Y:S01]  /*8d130*/  IMAD.WIDE R72, R141, 0x4, R2 ;  /* 0x000000048d487825 */ /* 0x000fe200078e0202 */
[----:B------:R-:W-:Y:S01]  /*8d140*/  ULDC UR8, c[0x0][0x228] ;  /* 0x00008a0000087ab9 */ /* 0x000fe20000000800 */
[----:B------:R-:W2:Y:S01]  /*8d150*/  LDL.LU R140, [R1+0x21e0] ;  /* 0x0021e000018c7983 */ /* 0x000ea20000300800 */
        /* <DEDUP_REMOVED lines=12> */
[----:B------:R-:W-:Y:S02]  /*8d220*/  ULDC.64 UR8, c[0x0][0x228] ;  /* 0x00008a0000087ab9 */ /* 0x000fe40000000a00 */
[----:B------:R-:W-:-:S05]  /*8d230*/  VIADD R74, R10, 0x59 ;  /* 0x000000590a4a7836 */ /* 0x000fca0000000000 */
[----:B------:R1:W-:Y:S02]  /*8d240*/  @P5 STG.E desc[UR4][R72.64], R143 ;  /* 0x0000008f48005986 */ /* 0x0003e4000c101904 */
[----:B-1----:R-:W-:Y:S02]  /*8d250*/  IMAD.WIDE R72, R141, 0x4, R6 ;  /* 0x000000048d487825 */ /* 0x002fe400078e0206 */
[----:B------:R-:W3:Y:S04]  /*8d260*/  LDL.LU R141, [R1+0x21e4] ;  /* 0x0021e400018d7983 */ /* 0x000ee80000300800 */
[----:B------:R-:W3:Y:S04]  /*8d270*/  LDL.LU R143, [R1+0x1ca4] ;  /* 0x001ca400018f7983 */ /* 0x000ee80000300800 */
[----:B----4-:R1:W-:Y:S01]  /*8d280*/  @P4 STG.E desc[UR4][R72.64], R142 ;  /* 0x0000008e48004986 */ /* 0x0103e2000c101904 */
[----:B------:R-:W-:Y:S01]  /*8d290*/  ISETP.GE.AND P4, PT, R74, UR9, PT ;  /* 0x000000094a007c0c */ /* 0x000fe2000bf86270 */
[----:B------:R-:W-:-:S03]  /*8d2a0*/  ULDC UR9, c[0x0][0x228] ;  /* 0x00008a0000097ab9 */ /* 0x000fc60000000800 */
[----:B------:R-:W-:Y:S01]  /*8d2b0*/  ISETP.LT.AND P5, PT, R11, UR10, !P4 ;  /* 0x0000000a0b007c0c */ /* 0x000fe2000e7a1270 */
[----:B-1----:R-:W4:Y:S01]  /*8d2c0*/  LDL.LU R142, [R1+0x18a4] ;  /* 0x0018a400018e7983 */ /* 0x002f220000300800 */
[----:B------:R-:W-:Y:S01]  /*8d2d0*/  IMAD.WIDE R72, R144, 0x4, R2 ;  /* 0x0000000490487825 */ /* 0x000fe200078e0202 */
[----:B------:R-:W-:-:S10]  /*8d2e0*/  ULDC UR10, c[0x0][0x228] ;  /* 0x00008a00000a7ab9 */ /* 0x000fd40000000800 */
[----:B------:R1:W-:Y:S04]  /*8d2f0*/  @P5 STG.E desc[UR4][R72.64], R145 ;  /* 0x0000009148005986 */ /* 0x0003e8000c101904 */
[----:B-1----:R-:W4:Y:S01]  /*8d300*/  LDL.LU R145, [R1+0x14a4] ;  /* 0x0014a40001917983 */ /* 0x002f220000300800 */
[----:B------:R-:W-:Y:S01]  /*8d310*/  ISETP.LT.AND P5, PT, R12, UR9, !P4 ;  /* 0x000000090c007c0c */ /* 0x000fe2000e7a1270 */
[----:B------:R-:W-:Y:S01]  /*8d320*/  IMAD.WIDE R72, R144, 0x4, R8 ;  /* 0x0000000490487825 */ /* 0x000fe200078e0208 */
[----:B------:R-:W-:-:S11]  /*8d330*/  ULDC UR9, c[0x0][0x228] ;  /* 0x00008a0000097ab9 */ /* 0x000fd60000000800 */
[----:B--2---:R1:W-:Y:S04]  /*8d340*/  @P5 STG.E desc[UR4][R72.64], R138 ;  /* 0x0000008a48005986 */ /* 0x0043e8000c101904 */
[----:B-1----:R-:W2:Y:S01]  /*8d350*/  LDL.LU R138, [R1+0x10a4] ;  /* 0x0010a400018a7983 */ /* 0x002ea20000300800 */
[----:B------:R-:W-:Y:S01]  /*8d360*/  ISETP.LT.AND P5, PT, R13, UR9, !P4 ;  /* 0x000000090d007c0c */ /* 0x000fe2000e7a1270 */
[----:B------:R-:W-:Y:S01]  /*8d370*/  IMAD.WIDE R72, R144, 0x4, R4 ;  /* 0x0000000490487825 */ /* 0x000fe200078e0204 */
[----:B------:R-:W-:Y:S01]  /*8d380*/  ISETP.LT.AND P4, PT, R14, UR8, !P4 ;  /* 0x000000080e007c0c */ /* 0x000fe2000e781270 */
[----:B------:R-:W-:Y:S02]  /*8d390*/  ULDC.64 UR8, c[0x0][0x228] ;  /* 0x00008a0000087ab9 */ /* 0x000fe40000000a00 */
[----:B------:R-:W-:-:S08]  /*8d3a0*/  VIADD R74, R10, 0x5a ;  /* 0x0000005a0a4a7836 */ /* 0x000fd00000000000 */
        /* <DEDUP_REMOVED lines=21> */
[----:B------:R-:W-:-:S08]  /*8d500*/  ULDC UR9, c[0x0][0x228] ;  /* 0x00008a0000097ab9 */ /* 0x000fd00000000800 */
[----:B------:R1:W-:Y:S02]  /*8d510*/  @P5 STG.E desc[UR4][R72.64], R145 ;  /* 0x0000009148005986 */ /* 0x0003e4000c101904 */
[----:B-1----:R-:W-:Y:S02]  /*8d520*/  IMAD.WIDE R72, R140, 0x4, R6 ;  /* 0x000000048c487825 */ /* 0x002fe400078e0206 */
[----:B------:R-:W4:Y:S04]  /*8d530*/  LDL.LU R140, [R1+0x21ec] ;  /* 0x0021ec00018c7983 */ /* 0x000f280000300800 */
[----:B------:R-:W4:Y:S01]  /*8d540*/  LDL.LU R145, [R1+0x1ca8] ;  /* 0x001ca80001917983 */ /* 0x000f220000300800 */
[----:B------:R-:W-:Y:S01]  /*8d550*/  ISETP.LT.AND P4, PT, R14, UR8, !P4 ;  /* 0x000000080e007c0c */ /* 0x000fe2000e781270 */
[----:B------:R-:W-:-:S12]  /*8d560*/  ULDC UR8, c[0x0][0x22c] ;  /* 0x00008b0000087ab9 */ /* 0x000fd80000000800 */
[----:B--2---:R1:W-:Y:S04]  /*8d570*/  @P4 STG.E desc[UR4][R72.64], R138 ;  /* 0x0000008a48004986 */ /* 0x0043e8000c101904 */
[----:B-1----:R-:W2:Y:S01]  /*8d580*/  LDL.LU R138, [R1+0x18a8] ;  /* 0x0018a800018a7983 */ /* 0x002ea20000300800 */
        /* <DEDUP_REMOVED lines=38> */
[----:B------:R-:W-:Y:S01]  /*8d7f0*/  ULDC UR8, c[0x0][0x22c] ;  /* 0x00008b0000087ab9 */ /* 0x000fe20000000800 */
[----:B------:R-:W-:Y:S01]  /*8d800*/  ULDC UR9, c[0x0][0x228] ;  /* 0x00008a0000097ab9 */ /* 0x000fe20000000800 */
        /* <DEDUP_REMOVED lines=19> */
[----:B------:R-:W-:Y:S02]  /*8d940*/  ULDC UR8, c[0x0][0x228] ;  /* 0x00008a0000087ab9 */ /* 0x000fe40000000800 */
[----:B-1----:R-:W4:Y:S01]  /*8d950*/  LDL.LU R142, [R1+0x10ac] ;  /* 0x0010ac00018e7983 */ /* 0x002f220000300800 */
[----:B------:R-:W-:-:S09]  /*8d960*/  IMAD.WIDE R72, R140, 0x4, R4 ;  /* 0x000000048c487825 */ /* 0x000fd200078e0204 */
[----:B------:R1:W-:Y:S02]  /*8d970*/  @P5 STG.E desc[UR4][R72.64], R145 ;  /* 0x0000009148005986 */ /* 0x0003e4000c101904 */
[----:B-1----:R-:W-:Y:S02]  /*8d980*/  IMAD.WIDE R72, R140, 0x4, R6 ;  /* 0x000000048c487825 */ /* 0x002fe400078e0206 */
[----:B------:R-:W4:Y:S01]  /*8d990*/  LDL.LU R140, [R1+0xcac] ;  /* 0x000cac00018c7983 */ /* 0x000f220000300800 */
[----:B------:R-:W-:Y:S01]  /*8d9a0*/  ISETP.LT.AND P4, PT, R14, UR8, !P4 ;  /* 0x000000080e007c0c */ /* 0x000fe2000e781270 */
[----:B------:R-:W-:Y:S01]  /*8d9b0*/  VIADD R74, R10, 0x5e ;  /* 0x0000005e0a4a7836 */ /* 0x000fe20000000000 */
[----:B------:R-:W-:-:S11]  /*8d9c0*/  ULDC UR8, c[0x0][0x22c] ;  /* 0x00008b0000087ab9 */ /* 0x000fd60000000800 */
        /* <DEDUP_REMOVED lines=12> */
[----:B-1----:R-:W-:Y:S01]  /*8da90*/  IMAD.WIDE R72, R141, 0x4, R8 ;  /* 0x000000048d487825 */ /* 0x002fe200078e0208 */
[----:B------:R-:W2:Y:S10]  /*8daa0*/  LDL.LU R144, [R1+0xbc] ;  /* 0x0000bc0001907983 */ /* 0x000eb40000300800 */
[----:B---3--:R1:W-:Y:S01]  /*8dab0*/  @P5 STG.E desc[UR4][R72.64], R139 ;  /* 0x0000008b48005986 */ /* 0x0083e2000c101904 */
[----:B------:R-:W-:Y:S01]  /*8dac0*/  ISETP.LT.AND P5, PT, R13, UR8, !P4 ;  /* 0x000000080d007c0c */ /* 0x000fe2000e7a1270 */
[----:B------:R-:W-:-:S02]  /*8dad0*/  ULDC UR8, c[0x0][0x228] ;  /* 0x00008a0000087ab9 */ /* 0x000fc40000000800 */
[----:B------:R-:W-:Y:S01]  /*8dae0*/  ISETP.LT.AND P4, PT, R14, UR8, !P4 ;  /* 0x000000080e007c0c */ /* 0x000fe2000e781270 */
[----:B------:R-:W-:Y:S01]  /*8daf0*/  ULDC UR8, c[0x0][0x22c] ;  /* 0x00008b0000087ab9 */ /* 0x000fe20000000800 */
[C---:B-1----:R-:W-:Y:S01]  /*8db00*/  IMAD.WIDE R72, R141.reuse, 0x4, R4 ;  /* 0x000000048d487825 */ /* 0x042fe200078e0204 */
[----:B------:R-:W3:Y:S07]  /*8db10*/  LDL.LU R139, [R1+0x21f8] ;  /* 0x0021f800018b7983 */ /* 0x000eee0000300800 */
[----:B------:R1:W-:Y:S04]  /*8db20*/  @P5 STG.E desc[UR4][R72.64], R143 ;  /* 0x0000008f48005986 */ /* 0x0003e8000c101904 */
[----:B-1----:R-:W3:Y:S01]  /*8db30*/  LDL.LU R143, [R1+0x1cb0] ;  /* 0x001cb000018f7983 */ /* 0x002ee20000300800 */
[----:B------:R-:W-:-:S05]  /*8db40*/  IMAD.WIDE R72, R141, 0x4, R6 ;  /* 0x000000048d487825 */ /* 0x000fca00078e0206 */
[----:B----4-:R1:W-:Y:S01]  /*8db50*/  @P4 STG.E desc[UR4][R72.64], R142 ;  /* 0x0000008e48004986 */ /* 0x0103e2000c101904 */
[----:B------:R-:W-:Y:S01]  /*8db60*/  ISETP.GE.AND P4, PT, R74, UR8, PT ;  /* 0x000000084a007c0c */ /* 0x000fe2000bf86270 */
[----:B------:R-:W-:-:S03]  /*8db70*/  ULDC UR8, c[0x0][0x228] ;  /* 0x00008a0000087ab9 */ /* 0x000fc60000000800 */
[----:B------:R-:W-:Y:S01]  /*8db80*/  ISETP.LT.AND P5, PT, R11, UR9, !P4 ;  /* 0x000000090b007c0c */ /* 0x000fe2000e7a1270 */
[----:B-1----:R-:W4:Y:S01]  /*8db90*/  LDL.LU R142, [R1+0x18b0] ;  /* 0x0018b000018e7983 */ /* 0x002f220000300800 */
[----:B------:R-:W-:-:S11]  /*8dba0*/  IMAD.WIDE R72, R146, 0x4, R2 ;  /* 0x0000000492487825 */ /* 0x000fd600078e0202 */
        /* <DEDUP_REMOVED lines=17> */
[----:B------:R1:W-:Y:S01]  /*8dcc0*/  @P4 STG.E desc[UR4][R72.64], R144 ;  /* 0x0000009048004986 */ /* 0x0003e2000c101904 */
[----:B------:R-:W-:Y:S01]  /*8dcd0*/  ISETP.GE.AND P4, PT, R74, UR9, PT ;  /* 0x000000094a007c0c */ /* 0x000fe2000bf86270 */
[----:B------:R-:W-:-:S03]  /*8dce0*/  ULDC UR9, c[0x0][0x228] ;  /* 0x00008a0000097ab9 */ /* 0x000fc60000000800 */
[----:B------:R-:W-:Y:S01]  /*8dcf0*/  ISETP.LT.AND P5, PT, R11, UR10, !P4 ;  /* 0x0000000a0b007c0c */ /* 0x000fe2000e7a1270 */
[----:B-1----:R-:W2:Y:S01]  /*8dd00*/  LDL.LU R144, [R1+0xcb0] ;  /* 0x000cb00001907983 */ /* 0x002ea20000300800 */
[----:B---3--:R-:W-:-:S03]  /*8dd10*/  IMAD.WIDE R72, R139, 0x4, R2 ;  /* 0x000000048b487825 */ /* 0x008fc600078e0202 */
[----:B------:R-:W3:Y:S01]  /*8dd20*/  LDL.LU R146, [R1+0x2200] ;  /* 0x0022000001927983 */ /* 0x000ee20000300800 */
[----:B------:R-:W-:-:S07]  /*8dd30*/  ULDC UR10, c[0x0][0x228] ;  /* 0x00008a00000a7ab9 */ /* 0x000fce0000000800 */
        /* <DEDUP_REMOVED lines=28> */
[----:B------:R1:W-:Y:S01]  /*8df00*/  @P5 STG.E desc[UR4][R72.64], R144 ;  /* 0x0000009048005986 */ /* 0x0003e2000c101904 */
[----:B------:R-:W-:Y:S01]  /*8df10*/  ISETP.LT.AND P5, PT, R13, UR8, !P4 ;  /* 0x000000080d007c0c */ /* 0x000fe2000e7a1270 */
[----:B------:R-:W-:Y:S02]  /*8df20*/  ULDC UR8, c[0x0][0x228] ;  /* 0x00008a0000087ab9 */ /* 0x000fe40000000800 */
[----:B-1----:R-:W2:Y:S01]  /*8df30*/  LDL.LU R144, [R1+0x10b4] ;  /* 0x0010b40001907983 */ /* 0x002ea20000300800 */
[----:B------:R-:W-:Y:S01]  /*8df40*/  IMAD.WIDE R72, R141, 0x4, R4 ;  /* 0x000000048d487825 */ /* 0x000fe200078e0204 */
[----:B------:R-:W-:Y:S01]  /*8df50*/  ISETP.LT.AND P4, PT, R14, UR8, !P4 ;  /* 0x000000080e007c0c */ /* 0x000fe2000e781270 */
[----:B------:R-:W-:Y:S02]  /*8df60*/  ULDC.64 UR8, c[0x0][0x228] ;  /* 0x00008a0000087ab9 */ /* 0x000fe40000000a00 */
[----:B------:R-:W-:-:S05]  /*8df70*/  VIADD R74, R10, 0x62 ;  /* 0x000000620a4a7836 */ /* 0x000fca0000000000 */
[----:B---3--:R1:W-:Y:S02]  /*8df80*/  @P5 STG.E desc[UR4][R72.64], R143 ;  /* 0x0000008f48005986 */ /* 0x0083e4000c101904 */
        /* <DEDUP_REMOVED lines=27> */
[----:B------:R1:W-:Y:S01]  /*8e140*/  @P4 STG.E desc[UR4][R72.64], R144 ;  /* 0x0000009048004986 */ /* 0x0003e2000c101904 */
[----:B------:R-:W-:Y:S01]  /*8e150*/  ISETP.GE.AND P4, PT, R74, UR8, PT ;  /* 0x000000084a007c0c */ /* 0x000fe2000bf86270 */
[----:B------:R-:W-:-:S03]  /*8e160*/  ULDC UR8, c[0x0][0x228] ;  /* 0x00008a0000087ab9 */ /* 0x000fc60000000800 */
[----:B------:R-:W-:Y:S01]  /*8e170*/  ISETP.LT.AND P5, PT, R11, UR9, !P4 ;  /* 0x000000090b007c0c */ /* 0x000fe2000e7a1270 */
[----:B-1----:R-:W2:Y:S01]  /*8e180*/  LDL.LU R144, [R1+0x18b8] ;  /* 0x0018b80001907983 */ /* 0x002ea20000300800 */
[----:B------:R-:W-:Y:S01]  /*8e190*/  IMAD.WIDE R72, R139, 0x4, R2 ;  /* 0x000000048b487825 */ /* 0x000fe200078e0202 */
[----:B------:R-:W-:-:S10]  /*8e1a0*/  ULDC UR9, c[0x0][0x228] ;  /* 0x00008a0000097ab9 */ /* 0x000fd40000000800 */
[----:B---3--:R1:W-:Y:S01]  /*8e1b0*/  @P5 STG.E desc[UR4][R72.64], R143 ;  /* 0x0000008f48005986 */ /* 0x0083e2000c101904 */
        /* <DEDUP_REMOVED lines=9> */
[----:B------:R1:W-:Y:S04]  /*8e250*/  @P5 STG.E desc[UR4][R72.64], R140 ;  /* 0x0000008c48005986 */ /* 0x0003e8000c101904 */
[----:B-1----:R-:W4:Y:S01]  /*8e260*/  LDL.LU R140, [R1+0xcc8] ;  /* 0x000cc800018c7983 */ /* 0x002f220000300800 */
[----:B------:R-:W-:Y:S01]  /*8e270*/  IMAD.WIDE R72, R139, 0x4, R6 ;  /* 0x000000048b487825 */ /* 0x000fe200078e0206 */
[----:B------:R-:W-:Y:S01]  /*8e280*/  ISETP.LT.AND P4, PT, R14, UR8, !P4 ;  /* 0x000000080e007c0c */ /* 0x000fe2000e781270 */
[----:B------:R-:W-:Y:S01]  /*8e290*/  ULDC UR8, c[0x0][0x22c] ;  /* 0x00008b0000087ab9 */ /* 0x000fe20000000800 */
[----:B------:R-:W4:Y:S11]  /*8e2a0*/  LDL.LU R139, [R1+0xcb8] ;  /* 0x000cb800018b7983 */ /* 0x000f360000300800 */
[----:B--2---:R1:W-:Y:S04]  /*8e2b0*/  @P4 STG.E desc[UR4][R72.64], R138 ;  /* 0x0000008a48004986 */ /* 0x0043e8000c101904 */
[----:B-1----:R-:W2:Y:S01]  /*8e2c0*/  LDL.LU R138, [R1+0x8c8] ;  /* 0x0008c800018a7983 */ /* 0x002ea20000300800 */
[----:B------:R-:W-:-:S02]  /*8e2d0*/  VIADD R74, R10, 0x64 ;  /* 0x000000640a4a7836 */ /* 0x000fc40000000000 */
[----:B------:R-:W-:Y:S01]  /*8e2e0*/  IMAD.WIDE R72, R141, 0x4, R2 ;  /* 0x000000048d487825 */ /* 0x000fe200078e0202 */
[----:B------:R-:W2:Y:S02]  /*8e2f0*/  LDL.LU R75, [R1+0x2214] ;  /* 0x00221400014b7983 */ /* 0x000ea40000300800 */
[----:B------:R-:W-:Y:S01]  /*8e300*/  ISETP.GE.AND P4, PT, R74, UR8, PT ;  /* 0x000000084a007c0c */ /* 0x000fe2000bf86270 */
[----:B------:R-:W-:-:S03]  /*8e310*/  ULDC UR8, c[0x0][0x228] ;  /* 0x00008a0000087ab9 */ /* 0x000fc60000000800 */
[----:B------:R-:W-:-:S13]  /*8e320*/  ISETP.LT.AND P5, PT, R11, UR9, !P4 ;  /* 0x000000090b007c0c */ /* 0x000fda000e7a1270 */
[----:B------:R1:W-:Y:S01]  /*8e330*/  @P5 STG.E desc[UR4][R72.64], R145 ;  /* 0x0000009148005986 */ /* 0x0003e2000c101904 */
[----:B------:R-:W-:Y:S01]  /*8e340*/  ISETP.LT.AND P5, PT, R12, UR8, !P4 ;  /* 0x000000080c007c0c */ /* 0x000fe2000e7a1270 */
[----:B------:R-:W-:Y:S01]  /*8e350*/  ULDC UR8, c[0x0][0x228] ;  /* 0x00008a0000087ab9 */ /* 0x000fe20000000800 */
[----:B-1----:R-:W-:-:S11]  /*8e360*/  IMAD.WIDE R72, R141, 0x4, R8 ;  /* 0x000000048d487825 */ /* 0x002fd600078e0208 */
[----:B------:R1:W-:Y:S01]  /*8e370*/  @P5 STG.E desc[UR4][R72.64], R144 ;  /* 0x0000009048005986 */ /* 0x0003e2000c101904 */
[----:B------:R-:W-:Y:S01]  /*8e380*/  ISETP.LT.AND P5, PT, R13, UR8, !P4 ;  /* 0x000000080d007c0c */ /* 0x000fe2000e7a1270 */
[----:B------:R-:W-:Y:S02]  /*8e390*/  ULDC UR8, c[0x0][0x228] ;  /* 0x00008a0000087ab9 */ /* 0x000fe40000000800 */
[----:B------:R-:W-:Y:S01]  /*8e3a0*/  ISETP.LT.AND P4, PT, R14, UR8, !P4 ;  /* 0x000000080e007c0c */ /* 0x000fe2000e781270 */
[----:B------:R-:W-:Y:S01]  /*8e3b0*/  VIADD R74, R10, 0x65 ;  /* 0x000000650a4a7836 */ /* 0x000fe20000000000 */
[----:B------:R-:W-:Y:S01]  /*8e3c0*/  ULDC.64 UR8, c[0x0][0x228] ;  /* 0x00008a0000087ab9 */ /* 0x000fe20000000a00 */
[----:B-1----:R-:W-:-:S07]  /*8e3d0*/  IMAD.WIDE R72, R141, 0x4, R4 ;  /* 0x000000048d487825 */ /* 0x002fce00078e0204 */
[----:B---3--:R1:W-:Y:S02]  /*8e3e0*/  @P5 STG.E desc[UR4][R72.64], R143 ;  /* 0x0000008f48005986 */ /* 0x0083e4000c101904 */
[----:B-1----:R-:W-:-:S05]  /*8e3f0*/  IMAD.WIDE R72, R141, 0x4, R6 ;  /* 0x000000048d487825 */ /* 0x002fca00078e0206 */
[----:B----4-:R1:W-:Y:S01]  /*8e400*/  @P4 STG.E desc[UR4][R72.64], R142 ;  /* 0x0000008e48004986 */ /* 0x0103e2000c101904 */
[----:B------:R-:W-:Y:S01]  /*8e410*/  ISETP.GE.AND P4, PT, R74, UR9, PT ;  /* 0x000000094a007c0c */ /* 0x000fe2000bf86270 */
[----:B------:R-:W-:-:S03]  /*8e420*/  ULDC UR9, c[0x0][0x228] ;  /* 0x00008a0000097ab9 */ /* 0x000fc60000000800 */
[----:B------:R-:W-:Y:S01]  /*8e430*/  ISETP.LT.AND P5, PT, R11, UR10, !P4 ;  /* 0x0000000a0b007c0c */ /* 0x000fe2000e7a1270 */
[----:B-1----:R-:W-:-:S12]  /*8e440*/  IMAD.WIDE R72, R146, 0x4, R2 ;  /* 0x0000000492487825 */ /* 0x002fd800078e0202 */
[----:B------:R1:W-:Y:S01]  /*8e450*/  @P5 STG.E desc[UR4][R72.64], R140 ;  /* 0x0000008c48005986 */ /* 0x0003e2000c101904 */
[----:B------:R-:W-:Y:S01]  /*8e460*/  ISETP.LT.AND P5, PT, R12, UR9, !P4 ;  /* 0x000000090c007c0c */ /* 0x000fe2000e7a1270 */
[----:B------:R-:W-:Y:S01]  /*8e470*/  ULDC UR9, c[0x0][0x228] ;  /* 0x00008a0000097ab9 */ /* 0x000fe20000000800 */
[----:B-1----:R-:W-:-:S11]  /*8e480*/  IMAD.WIDE R72, R146, 0x4, R8 ;  /* 0x0000000492487825 */ /* 0x002fd600078e0208 */
[----:B------:R1:W-:Y:S01]  /*8e490*/  @P5 STG.E desc[UR4][R72.64], R139 ;  /* 0x0000008b48005986 */ /* 0x0003e2000c101904 */
[----:B------:R-:W-:-:S03]  /*8e4a0*/  ISETP.LT.AND P5, PT, R13, UR9, !P4 ;  /* 0x000000090d007c0c */ /* 0x000fc6000e7a1270 */
[----:B-1----:R-:W3:Y:S01]  /*8e4b0*/  LDL.LU R139, [R1+0x4c8] ;  /* 0x0004c800018b7983 */ /* 0x002ee20000300800 */
[----:B------:R-:W-:-:S03]  /*8e4c0*/  IMAD.WIDE R72, R146, 0x4, R4 ;  /* 0x0000000492487825 */ /* 0x000fc600078e0204 */
[----:B------:R-:W4:Y:S06]  /*8e4d0*/  LDL.LU R141, [R1+0x2210] ;  /* 0x00221000018d7983 */ /* 0x000f2c0000300800 */
[----:B--2---:R1:W-:Y:S04]  /*8e4e0*/  @P5 STG.E desc[UR4][R72.64], R138 ;  /* 0x0000008a48005986 */ /* 0x0043e8000c101904 */
[----:B-1----:R-:W2:Y:S04]  /*8e4f0*/  LDL.LU R138, [R1+0x1cbc] ;  /* 0x001cbc00018a7983 */ /* 0x002ea80000300800 */
[----:B------:R-:W2:Y:S04]  /*8e500*/  LDL.LU R144, [R1+0x18bc] ;  /* 0x0018bc0001907983 */ /* 0x000ea80000300800 */
[----:B------:R-:W2:Y:S01]  /*8e510*/  LDL.LU R143, [R1+0x14bc] ;  /* 0x0014bc00018f7983 */ /* 0x000ea20000300800 */
[----:B------:R-:W-:-:S03]  /*8e520*/  ISETP.LT.AND P4, PT, R14, UR8, !P4 ;  /* 0x000000080e007c0c */ /* 0x000fc6000e781270 */
[----:B------:R-:W2:Y:S01]  /*8e530*/  LDL.LU R142, [R1+0x10bc] ;  /* 0x0010bc00018e7983 */ /* 0x000ea20000300800 */
[----:B------:R-:W-:-:S03]  /*8e540*/  IMAD.WIDE R72, R146, 0x4, R6 ;  /* 0x0000000492487825 */ /* 0x000fc600078e0206 */
[----:B------:R-:W2:Y:S06]  /*8e550*/  LDL.LU R140, [R1+0xccc] ;  /* 0x000ccc00018c7983 */ /* 0x000eac0000300800 */
[----:B---3--:R1:W-:Y:S04]  /*8e560*/  @P4 STG.E desc[UR4][R72.64], R139 ;  /* 0x0000008b48004986 */ /* 0x0083e8000c101904 */
[----:B-1----:R-:W3:Y:S01]  /*8e570*/  LDL.LU R139, [R1+0xcbc] ;  /* 0x000cbc00018b7983 */ /* 0x002ee20000300800 */
[----:B----4-:R-:W-:-:S05]  /*8e580*/  IMAD.WIDE R72, R141, 0x4, R2 ;  /* 0x000000048d487825 */ /* 0x010fca00078e0202 */
[----:B--2---:R1:W-:Y:S04]  /*8e590*/  @P3 STG.E desc[UR4][R72.64], R138 ;  /* 0x0000008a48003986 */ /* 0x0043e8000c101904 */
[----:B-1----:R-:W2:Y:S01]  /*8e5a0*/  LDL.LU R138, [R1+0x8cc] ;  /* 0x0008cc00018a7983 */ /* 0x002ea20000300800 */
[----:B------:R-:W-:Y:S02]  /*8e5b0*/  LOP3.LUT P5, RZ, R155, 0x4000, RZ, 0xc0, !PT ;  /* 0x000040009bff7812 */ /* 0x000fe400078ac0ff */
[----:B------:R-:W-:Y:S01]  /*8e5c0*/  LOP3.LUT R30, R30, 0xffffffdf, RZ, 0xc0, !PT ;  /* 0xffffffdf1e1e7812 */ /* 0x000fe200078ec0ff */
[----:B------:R-:W4:Y:S04]  /*8e5d0*/  LDL.LU R148, [R1+0x2218] ;  /* 0x0022180001947983 */ /* 0x000f280000300800 */
[----:B------:R-:W4:Y:S04]  /*8e5e0*/  LDL.LU R154, [R1+0x4cc] ;  /* 0x0004cc00019a7983 */ /* 0x000f280000300800 */
[----:B------:R-:W4:Y:S02]  /*8e5f0*/  LDL.LU R151, [R1+0x1e60] ;  /* 0x001e600001977983 */ /* 0x000f240000300800 */
[----:B------:R-:W-:-:S02]  /*8e600*/  @P5 LOP3.LUT R30, R30, 0x20, RZ, 0xfc, !PT ;  /* 0x000000201e1e5812 */ /* 0x000fc400078efcff */
[----:B------:R-:W-:Y:S01]  /*8e610*/  LOP3.LUT P5, RZ, R155, 0x80, RZ, 0xc0, !PT ;  /* 0x000000809bff7812 */ /* 0x000fe200078ac0ff */
[----:B------:R-:W4:Y:S01]  /*8e620*/  LDL.LU R149, [R1+0x1cc0] ;  /* 0x001cc00001957983 */ /* 0x000f220000300800 */
[----:B------:R-:W-:-:S03]  /*8e630*/  LOP3.LUT R30, R30, 0xffffffbf, RZ, 0xc0, !PT ;  /* 0xffffffbf1e1e7812 */ /* 0x000fc600078ec0ff */
[----:B------:R-:W4:Y:S01]  /*8e640*/  LDL.LU R150, [R1+0x18c0] ;  /* 0x0018c00001967983 */ /* 0x000f220000300800 */
[----:B------:R-:W-:-:S03]  /*8e650*/  IMAD.WIDE R72, R141, 0x4, R8 ;  /* 0x000000048d487825 */ /* 0x000fc600078e0208 */
[----:B------:R-:W4:Y:S04]  /*8e660*/  LDL.LU R147, [R1+0x14c0] ;  /* 0x0014c00001937983 */ /* 0x000f280000300800 */
[----:B------:R-:W-:Y:S02]  /*8e670*/  @P5 LOP3.LUT R30, R30, 0x40, RZ, 0xfc, !PT ;  /* 0x000000401e1e5812 */ /* 0x000fe400078efcff */
[----:B------:R-:W-:Y:S02]  /*8e680*/  LOP3.LUT P5, RZ, R155, 0x40, RZ, 0xc0, !PT ;  /* 0x000000409bff7812 */ /* 0x000fe400078ac0ff */
[----:B------:R-:W-:-:S11]  /*8e690*/  LOP3.LUT R30, R30, 0xffffff7f, RZ, 0xc0, !PT ;  /* 0xffffff7f1e1e7812 */ /* 0x000fd600078ec0ff */
[----:B------:R-:W-:Y:S02]  /*8e6a0*/  @P5 LOP3.LUT R30, R30, 0x80, RZ, 0xfc, !PT ;  /* 0x000000801e1e5812 */ /* 0x000fe400078efcff */
[----:B------:R-:W-:Y:S02]  /*8e6b0*/  LOP3.LUT P5, RZ, R155, 0x20, RZ, 0xc0, !PT ;  /* 0x000000209bff7812 */ /* 0x000fe400078ac0ff */
[----:B------:R-:W-:-:S11]  /*8e6c0*/  LOP3.LUT R30, R30, 0xfffffeff, RZ, 0xc0, !PT ;  /* 0xfffffeff1e1e7812 */ /* 0x000fd600078ec0ff */
[----:B------:R-:W-:Y:S02]  /*8e6d0*/  @P5 LOP3.LUT R30, R30, 0x100, RZ, 0xfc, !PT ;  /* 0x000001001e1e5812 */ /* 0x000fe400078efcff */
[----:B------:R-:W-:Y:S02]  /*8e6e0*/  LOP3.LUT P5, RZ, R155, 0x10, RZ, 0xc0, !PT ;  /* 0x000000109bff7812 */ /* 0x000fe400078ac0ff */
[----:B------:R-:W-:Y:S01]  /*8e6f0*/  LOP3.LUT R30, R30, 0xfffffdff, RZ, 0xc0, !PT ;  /* 0xfffffdff1e1e7812 */ /* 0x000fe200078ec0ff */
[----:B------:R1:W-:Y:S10]  /*8e700*/  @P2 STG.E desc[UR4][R72.64], R144 ;  /* 0x0000009048002986 */ /* 0x0003f4000c101904 */
[----:B------:R-:W-:-:S02]  /*8e710*/  @P5 LOP3.LUT R30, R30, 0x200, RZ, 0xfc, !PT ;  /* 0x000002001e1e5812 */ /* 0x000fc400078efcff */
[----:B------:R-:W-:Y:S01]  /*8e720*/  LOP3.LUT P5, RZ, R155, 0x8, RZ, 0xc0, !PT ;  /* 0x000000089bff7812 */ /* 0x000fe200078ac0ff */
[----:B-1----:R-:W-:Y:S01]  /*8e730*/  IMAD.WIDE R72, R141, 0x4, R4 ;  /* 0x000000048d487825 */ /* 0x002fe200078e0204 */
[----:B------:R-:W-:-:S04]  /*8e740*/  LOP3.LUT R30, R30, 0xfffffbff, RZ, 0xc0, !PT ;  /* 0xfffffbff1e1e7812 */ /* 0x000fc800078ec0ff */
[----:B------:R1:W-:Y:S07]  /*8e750*/  @P1 STG.E desc[UR4][R72.64], R143 ;  /* 0x0000008f48001986 */ /* 0x0003ee000c101904 */
[----:B------:R-:W-:Y:S02]  /*8e760*/  @P5 LOP3.LUT R30, R30, 0x400, RZ, 0xfc, !PT ;  /* 0x000004001e1e5812 */ /* 0x000fe400078efcff */
[----:B------:R-:W-:Y:S01]  /*8e770*/  LOP3.LUT P5, RZ, R155, 0x2, RZ, 0xc0, !PT ;  /* 0x000000029bff7812 */ /* 0x000fe200078ac0ff */
[----:B-1----:R-:W4:Y:S01]  /*8e780*/  LDL.LU R143, [R1+0x221c] ;  /* 0x00221c00018f7983 */ /* 0x002f220000300800 */
[----:B------:R-:W-:-:S03]  /*8e790*/  LOP3.LUT R30, R30, 0xfffff7ff, RZ, 0xc0, !PT ;  /* 0xfffff7ff1e1e7812 */ /* 0x000fc600078ec0ff */
[----:B------:R-:W4:Y:S01]  /*8e7a0*/  LDL.LU R145, [R1+0x10c0] ;  /* 0x0010c00001917983 */ /* 0x000f220000300800 */
[----:B------:R-:W-:-:S03]  /*8e7b0*/  IMAD.WIDE R72, R141, 0x4, R6 ;  /* 0x000000048d487825 */ /* 0x000fc600078e0206 */
[----:B------:R-:W4:Y:S04]  /*8e7c0*/  LDL.LU R146, [R1+0x8d0] ;  /* 0x0008d00001927983 */ /* 0x000f280000300800 */
[----:B------:R-:W-:Y:S02]  /*8e7d0*/  @P5 LOP3.LUT R30, R30, 0x800, RZ, 0xfc, !PT ;  /* 0x000008001e1e5812 */ /* 0x000fe400078efcff */
[----:B------:R-:W-:Y:S01]  /*8e7e0*/  LOP3.LUT P5, RZ, R155, 0x1, RZ, 0xc0, !PT ;  /* 0x000000019bff7812 */ /* 0x000fe200078ac0ff */
[----:B------:R1:W-:Y:S04]  /*8e7f0*/  @P0 STG.E desc[UR4][R72.64], R142 ;  /* 0x0000008e48000986 */ /* 0x0003e8000c101904 */
[----:B------:R-:W4:Y:S04]  /*8e800*/  LDL.LU R144, [R1+0x4d0] ;  /* 0x0004d00001907983 */ /* 0x000f280000300800 */
[----:B------:R-:W4:Y:S01]  /*8e810*/  LDL.LU R141, [R1+0xd0] ;  /* 0x0000d000018d7983 */ /* 0x000f220000300800 */
[----:B-1----:R-:W-:-:S03]  /*8e820*/  IMAD.WIDE R72, R75, 0x4, R2 ;  /* 0x000000044b487825 */ /* 0x002fc600078e0202 */
[----:B------:R-:W4:Y:S04]  /*8e830*/  LDL.LU R142, [R1+0x2220] ;  /* 0x00222000018e7983 */ /* 0x000f280000300800 */
[----:B------:R1:W-:Y:S02]  /*8e840*/  @P6 STG.E desc[UR4][R72.64], R140 ;  /* 0x0000008c48006986 */ /* 0x0003e4000c101904 */
[----:B-1----:R-:W-:Y:S02]  /*8e850*/  IMAD.WIDE R72, R75, 0x4, R8 ;  /* 0x000000044b487825 */ /* 0x002fe400078e0208 */
[----:B------:R-:W4:Y:S04]  /*8e860*/  LDL.LU R140, [R1+0x1e64] ;  /* 0x001e6400018c7983 */ /* 0x000f280000300800 */
[----:B---3--:R1:W-:Y:S01]  /*8e870*/  @P5 STG.E desc[UR4][R72.64], R139 ;  /* 0x0000008b48005986 */ /* 0x0083e2000c101904 */
[----:B------:R-:W-:-:S03]  /*8e880*/  LOP3.LUT P5, RZ, R30, 0x800, RZ, 0xc0, !PT ;  /* 0x000008001eff7812 */ /* 0x000fc600078ac0ff */
[----:B-1----:R-:W3:Y:S01]  /*8e890*/  LDL.LU R139, [R1+0x1cc4] ;  /* 0x001cc400018b7983 */ /* 0x002ee20000300800 */
[----:B------:R-:W-:-:S09]  /*8e8a0*/  IMAD.WIDE R72, R75, 0x4, R4 ;  /* 0x000000044b487825 */ /* 0x000fd200078e0204 */
[----:B--2---:R1:W-:Y:S04]  /*8e8b0*/  @P5 STG.E desc[UR4][R72.64], R138 ;  /* 0x0000008a48005986 */ /* 0x0043e8000c101904 */
[----:B-1----:R-:W2:Y:S01]  /*8e8c0*/  LDL.LU R138, [R1+0x18c4] ;  /* 0x0018c400018a7983 */ /* 0x002ea20000300800 */
[----:B------:R-:W-:Y:S01]  /*8e8d0*/  LOP3.LUT P5, RZ, R30, 0x400, RZ, 0xc0, !PT ;  /* 0x000004001eff7812 */ /* 0x000fe200078ac0ff */
[----:B------:R-:W-:-:S12]  /*8e8e0*/  IMAD.WIDE R72, R75, 0x4, R6 ;  /* 0x000000044b487825 */ /* 0x000fd800078e0206 */
[----:B----4-:R1:W-:Y:S01]  /*8e8f0*/  @P5 STG.E desc[UR4][R72.64], R154 ;  /* 0x0000009a48005986 */ /* 0x0103e2000c101904 */
[----:B------:R-:W-:Y:S01]  /*8e900*/  LOP3.LUT P5, RZ, R30, 0x200, RZ, 0xc0, !PT ;  /* 0x000002001eff7812 */ /* 0x000fe200078ac0ff */
[----:B-1----:R-:W-:-:S12]  /*8e910*/  IMAD.WIDE R72, R148, 0x4, R2 ;  /* 0x0000000494487825 */ /* 0x002fd800078e0202 */
[----:B------:R1:W-:Y:S01]  /*8e920*/  @P5 STG.E desc[UR4][R72.64], R151 ;  /* 0x0000009748005986 */ /* 0x0003e2000c101904 */
[----:B------:R-:W-:Y:S01]  /*8e930*/  LOP3.LUT P5, RZ, R30, 0x100, RZ, 0xc0, !PT ;  /* 0x000001001eff7812 */ /* 0x000fe200078ac0ff */
[----:B-1----:R-:W-:-:S12]  /*8e940*/  IMAD.WIDE R72, R148, 0x4, R8 ;  /* 0x0000000494487825 */ /* 0x002fd800078e0208 */
[----:B------:R1:W-:Y:S01]  /*8e950*/  @P5 STG.E desc[UR4][R72.64], R149 ;  /* 0x0000009548005986 */ /* 0x0003e2000c101904 */
[----:B------:R-:W-:Y:S01]  /*8e960*/  LOP3.LUT P5, RZ, R30, 0x80, RZ, 0xc0, !PT ;  /* 0x000000801eff7812 */ /* 0x000fe200078ac0ff */
[----:B-1----:R-:W-:-:S12]  /*8e970*/  IMAD.WIDE R72, R148, 0x4, R4 ;  /* 0x0000000494487825 */ /* 0x002fd800078e0204 */
[----:B------:R1:W-:Y:S01]  /*8e980*/  @P5 STG.E desc[UR4][R72.64], R150 ;  /* 0x0000009648005986 */ /* 0x0003e2000c101904 */
[----:B------:R-:W-:Y:S02]  /*8e990*/  LOP3.LUT P5, RZ, R30, 0x40, RZ, 0xc0, !PT ;  /* 0x000000401eff7812 */ /* 0x000fe400078ac0ff */
[C---:B------:R-:W-:Y:S02]  /*8e9a0*/  LOP3.LUT P6, RZ, R155.reuse, 0x100, RZ, 0xc0, !PT ;  /* 0x000001009bff7812 */ /* 0x040fe400078cc0ff */
[----:B------:R-:W-:Y:S01]  /*8e9b0*/  LOP3.LUT P0, RZ, R155, 0x200, RZ, 0xc0, !PT ;  /* 0x000002009bff7812 */ /* 0x000fe2000780c0ff */
[----:B-1----:R-:W-:-:S08]  /*8e9c0*/  IMAD.WIDE R72, R148, 0x4, R6 ;  /* 0x0000000494487825 */ /* 0x002fd000078e0206 */
[----:B------:R1:W-:Y:S01]  /*8e9d0*/  @P5 STG.E desc[UR4][R72.64], R147 ;  /* 0x0000009348005986 */ /* 0x0003e2000c101904 */
[----:B------:R-:W-:Y:S01]  /*8e9e0*/  LOP3.LUT P1, RZ, R155, 0x400, RZ, 0xc0, !PT ;  /* 0x000004009bff7812 */ /* 0x000fe2000782c0ff */
[----:B-1----:R-:W-:-:S05]  /*8e9f0*/  IMAD.WIDE R72, R143, 0x4, R2 ;  /* 0x000000048f487825 */ /* 0x002fca00078e0202 */
        /* <DEDUP_REMOVED lines=8> */
[----:B-1----:R-:W-:Y:S01]  /*8ea80*/  IMAD.WIDE R72, R143, 0x4, R6 ;  /* 0x000000048f487825 */ /* 0x002fe200078e0206 */
[----:B------:R-:W-:Y:S01]  /*8ea90*/  LOP3.LUT P5, RZ, R30, 0x20, RZ, 0xc0, !PT ;  /* 0x000000201eff7812 */ /* 0x000fe200078ac0ff */
[----:B------:R-:W4:Y:S04]  /*8eaa0*/  LDL.LU R143, [R1+0x14c4] ;  /* 0x0014c400018f7983 */ /* 0x000f280000300800 */
[----:B------:R1:W-:Y:S02]  /*8eab0*/  @P2 STG.E desc[UR4][R72.64], R141 ;  /* 0x0000008d48002986 */ /* 0x0003e4000c101904 */
[----:B-1----:R-:W-:-:S02]  /*8eac0*/  IMAD.WIDE R72, R142, 0x4, R2 ;  /* 0x000000048e487825 */ /* 0x002fc400078e0202 */
[----:B------:R-:W4:Y:S04]  /*8ead0*/  LDL.LU R141, [R1+0x10c4] ;  /* 0x0010c400018d7983 */ /* 0x000f280000300800 */
[----:B------:R1:W-:Y:S02]  /*8eae0*/  @P3 STG.E desc[UR4][R72.64], R140 ;  /* 0x0000008c48003986 */ /* 0x0003e4000c101904 */
[C---:B-1----:R-:W-:Y:S02]  /*8eaf0*/  IMAD.WIDE R72, R142.reuse, 0x4, R8 ;  /* 0x000000048e487825 */ /* 0x042fe400078e0208 */
[----:B------:R-:W4:Y:S04]  /*8eb00*/  LDL.LU R140, [R1+0x8d4] ;  /* 0x0008d400018c7983 */ /* 0x000f280000300800 */
[----:B---3--:R1:W-:Y:S02]  /*8eb10*/  @P4 STG.E desc[UR4][R72.64], R139 ;  /* 0x0000008b48004986 */ /* 0x0083e4000c101904 */
[----:B-1----:R-:W-:-:S02]  /*8eb20*/  IMAD.WIDE R72, R142, 0x4, R4 ;  /* 0x000000048e487825 */ /* 0x002fc400078e0204 */
[----:B------:R-:W3:Y:S04]  /*8eb30*/  LDL.LU R139, [R1+0x4d4] ;  /* 0x0004d400018b7983 */ /* 0x000ee80000300800 */
[----:B--2---:R1:W-:Y:S04]  /*8eb40*/  @P5 STG.E desc[UR4][R72.64], R138 ;  /* 0x0000008a48005986 */ /* 0x0043e8000c101904 */
[----:B-1----:R-:W2:Y:S04]  /*8eb50*/  LDL.LU R138, [R1+0x2224] ;  /* 0x00222400018a7983 */ /* 0x002ea80000300800 */
[----:B------:R-:W3:Y:S01]  /*8eb60*/  LDL.LU R248, [R1+0xd4] ;  /* 0x0000d40001f87983 */ /* 0x000ee20000300800 */
[----:B------:R-:W-:-:S03]  /*8eb70*/  IMAD.WIDE R72, R142, 0x4, R6 ;  /* 0x000000048e487825 */ /* 0x000fc600078e0206 */
[----:B------:R-:W3:Y:S04]  /*8eb80*/  LDL.LU R154, [R1+0x2228] ;  /* 0x00222800019a7983 */ /* 0x000ee80000300800 */
        /* <DEDUP_REMOVED lines=8> */
[----:B------:R-:W3:Y:S01]  /*8ec10*/  LDL.LU R148, [R1+0x4d8] ;  /* 0x0004d80001947983 */ /* 0x000ee20000300800 */
[----:B------:R-:W-:-:S02]  /*8ec20*/  LOP3.LUT P2, RZ, R155, 0x8000, RZ, 0xc0, !PT ;  /* 0x000080009bff7812 */ /* 0x000fc4000784c0ff */
[C---:B------:R-:W-:Y:S01]  /*8ec30*/  LOP3.LUT P3, RZ, R155.reuse, 0x10000, RZ, 0xc0, !PT ;  /* 0x000100009bff7812 */ /* 0x040fe2000786c0ff */
[----:B------:R-:W3:Y:S01]  /*8ec40*/  LDL.LU R145, [R1+0xd8] ;  /* 0x0000d80001917983 */ /* 0x000ee20000300800 */
[----:B------:R-:W-:-:S03]  /*8ec50*/  LOP3.LUT P4, RZ, R155, 0x20000, RZ, 0xc0, !PT ;  /* 0x000200009bff7812 */ /* 0x000fc6000788c0ff */
[----:B------:R-:W3:Y:S01]  /*8ec60*/  LDL.LU R146, [R1+0x1e6c] ;  /* 0x001e6c0001927983 */ /* 0x000ee20000300800 */
[----:B------:R-:W-:-:S03]  /*8ec70*/  LOP3.LUT P5, RZ, R155, 0x40000, RZ, 0xc0, !PT ;  /* 0x000400009bff7812 */ /* 0x000fc600078ac0ff */
[----:B------:R-:W3:Y:S01]  /*8ec80*/  LDL.LU R144, [R1+0x1ccc] ;  /* 0x001ccc0001907983 */ /* 0x000ee20000300800 */
[----:B------:R-:W-:Y:S02]  /*8ec90*/  LOP3.LUT P6, RZ, R155, 0x8000000, RZ, 0xc0, !PT ;  /* 0x080000009bff7812 */ /* 0x000fe400078cc0ff */
[----:B------:R-:W-:Y:S01]  /*8eca0*/  LOP3.LUT R31, R31, 0xdfffffff, RZ, 0xc0, !PT ;  /* 0xdfffffff1f1f7812 */ /* 0x000fe200078ec0ff */
[----:B----4-:R2:W-:Y:S10]  /*8ecb0*/  @P2 STG.E desc[UR4][R72.64], R143 ;  /* 0x0000008f48002986 */ /* 0x0105f4000c101904 */
[----:B------:R-:W-:-:S02]  /*8ecc0*/  @P6 LOP3.LUT R31, R31, 0x20000000, RZ, 0xfc, !PT ;  /* 0x200000001f1f6812 */ /* 0x000fc400078efcff */
[----:B------:R-:W-:Y:S02]  /*8ecd0*/  LOP3.LUT P6, RZ, R155, 0x4000000, RZ, 0xc0, !PT ;  /* 0x040000009bff7812 */ /* 0x000fe400078cc0ff */
[----:B------:R-:W-:-:S11]  /*8ece0*/  LOP3.LUT R31, R31, 0xbfffffff, RZ, 0xc0, !PT ;  /* 0xbfffffff1f1f7812 */ /* 0x000fd600078ec0ff */
[----:B------:R-:W-:Y:S02]  /*8ecf0*/  @P6 LOP3.LUT R31, R31, 0x40000000, RZ, 0xfc, !PT ;  /* 0x400000001f1f6812 */ /* 0x000fe400078efcff */
[----:B------:R-:W-:Y:S02]  /*8ed00*/  LOP3.LUT P6, RZ, R155, 0x2000000, RZ, 0xc0, !PT ;  /* 0x020000009bff7812 */ /* 0x000fe400078cc0ff */
[----:B------:R-:W-:-:S11]  /*8ed10*/  LOP3.LUT R31, R31, 0x7fffffff, RZ, 0xc0, !PT ;  /* 0x7fffffff1f1f7812 */ /* 0x000fd600078ec0ff */
[----:B------:R-:W-:Y:S02]  /*8ed20*/  @P6 LOP3.LUT R31, R31, 0x80000000, RZ, 0xfc, !PT ;  /* 0x800000001f1f6812 */ /* 0x000fe400078efcff */
[----:B------:R-:W-:Y:S02]  /*8ed30*/  LOP3.LUT P6, RZ, R155, 0x1000000, RZ, 0xc0, !PT ;  /* 0x010000009bff7812 */ /* 0x000fe400078cc0ff */
[----:B------:R-:W-:-:S11]  /*8ed40*/  LOP3.LUT R30, R30, 0xfffffffe, RZ, 0xc0, !PT ;  /* 0xfffffffe1e1e7812 */ /* 0x000fd600078ec0ff */
[----:B------:R-:W-:Y:S02]  /*8ed50*/  @P6 LOP3.LUT R30, R30, 0x1, RZ, 0xfc, !PT ;  /* 0x000000011e1e6812 */ /* 0x000fe400078efcff */
[----:B------:R-:W-:Y:S01]  /*8ed60*/  LOP3.LUT P6, RZ, R155, 0x800000, RZ, 0xc0, !PT ;  /* 0x008000009bff7812 */ /* 0x000fe200078cc0ff */
[----:B--2---:R-:W-:-:S05]  /*8ed70*/  IMAD.WIDE R72, R138, 0x4, R2 ;  /* 0x000000048a487825 */ /* 0x004fca00078e0202 */
[----:B------:R1:W-:Y:S02]  /*8ed80*/  @P3 STG.E desc[UR4][R72.64], R141 ;  /* 0x0000008d48003986 */ /* 0x0003e4000c101904 */
[C---:B-1----:R-:W-:Y:S02]  /*8ed90*/  IMAD.WIDE R72, R138.reuse, 0x4, R8 ;  /* 0x000000048a487825 */ /* 0x042fe400078e0208 */
[----:B------:R-:W2:Y:S04]  /*8eda0*/  LDL.LU R141, [R1+0x18cc] ;  /* 0x0018cc00018d7983 */ /* 0x000ea80000300800 */
[----:B------:R1:W-:Y:S02]  /*8edb0*/  @P4 STG.E desc[UR4][R72.64], R140 ;  /* 0x0000008c48004986 */ /* 0x0003e4000c101904 */
[----:B-1----:R-:W-:-:S02]  /*8edc0*/  IMAD.WIDE R72, R138, 0x4, R4 ;  /* 0x000000048a487825 */ /* 0x002fc400078e0204 */
[----:B------:R-:W4:Y:S04]  /*8edd0*/  LDL.LU R140, [R1+0x14cc] ;  /* 0x0014cc00018c7983 */ /* 0x000f280000300800 */
[----:B---3--:R1:W-:Y:S02]  /*8ede0*/  @P5 STG.E desc[UR4][R72.64], R139 ;  /* 0x0000008b48005986 */ /* 0x0083e4000c101904 */
[----:B-1----:R-:W-:Y:S02]  /*8edf0*/  IMAD.WIDE R72, R138, 0x4, R6 ;  /* 0x000000048a487825 */ /* 0x002fe400078e0206 */
[----:B------:R-:W3:Y:S04]  /*8ee00*/  LDL.LU R139, [R1+0x10cc] ;  /* 0x0010cc00018b7983 */ /* 0x000ee80000300800 */
[----:B------:R-:W3:Y:S04]  /*8ee10*/  LDL.LU R138, [R1+0x8dc] ;  /* 0x0008dc00018a7983 */ /* 0x000ee80000300800 */
[----:B------:R-:W3:Y:S01]  /*8ee20*/  LDL.LU R143, [R1+0x2234] ;  /* 0x00223400018f7983 */ /* 0x000ee20000300800 */
[----:B------:R-:W-:-:S04]  /*8ee30*/  LOP3.LUT R30, R30, 0xfffffffd, RZ, 0xc0, !PT ;  /* 0xfffffffd1e1e7812 */ /* 0x000fc800078ec0ff */
        /* <DEDUP_REMOVED lines=10> */
[----:B------:R-:W-:-:S13]  /*8eee0*/  LOP3.LUT P6, RZ, R155, 0x80000, RZ, 0xc0, !PT ;  /* 0x000800009bff7812 */ /* 0x000fda00078cc0ff */
[----:B------:R1:W-:Y:S01]  /*8eef0*/  @P6 STG.E desc[UR4][R72.64], R248 ;  /* 0x000000f848006986 */ /* 0x0003e2000c101904 */
        /* <DEDUP_REMOVED lines=35> */
[----:B------:R-:W3:Y:S04]  /*8f130*/  LDL.LU R144, [R1+0x4dc] ;  /* 0x0004dc0001907983 */ /* 0x000ee80000300800 */
[----:B--2---:R1:W-:Y:S02]  /*8f140*/  @P2 STG.E desc[UR4][R72.64], R141 ;  /* 0x0000008d48002986 */ /* 0x0043e4000c101904 */
[----:B-1----:R-:W-:-:S02]  /*8f150*/  IMAD.WIDE R72, R142, 0x4, R6 ;  /* 0x000000048e487825 */ /* 0x002fc400078e0206 */
[----:B------:R-:W2:Y:S04]  /*8f160*/  LDL.LU R142, [R1+0xdc] ;  /* 0x0000dc00018e7983 */ /* 0x000ea80000300800 */
[----:B----4-:R1:W-:Y:S04]  /*8f170*/  @P3 STG.E desc[UR4][R72.64], R140 ;  /* 0x0000008c48003986 */ /* 0x0103e8000c101904 */
[----:B------:R-:W4:Y:S04]  /*8f180*/  LDL.LU R141, [R1+0x1cd0] ;  /* 0x001cd000018d7983 */ /* 0x000f280000300800 */
[----:B-1----:R-:W4:Y:S01]  /*8f190*/  LDL.LU R140, [R1+0x18d0] ;  /* 0x0018d000018c7983 */ /* 0x002f220000300800 */
[----:B---3--:R-:W-:-:S05]  /*8f1a0*/  IMAD.WIDE R72, R143, 0x4, R2 ;  /* 0x000000048f487825 */ /* 0x008fca00078e0202 */
[----:B------:R1:W-:Y:S02]  /*8f1b0*/  @P4 STG.E desc[UR4][R72.64], R139 ;  /* 0x0000008b48004986 */ /* 0x0003e4000c101904 */
[----:B-1----:R-:W-:Y:S02]  /*8f1c0*/  IMAD.WIDE R72, R143, 0x4, R8 ;  /* 0x000000048f487825 */ /* 0x002fe400078e0208 */
[----:B------:R-:W3:Y:S04]  /*8f1d0*/  LDL.LU R139, [R1+0x14d0] ;  /* 0x0014d000018b7983 */ /* 0x000ee80000300800 */
[----:B------:R1:W-:Y:S04]  /*8f1e0*/  @P5 STG.E desc[UR4][R72.64], R138 ;  /* 0x0000008a48005986 */ /* 0x0003e8000c101904 */
[----:B-1----:R-:W4:Y:S01]  /*8f1f0*/  LDL.LU R138, [R1+0x2238] ;  /* 0x00223800018a7983 */ /* 0x002f220000300800 */
[----:B------:R-:W-:-:S03]  /*8f200*/  LOP3.LUT P6, RZ, R0, 0x4000, RZ, 0xc0, !PT ;  /* 0x0000400000ff7812 */ /* 0x000fc600078cc0ff */
[----:B------:R-:W3:Y:S01]  /*8f210*/  LDL.LU R136, [R1+0x10d0] ;  /* 0x0010d00001887983 */ /* 0x000ee20000300800 */
[----:B------:R-:W-:-:S03]  /*8f220*/  LOP3.LUT R31, R31, 0xffdfffff, RZ, 0xc0, !PT ;  /* 0xffdfffff1f1f7812 */ /* 0x000fc600078ec0ff */
[----:B------:R-:W3:Y:S04]  /*8f230*/  LDL.LU R151, [R1+0x223c] ;  /* 0x00223c0001977983 */ /* 0x000ee80000300800 */
[----:B------:R-:W3:Y:S02]  /*8f240*/  LDL.LU R137, [R1+0xcd0] ;  /* 0x000cd00001897983 */ /* 0x000ee40000300800 */
[----:B------:R-:W-:Y:S02]  /*8f250*/  @P6 LOP3.LUT R31, R31, 0x200000, RZ, 0xfc, !PT ;  /* 0x002000001f1f6812 */ /* 0x000fe400078efcff */
[----:B------:R-:W-:Y:S01]  /*8f260*/  LOP3.LUT P6, RZ, R0, 0x2000, RZ, 0xc0, !PT ;  /* 0x0000200000ff7812 */ /* 0x000fe200078cc0ff */
[----:B------:R-:W3:Y:S01]  /*8f270*/  LDL.LU R75, [R1+0x8e0] ;  /* 0x0008e000014b7983 */ /* 0x000ee20000300800 */
[----:B------:R-:W-:-:S03]  /*8f280*/  LOP3.LUT R31, R31, 0xffbfffff, RZ, 0xc0, !PT ;  /* 0xffbfffff1f1f7812 */ /* 0x000fc600078ec0ff */
[----:B------:R-:W3:Y:S04]  /*8f290*/  LDL.LU R154, [R1+0x4e0] ;  /* 0x0004e000019a7983 */ /* 0x000ee80000300800 */
[----:B------:R-:W3:Y:S04]  /*8f2a0*/  LDL.LU R149, [R1+0xe0] ;  /* 0x0000e00001957983 */ /* 0x000ee80000300800 */
[----:B------:R-:W-:Y:S01]  /*8f2b0*/  @P6 LOP3.LUT R31, R31, 0x400000, RZ, 0xfc, !PT ;  /* 0x004000001f1f6812 */ /* 0x000fe200078efcff */
[----:B------:R-:W3:Y:S01]  /*8f2c0*/  LDL.LU R150, [R1+0x1cd4] ;  /* 0x001cd40001967983 */ /* 0x000ee20000300800 */
[----:B------:R-:W-:-:S02]  /*8f2d0*/  LOP3.LUT P6, RZ, R0, 0x1000, RZ, 0xc0, !PT ;  /* 0x0000100000ff7812 */ /* 0x000fc400078cc0ff */
[----:B------:R-:W-:Y:S01]  /*8f2e0*/  LOP3.LUT R31, R31, 0xff7fffff, RZ, 0xc0, !PT ;  /* 0xff7fffff1f1f7812 */ /* 0x000fe200078ec0ff */
[----:B------:R-:W3:Y:S04]  /*8f2f0*/  LDL.LU R148, [R1+0x18d4] ;  /* 0x0018d40001947983 */ /* 0x000ee80000300800 */
[----:B------:R-:W3:Y:S04]  /*8f300*/  LDL.LU R147, [R1+0x14d4] ;  /* 0x0014d40001937983 */ /* 0x000ee80000300800 */
[----:B------:R-:W3:Y:S02]  /*8f310*/  LDL.LU R145, [R1+0x2240] ;  /* 0x0022400001917983 */ /* 0x000ee40000300800 */
[----:B------:R-:W-:-:S02]  /*8f320*/  @P6 LOP3.LUT R31, R31, 0x800000, RZ, 0xfc, !PT ;  /* 0x008000001f1f6812 */ /* 0x000fc400078efcff */
[C---:B------:R-:W-:Y:S02]  /*8f330*/  LOP3.LUT P6, RZ, R0.reuse, 0x800, RZ, 0xc0, !PT ;  /* 0x0000080000ff7812 */ /* 0x040fe400078cc0ff */
[C---:B------:R-:W-:Y:S02]  /*8f340*/  LOP3.LUT P2, RZ, R0.reuse, 0x4, RZ, 0xc0, !PT ;  /* 0x0000000400ff7812 */ /* 0x040fe4000784c0ff */
[----:B------:R-:W-:Y:S01]  /*8f350*/  LOP3.LUT P3, RZ, R0, 0x8, RZ, 0xc0, !PT ;  /* 0x0000000800ff7812 */ /* 0x000fe2000786c0ff */
[----:B------:R-:W-:Y:S01]  /*8f360*/  IMAD.WIDE R72, R143, 0x4, R4 ;  /* 0x000000048f487825 */ /* 0x000fe200078e0204 */
[----:B------:R-:W-:Y:S01]  /*8f370*/  LOP3.LUT R31, R31, 0xfeffffff, RZ, 0xc0, !PT ;  /* 0xfeffffff1f1f7812 */ /* 0x000fe200078ec0ff */
[----:B------:R-:W3:Y:S06]  /*8f380*/  LDL.LU R146, [R1+0x10d4] ;  /* 0x0010d40001927983 */ /* 0x000eec0000300800 */
[----:B------:R-:W-:-:S02]  /*8f390*/  @P6 LOP3.LUT R31, R31, 0x1000000, RZ, 0xfc, !PT ;  /* 0x010000001f1f6812 */ /* 0x000fc400078efcff */
[----:B------:R-:W-:Y:S02]  /*8f3a0*/  LOP3.LUT P6, RZ, R0, 0x400, RZ, 0xc0, !PT ;  /* 0x0000040000ff7812 */ /* 0x000fe400078cc0ff */
[----:B------:R-:W-:-:S11]  /*8f3b0*/  LOP3.LUT R31, R31, 0xfdffffff, RZ, 0xc0, !PT ;  /* 0xfdffffff1f1f7812 */ /* 0x000fd600078ec0ff */
[----:B------:R-:W-:Y:S02]  /*8f3c0*/  @P6 LOP3.LUT R31, R31, 0x2000000, RZ, 0xfc, !PT ;  /* 0x020000001f1f6812 */ /* 0x000fe400078efcff */
[----:B------:R-:W-:Y:S02]  /*8f3d0*/  LOP3.LUT P6, RZ, R0, 0x200, RZ, 0xc0, !PT ;  /* 0x0000020000ff7812 */ /* 0x000fe400078cc0ff */
[----:B------:R-:W-:-:S11]  /*8f3e0*/  LOP3.LUT R31, R31, 0xfbffffff, RZ, 0xc0, !PT ;  /* 0xfbffffff1f1f7812 */ /* 0x000fd600078ec0ff */
[----:B------:R-:W-:Y:S02]  /*8f3f0*/  @P6 LOP3.LUT R31, R31, 0x4000000, RZ, 0xfc, !PT ;  /* 0x040000001f1f6812 */ /* 0x000fe400078efcff */
[C---:B------:R-:W-:Y:S02]  /*8f400*/  LOP3.LUT P6, RZ, R0.reuse, 0x100, RZ, 0xc0, !PT ;  /* 0x0000010000ff7812 */ /* 0x040fe400078cc0ff */
[----:B------:R-:W-:Y:S02]  /*8f410*/  LOP3.LUT R31, R31, 0xf7ffffff, RZ, 0xc0, !PT ;  /* 0xf7ffffff1f1f7812 */ /* 0x000fe400078ec0ff */
[----:B------:R-:W-:-:S09]  /*8f420*/  LOP3.LUT P4, RZ, R0, 0x10, RZ, 0xc0, !PT ;  /* 0x0000001000ff7812 */ /* 0x000fd2000788c0ff */
[----:B------:R-:W-:Y:S02]  /*8f430*/  @P6 LOP3.LUT R31, R31, 0x8000000, RZ, 0xfc, !PT ;  /* 0x080000001f1f6812 */ /* 0x000fe400078efcff */
[C---:B------:R-:W-:Y:S02]  /*8f440*/  LOP3.LUT P6, RZ, R0.reuse, 0x80, RZ, 0xc0, !PT ;  /* 0x0000008000ff7812 */ /* 0x040fe400078cc0ff */
[----:B------:R-:W-:Y:S02]  /*8f450*/  LOP3.LUT P5, RZ, R0, 0x20, RZ, 0xc0, !PT ;  /* 0x0000002000ff7812 */ /* 0x000fe400078ac0ff */
[----:B------:R-:W-:-:S09]  /*8f460*/  LOP3.LUT R31, R31, 0xefffffff, RZ, 0xc0, !PT ;  /* 0xefffffff1f1f7812 */ /* 0x000fd200078ec0ff */
[----:B------:R-:W-:Y:S02]  /*8f470*/  @P6 LOP3.LUT R31, R31, 0x10000000, RZ, 0xfc, !PT ;  /* 0x100000001f1f6812 */ /* 0x000fe400078efcff */
[----:B------:R-:W-:Y:S01]  /*8f480*/  LOP3.LUT P6, RZ, R0, 0x40, RZ, 0xc0, !PT ;  /* 0x0000004000ff7812 */ /* 0x000fe200078cc0ff */
[----:B------:R1:W-:Y:S02]  /*8f490*/  @P2 STG.E desc[UR4][R72.64], R144 ;  /* 0x0000009048002986 */ /* 0x0003e4000c101904 */
[----:B-1----:R-:W-:-:S05]  /*8f4a0*/  IMAD.WIDE R72, R143, 0x4, R6 ;  /* 0x000000048f487825 */ /* 0x002fca00078e0206 */
[----:B--2---:R1:W-:Y:S04]  /*8f4b0*/  @P3 STG.E desc[UR4][R72.64], R142 ;  /* 0x0000008e48003986 */ /* 0x0043e8000c101904 */
[----:B-1----:R-:W2:Y:S04]  /*8f4c0*/  LDL.LU R142, [R1+0x2244] ;  /* 0x00224400018e7983 */ /* 0x002ea80000300800 */
[----:B------:R-:W2:Y:S04]  /*8f4d0*/  LDL.LU R144, [R1+0xcd4] ;  /* 0x000cd40001907983 */ /* 0x000ea80000300800 */
[----:B------:R-:W2:Y:S01]  /*8f4e0*/  LDL.LU R143, [R1+0x8e4] ;  /* 0x0008e400018f7983 */ /* 0x000ea20000300800 */
[----:B----4-:R-:W-:-:S05]  /*8f4f0*/  IMAD.WIDE R72, R138, 0x4, R2 ;  /* 0x000000048a487825 */ /* 0x010fca00078e0202 */
[----:B------:R1:W-:Y:S02]  /*8f500*/  @P4 STG.E desc[UR4][R72.64], R141 ;  /* 0x0000008d48004986 */ /* 0x0003e4000c101904 */
[C---:B-1----:R-:W-:Y:S02]  /*8f510*/  IMAD.WIDE R72, R138.reuse, 0x4, R8 ;  /* 0x000000048a487825 */ /* 0x042fe400078e0208 */
[----:B------:R-:W4:Y:S04]  /*8f520*/  LDL.LU R141, [R1+0x4e4] ;  /* 0x0004e400018d7983 */ /* 0x000f280000300800 */
[----:B------:R1:W-:Y:S02]  /*8f530*/  @P5 STG.E desc[UR4][R72.64], R140 ;  /* 0x0000008c48005986 */ /* 0x0003e4000c101904 */
[----:B-1----:R-:W-:-:S02]  /*8f540*/  IMAD.WIDE R72, R138, 0x4, R4 ;  /* 0x000000048a487825 */ /* 0x002fc400078e0204 */
[----:B------:R-:W4:Y:S04]  /*8f550*/  LDL.LU R140, [R1+0xe4] ;  /* 0x0000e400018c7983 */ /* 0x000f280000300800 */
[----:B---3--:R1:W-:Y:S02]  /*8f560*/  @P6 STG.E desc[UR4][R72.64], R139 ;  /* 0x0000008b48006986 */ /* 0x0083e4000c101904 */
[----:B-1----:R-:W-:Y:S02]  /*8f570*/  IMAD.WIDE R72, R138, 0x4, R6 ;  /* 0x000000048a487825 */ /* 0x002fe400078e0206 */
[----:B------:R-:W3:Y:S04]  /*8f580*/  LDL.LU R138, [R1+0x1cd8] ;  /* 0x001cd800018a7983 */ /* 0x000ee80000300800 */
[----:B------:R-:W3:Y:S01]  /*8f590*/  LDL.LU R139, [R1+0x2248] ;  /* 0x00224800018b7983 */ /* 0x000ee20000300800 */
        /* <DEDUP_REMOVED lines=18> */
[----:B-1----:R-:W-:Y:S01]  /*8f6c0*/  IMAD.WIDE R72, R145, 0x4, R8 ;  /* 0x0000000491487825 */ /* 0x002fe200078e0208 */
[----:B------:R-:W-:Y:S01]  /*8f6d0*/  LOP3.LUT P0, RZ, R0, 0x8000, RZ, 0xc0, !PT ;  /* 0x0000800000ff7812 */ /* 0x000fe2000780c0ff */
[----:B------:R-:W3:Y:S10]  /*8f6e0*/  LDL.LU R150, [R1+0x2250] ;  /* 0x0022500001967983 */ /* 0x000ef40000300800 */
[----:B------:R1:W-:Y:S01]  /*8f6f0*/  @P6 STG.E desc[UR4][R72.64], R148 ;  /* 0x0000009448006986 */ /* 0x0003e2000c101904 */
[----:B------:R-:W-:-:S02]  /*8f700*/  LOP3.LUT P6, RZ, R31, 0x200000, RZ, 0xc0, !PT ;  /* 0x002000001fff7812 */ /* 0x000fc400078cc0ff */
[----:B------:R-:W-:Y:S01]  /*8f710*/  LOP3.LUT P1, RZ, R0, 0x10000, RZ, 0xc0, !PT ;  /* 0x0001000000ff7812 */ /* 0x000fe2000782c0ff */
[----:B-1----:R-:W-:-:S10]  /*8f720*/  IMAD.WIDE R72, R145, 0x4, R4 ;  /* 0x0000000491487825 */ /* 0x002fd400078e0204 */
[----:B------:R1:W-:Y:S01]  /*8f730*/  @P6 STG.E desc[UR4][R72.64], R147 ;  /* 0x0000009348006986 */ /* 0x0003e2000c101904 */
[----:B------:R-:W-:Y:S01]  /*8f740*/  LOP3.LUT P2, RZ, R0, 0x20000, RZ, 0xc0, !PT ;  /* 0x0002000000ff7812 */ /* 0x000fe2000784c0ff */
[----:B-1----:R-:W-:-:S05]  /*8f750*/  IMAD.WIDE R72, R145, 0x4, R6 ;  /* 0x0000000491487825 */ /* 0x002fca00078e0206 */
[----:B------:R2:W-:Y:S01]  /*8f760*/  @P0 STG.E desc[UR4][R72.64], R146 ;  /* 0x0000009248000986 */ /* 0x0005e2000c101904 */
[C---:B------:R-:W-:Y:S02]  /*8f770*/  LOP3.LUT P3, RZ, R0.reuse, 0x40000, RZ, 0xc0, !PT ;  /* 0x0004000000ff7812 */ /* 0x040fe4000786c0ff */
[C---:B------:R-:W-:Y:S02]  /*8f780*/  LOP3.LUT P4, RZ, R0.reuse, 0x80000, RZ, 0xc0, !PT ;  /* 0x0008000000ff7812 */ /* 0x040fe4000788c0ff */
[----:B------:R-:W-:Y:S01]  /*8f790*/  LOP3.LUT P5, RZ, R0, 0x100000, RZ, 0xc0, !PT ;  /* 0x0010000000ff7812 */ /* 0x000fe200078ac0ff */
[----:B--2---:R-:W-:-:S05]  /*8f7a0*/  IMAD.WIDE R72, R142, 0x4, R2 ;  /* 0x000000048e487825 */ /* 0x004fca00078e0202 */
[----:B------:R1:W-:Y:S02]  /*8f7b0*/  @P1 STG.E desc[UR4][R72.64], R144 ;  /* 0x0000009048001986 */ /* 0x0003e4000c101904 */
[----:B-1----:R-:W-:-:S05]  /*8f7c0*/  IMAD.WIDE R72, R142, 0x4, R8 ;  /* 0x000000048e487825 */ /* 0x002fca00078e0208 */
[----:B------:R1:W-:Y:S02]  /*8f7d0*/  @P2 STG.E desc[UR4][R72.64], R143 ;  /* 0x0000008f48002986 */ /* 0x0003e4000c101904 */
[----:B-1----:R-:W-:-:S05]  /*8f7e0*/  IMAD.WIDE R72, R142, 0x4, R4 ;  /* 0x000000048e487825 */ /* 0x002fca00078e0204 */
[----:B----4-:R1:W-:Y:S02]  /*8f7f0*/  @P3 STG.E desc[UR4][R72.64], R141 ;  /* 0x0000008d48003986 */ /* 0x0103e4000c101904 */
[----:B-1----:R-:W-:Y:S02]  /*8f800*/  IMAD.WIDE R72, R142, 0x4, R6 ;  /* 0x000000048e487825 */ /* 0x002fe400078e0206 */
[----:B------:R-:W2:Y:S04]  /*8f810*/  LDL.LU R142, [R1+0x18d8] ;  /* 0x0018d800018e7983 */ /* 0x000ea80000300800 */
[----:B------:R1:W-:Y:S04]  /*8f820*/  @P4 STG.E desc[UR4][R72.64], R140 ;  /* 0x0000008c48004986 */ /* 0x0003e8000c101904 */
[----:B-1----:R-:W4:Y:S04]  /*8f830*/  LDL.LU R140, [R1+0x14d8] ;  /* 0x0014d800018c7983 */ /* 0x002f280000300800 */
[----:B------:R-:W4:Y:S04]  /*8f840*/  LDL.LU R244, [R1+0x10d8] ;  /* 0x0010d80001f47983 */ /* 0x000f280000300800 */
[----:B------:R-:W4:Y:S01]  /*8f850*/  LDL.LU R248, [R1+0xcd8] ;  /* 0x000cd80001f87983 */ /* 0x000f220000300800 */
[----:B---3--:R-:W-:-:S03]  /*8f860*/  IMAD.WIDE R72, R139, 0x4, R2 ;  /* 0x000000048b487825 */ /* 0x008fc600078e0202 */
[----:B------:R-:W3:Y:S04]  /*8f870*/  LDL.LU R136, [R1+0x8e8] ;  /* 0x0008e80001887983 */ /* 0x000ee80000300800 */
[----:B------:R1:W-:Y:S04]  /*8f880*/  @P5 STG.E desc[UR4][R72.64], R138 ;  /* 0x0000008a48005986 */ /* 0x0003e8000c101904 */
[----:B-1----:R-:W3:Y:S04]  /*8f890*/  LDL.LU R138, [R1+0x224c] ;  /* 0x00224c00018a7983 */ /* 0x002ee80000300800 */
[----:B------:R-:W3:Y:S01]  /*8f8a0*/  LDL.LU R137, [R1+0x4e8] ;  /* 0x0004e80001897983 */ /* 0x000ee20000300800 */
[----:B------:R-:W-:-:S02]  /*8f8b0*/  LOP3.LUT P6, RZ, R15, 0x2, RZ, 0xc0, !PT ;  /* 0x000000020fff7812 */ /* 0x000fc400078cc0ff */
[----:B------:R-:W-:Y:S01]  /*8f8c0*/  LOP3.LUT R31, R31, 0xffffdfff, RZ, 0xc0, !PT ;  /* 0xffffdfff1f1f7812 */ /* 0x000fe200078ec0ff */
[----:B------:R-:W3:Y:S04]  /*8f8d0*/  LDL.LU R75, [R1+0xe8] ;  /* 0x0000e800014b7983 */ /* 0x000ee80000300800 */
[----:B------:R-:W3:Y:S04]  /*8f8e0*/  LDL.LU R154, [R1+0x1cdc] ;  /* 0x001cdc00019a7983 */ /* 0x000ee80000300800 */
[----:B------:R-:W3:Y:S02]  /*8f8f0*/  LDL.LU R151, [R1+0x18dc] ;  /* 0x0018dc0001977983 */ /* 0x000ee40000300800 */
[----:B------:R-:W-:-:S02]  /*8f900*/  @P6 LOP3.LUT R31, R31, 0x2000, RZ, 0xfc, !PT ;  /* 0x000020001f1f6812 */ /* 0x000fc400078efcff */
        /* <DEDUP_REMOVED lines=9> */
[----:B------:R-:W3:Y:S01]  /*8f9a0*/  LDL.LU R146, [R1+0x4ec] ;  /* 0x0004ec0001927983 */ /* 0x000ee20000300800 */
[----:B------:R-:W-:-:S03]  /*8f9b0*/  LOP3.LUT P2, RZ, R0, 0x200000, RZ, 0xc0, !PT ;  /* 0x0020000000ff7812 */ /* 0x000fc6000784c0ff */
[----:B------:R-:W3:Y:S01]  /*8f9c0*/  LDL.LU R144, [R1+0x2254] ;  /* 0x0022540001907983 */ /* 0x000ee20000300800 */
[C---:B------:R-:W-:Y:S01]  /*8f9d0*/  LOP3.LUT P3, RZ, R0.reuse, 0x400000, RZ, 0xc0, !PT ;  /* 0x0040000000ff7812 */ /* 0x040fe2000786c0ff */
[----:B------:R-:W-:Y:S01]  /*8f9e0*/  IMAD.WIDE R72, R139, 0x4, R8 ;  /* 0x000000048b487825 */ /* 0x000fe200078e0208 */
[C---:B------:R-:W-:Y:S01]  /*8f9f0*/  LOP3.LUT P4, RZ, R0.reuse, 0x800000, RZ, 0xc0, !PT ;  /* 0x0080000000ff7812 */ /* 0x040fe2000788c0ff */
[----:B------:R-:W3:Y:S02]  /*8fa00*/  LDL.LU R143, [R1+0xec] ;  /* 0x0000ec00018f7983 */ /* 0x000ee40000300800 */
[----:B------:R-:W-:Y:S02]  /*8fa10*/  @P6 LOP3.LUT R31, R31, 0x8000, RZ, 0xfc, !PT ;  /* 0x000080001f1f6812 */ /* 0x000fe400078efcff */
[----:B------:R-:W-:Y:S01]  /*8fa20*/  LOP3.LUT P6, RZ, R0, 0x40000000, RZ, 0xc0, !PT ;  /* 0x4000000000ff7812 */ /* 0x000fe200078cc0ff */
[----:B------:R-:W3:Y:S01]  /*8fa30*/  LDL.LU R141, [R1+0x1e70] ;  /* 0x001e7000018d7983 */ /* 0x000ee20000300800 */
        /* <DEDUP_REMOVED lines=12> */
[----:B------:R-:W-:Y:S02]  /*8fb00*/  LOP3.LUT P6, RZ, R0, 0x4000000, RZ, 0xc0, !PT ;  /* 0x0400000000ff7812 */ /* 0x000fe400078cc0ff */
[----:B------:R-:W-:-:S11]  /*8fb10*/  LOP3.LUT R31, R31, 0xffefffff, RZ, 0xc0, !PT ;  /* 0xffefffff1f1f7812 */ /* 0x000fd600078ec0ff */
[----:B------:R-:W-:Y:S02]  /*8fb20*/  @P6 LOP3.LUT R31, R31, 0x100000, RZ, 0xfc, !PT ;  /* 0x001000001f1f6812 */ /* 0x000fe400078efcff */
[----:B------:R-:W-:Y:S01]  /*8fb30*/  LOP3.LUT P6, RZ, R0, 0x2000000, RZ, 0xc0, !PT ;  /* 0x0200000000ff7812 */ /* 0x000fe200078cc0ff */
[----:B--2---:R1:W-:Y:S02]  /*8fb40*/  @P2 STG.E desc[UR4][R72.64], R142 ;  /* 0x0000008e48002986 */ /* 0x0043e4000c101904 */
[C---:B-1----:R-:W-:Y:S02]  /*8fb50*/  IMAD.WIDE R72, R139.reuse, 0x4, R4 ;  /* 0x000000048b487825 */ /* 0x042fe400078e0204 */
[----:B------:R-:W2:Y:S04]  /*8fb60*/  LDL.LU R142, [R1+0x1ce0] ;  /* 0x001ce000018e7983 */ /* 0x000ea80000300800 */
[----:B----4-:R1:W-:Y:S02]  /*8fb70*/  @P3 STG.E desc[UR4][R72.64], R140 ;  /* 0x0000008c48003986 */ /* 0x0103e4000c101904 */
[----:B-1----:R-:W-:-:S02]  /*8fb80*/  IMAD.WIDE R72, R139, 0x4, R6 ;  /* 0x000000048b487825 */ /* 0x002fc400078e0206 */
[----:B------:R-:W4:Y:S04]  /*8fb90*/  LDL.LU R140, [R1+0x18e0] ;  /* 0x0018e000018c7983 */ /* 0x000f280000300800 */
[----:B------:R3:W-:Y:S04]  /*8fba0*/  @P4 STG.E desc[UR4][R72.64], R244 ;  /* 0x000000f448004986 */ /* 0x0007e8000c101904 */
[----:B------:R-:W2:Y:S01]  /*8fbb0*/  LDL.LU R139, [R1+0x2258] ;  /* 0x00225800018b7983 */ /* 0x000ea20000300800 */
[----:B---3--:R-:W-:-:S05]  /*8fbc0*/  IMAD.WIDE R72, R138, 0x4, R2 ;  /* 0x000000048a487825 */ /* 0x008fca00078e0202 */
[----:B------:R1:W-:Y:S02]  /*8fbd0*/  @P5 STG.E desc[UR4][R72.64], R248 ;  /* 0x000000f848005986 */ /* 0x0003e4000c101904 */
[----:B-1----:R-:W-:-:S05]  /*8fbe0*/  IMAD.WIDE R72, R138, 0x4, R8 ;  /* 0x000000048a487825 */ /* 0x002fca00078e0208 */
[----:B------:R1:W-:Y:S01]  /*8fbf0*/  @P6 STG.E desc[UR4][R72.64], R136 ;  /* 0x0000008848006986 */ /* 0x0003e2000c101904 */
[----:B------:R-:W-:Y:S01]  /*8fc00*/  LOP3.LUT P6, RZ, R31, 0x100000, RZ, 0xc0, !PT ;  /* 0x001000001fff7812 */ /* 0x000fe200078cc0ff */
[----:B-1----:R-:W-:-:S12]  /*8fc10*/  IMAD.WIDE R72, R138, 0x4, R4 ;  /* 0x000000048a487825 */ /* 0x002fd800078e0204 */
[----:B------:R1:W-:Y:S02]  /*8fc20*/  @P6 STG.E desc[UR4][R72.64], R137 ;  /* 0x0000008948006986 */ /* 0x0003e4000c101904 */
[----:B-1----:R-:W-:Y:S02]  /*8fc30*/  IMAD.WIDE R72, R138, 0x4, R6 ;  /* 0x000000048a487825 */ /* 0x002fe400078e0206 */
        /* <DEDUP_REMOVED lines=27> */
[----:B------:R-:W-:Y:S01]  /*8fdf0*/  LOP3.LUT P3, RZ, R15, 0x20, RZ, 0xc0, !PT ;  /* 0x000000200fff7812 */ /* 0x000fe2000786c0ff */
[----:B-1----:R-:W-:-:S05]  /*8fe00*/  IMAD.WIDE R72, R144, 0x4, R6 ;  /* 0x0000000490487825 */ /* 0x002fca00078e0206 */
[----:B------:R2:W-:Y:S01]  /*8fe10*/  @P1 STG.E desc[UR4][R72.64], R143 ;  /* 0x0000008f48001986 */ /* 0x0005e2000c101904 */
[C---:B------:R-:W-:Y:S02]  /*8fe20*/  LOP3.LUT P4, RZ, R15.reuse, 0x40, RZ, 0xc0, !PT ;  /* 0x000000400fff7812 */ /* 0x040fe4000788c0ff */
[----:B------:R-:W-:Y:S01]  /*8fe30*/  LOP3.LUT P5, RZ, R15, 0x80, RZ, 0xc0, !PT ;  /* 0x000000800fff7812 */ /* 0x000fe200078ac0ff */
[----:B--2---:R-:W-:-:S05]  /*8fe40*/  IMAD.WIDE R72, R139, 0x4, R2 ;  /* 0x000000048b487825 */ /* 0x004fca00078e0202 */
[----:B------:R1:W-:Y:S02]  /*8fe50*/  @P2 STG.E desc[UR4][R72.64], R141 ;  /* 0x0000008d48002986 */ /* 0x0003e4000c101904 */
[----:B-1----:R-:W-:-:S05]  /*8fe60*/  IMAD.WIDE R72, R139, 0x4, R8 ;  /* 0x000000048b487825 */ /* 0x002fca00078e0208 */
[----:B------:R1:W-:Y:S02]  /*8fe70*/  @P3 STG.E desc[UR4][R72.64], R142 ;  /* 0x0000008e48003986 */ /* 0x0003e4000c101904 */
[C---:B-1----:R-:W-:Y:S02]  /*8fe80*/  IMAD.WIDE R72, R139.reuse, 0x4, R4 ;  /* 0x000000048b487825 */ /* 0x042fe400078e0204 */
[----:B------:R-:W2:Y:S04]  /*8fe90*/  LDL.LU R142, [R1+0x10e0] ;  /* 0x0010e000018e7983 */ /* 0x000ea80000300800 */
[----:B----4-:R1:W-:Y:S02]  /*8fea0*/  @P4 STG.E desc[UR4][R72.64], R140 ;  /* 0x0000008c48004986 */ /* 0x0103e4000c101904 */
[----:B-1----:R-:W-:-:S02]  /*8feb0*/  IMAD.WIDE R72, R139, 0x4, R6 ;  /* 0x000000048b487825 */ /* 0x002fc400078e0206 */
[----:B------:R-:W4:Y:S04]  /*8fec0*/  LDL.LU R140, [R1+0xce0] ;  /* 0x000ce000018c7983 */ /* 0x000f280000300800 */
[----:B------:R-:W4:Y:S04]  /*8fed0*/  LDL.LU R139, [R1+0x8f0] ;  /* 0x0008f000018b7983 */ /* 0x000f280000300800 */
[----:B---3--:R1:W-:Y:S04]  /*8fee0*/  @P5 STG.E desc[UR4][R72.64], R138 ;  /* 0x0000008a48005986 */ /* 0x0083e8000c101904 */
[----:B-1----:R-:W3:Y:S04]  /*8fef0*/  LDL.LU R138, [R1+0x225c] ;  /* 0x00225c00018a7983 */ /* 0x002ee80000300800 */
[----:B------:R-:W4:Y:S04]  /*8ff00*/  LDL.LU R244, [R1+0x4f0] ;  /* 0x0004f00001f47983 */ /* 0x000f280000300800 */
        /* <DEDUP_REMOVED lines=8> */
[----:B------:R-:W4:Y:S01]  /*8ff90*/  LDL.LU R147, [R1+0x4f4] ;  /* 0x0004f40001937983 */ /* 0x000f220000300800 */
[----:B------:R-:W-:-:S03]  /*8ffa0*/  LOP3.LUT P2, RZ, R15, 0x100, RZ, 0xc0, !PT ;  /* 0x000001000fff7812 */ /* 0x000fc6000784c0ff */
[----:B------:R-:W4:Y:S04]  /*8ffb0*/  LDL.LU R145, [R1+0x1e78] ;  /* 0x001e780001917983 */ /* 0x000f280000300800 */
[----:B------:R-:W4:Y:S01]  /*8ffc0*/  LDL.LU R144, [R1+0x1ce8] ;  /* 0x001ce80001907983 */ /* 0x000f220000300800 */
[----:B------:R-:W-:-:S03]  /*8ffd0*/  LOP3.LUT P3, RZ, R15, 0x200, RZ, 0xc0, !PT ;  /* 0x000002000fff7812 */ /* 0x000fc6000786c0ff */
[----:B------:R-:W4:Y:S04]  /*8ffe0*/  LDL.LU R143, [R1+0x18e8] ;  /* 0x0018e800018f7983 */ /* 0x000f280000300800 */
[----:B------:R-:W4:Y:S01]  /*8fff0*/  LDL.LU R141, [R1+0x2268] ;  /* 0x00226800018d7983 */ /* 0x000f220000300800 */
[C---:B------:R-:W-:Y:S02]  /*90000*/  LOP3.LUT P4, RZ, R15.reuse, 0x400, RZ, 0xc0, !PT ;  /* 0x000004000fff7812 */ /* 0x040fe4000788c0ff */
        /* <DEDUP_REMOVED lines=19> */
[----:B---3--:R-:W-:-:S05]  /*90140*/  IMAD.WIDE R72, R138, 0x4, R2 ;  /* 0x000000048a487825 */ /* 0x008fca00078e0202 */
[----:B--2---:R1:W-:Y:S02]  /*90150*/  @P2 STG.E desc[UR4][R72.64], R142 ;  /* 0x0000008e48002986 */ /* 0x0043e4000c101904 */
[C---:B-1----:R-:W-:Y:S02]  /*90160*/  IMAD.WIDE R72, R138.reuse, 0x4, R8 ;  /* 0x000000048a487825 */ /* 0x042fe400078e0208 */
[----:B------:R-:W2:Y:S04]  /*90170*/  LDL.LU R142, [R1+0x14e8] ;  /* 0x0014e800018e7983 */ /* 0x000ea80000300800 */
[----:B----4-:R1:W-:Y:S02]  /*90180*/  @P3 STG.E desc[UR4][R72.64], R140 ;  /* 0x0000008c48003986 */ /* 0x0103e4000c101904 */
[----:B-1----:R-:W-:-:S02]  /*90190*/  IMAD.WIDE R72, R138, 0x4, R4 ;  /* 0x000000048a487825 */ /* 0x002fc400078e0204 */
[----:B------:R-:W3:Y:S04]  /*901a0*/  LDL.LU R140, [R1+0x10e8] ;  /* 0x0010e800018c7983 */ /* 0x000ee80000300800 */
[----:B------:R1:W-:Y:S02]  /*901b0*/  @P4 STG.E desc[UR4][R72.64], R139 ;  /* 0x0000008b48004986 */ /* 0x0003e4000c101904 */
[----:B-1----:R-:W-:Y:S02]  /*901c0*/  IMAD.WIDE R72, R138, 0x4, R6 ;  /* 0x000000048a487825 */ /* 0x002fe400078e0206 */
[----:B------:R-:W4:Y:S04]  /*901d0*/  LDL.LU R139, [R1+0xce8] ;  /* 0x000ce800018b7983 */ /* 0x000f280000300800 */
[----:B------:R-:W4:Y:S04]  /*901e0*/  LDL.LU R138, [R1+0x8f8] ;  /* 0x0008f800018a7983 */ /* 0x000f280000300800 */
[----:B------:R-:W3:Y:S01]  /*901f0*/  LDL.LU R146, [R1+0x226c] ;  /* 0x00226c0001927983 */ /* 0x000ee20000300800 */
[----:B------:R-:W-:-:S04]  /*90200*/  LOP3.LUT R31, R31, 0xfffff7ff, RZ, 0xc0, !PT ;  /* 0xfffff7ff1f1f7812 */ /* 0x000fc800078ec0ff */
[----:B------:R-:W-:Y:S02]  /*90210*/  @P6 LOP3.LUT R31, R31, 0x800, RZ, 0xfc, !PT ;  /* 0x000008001f1f6812 */ /* 0x000fe400078efcff */
[C---:B------:R-:W-:Y:S02]  /*90220*/  LOP3.LUT P6, RZ, R15.reuse, 0x2000, RZ, 0xc0, !PT ;  /* 0x000020000fff7812 */ /* 0x040fe400078cc0ff */
[----:B------:R-:W-:Y:S02]  /*90230*/  LOP3.LUT P5, RZ, R15, 0x800, RZ, 0xc0, !PT ;  /* 0x000008000fff7812 */ /* 0x000fe400078ac0ff */
[----:B------:R-:W-:-:S09]  /*90240*/  LOP3.LUT R31, R31, 0xffffefff, RZ, 0xc0, !PT ;  /* 0xffffefff1f1f7812 */ /* 0x000fd200078ec0ff */
[----:B------:R-:W-:Y:S02]  /*90250*/  @P6 LOP3.LUT R31, R31, 0x1000, RZ, 0xfc, !PT ;  /* 0x000010001f1f6812 */ /* 0x000fe400078efcff */
[----:B------:R-:W-:Y:S01]  /*90260*/  LOP3.LUT P6, RZ, R15, 0x1000, RZ, 0xc0, !PT ;  /* 0x000010000fff7812 */ /* 0x000fe200078cc0ff */
[----:B------:R1:W-:Y:S02]  /*90270*/  @P5 STG.E desc[UR4][R72.64], R244 ;  /* 0x000000f448005986 */ /* 0x0003e4000c101904 */
[----:B-1----:R-:W-:-:S10]  /*90280*/  IMAD.WIDE R72, R75, 0x4, R2 ;  /* 0x000000044b487825 */ /* 0x002fd400078e0202 */
        /* <DEDUP_REMOVED lines=11> */
[C---:B-1----:R-:W-:Y:S01]  /*90340*/  IMAD.WIDE R72, R148.reuse, 0x4, R2 ;  /* 0x0000000494487825 */ /* 0x042fe200078e0202 */
[----:B------:R-:W-:Y:S01]  /*90350*/  LOP3.LUT P0, RZ, R15, 0x200000, RZ, 0xc0, !PT ;  /* 0x002000000fff7812 */ /* 0x000fe2000780c0ff */
[----:B------:R-:W4:Y:S10]  /*90360*/  LDL.LU R154, [R1+0x2274] ;  /* 0x00227400019a7983 */ /* 0x000f340000300800 */
        /* <DEDUP_REMOVED lines=22> */
[----:B------:R-:W-:-:S04]  /*904d0*/  LOP3.LUT P5, RZ, R15, 0x4000000, RZ, 0xc0, !PT ;  /* 0x040000000fff7812 */ /* 0x000fc800078ac0ff */
[----:B--2---:R3:W-:Y:S02]  /*904e0*/  @P2 STG.E desc[UR4][R72.64], R142 ;  /* 0x0000008e48002986 */ /* 0x0047e4000c101904 */
[----:B---3--:R-:W-:-:S05]  /*904f0*/  IMAD.WIDE R72, R146, 0x4, R2 ;  /* 0x0000000492487825 */ /* 0x008fca00078e0202 */
[----:B------:R1:W-:Y:S02]  /*90500*/  @P3 STG.E desc[UR4][R72.64], R140 ;  /* 0x0000008c48003986 */ /* 0x0003e4000c101904 */
[----:B-1----:R-:W-:-:S05]  /*90510*/  IMAD.WIDE R72, R146, 0x4, R8 ;  /* 0x0000000492487825 */ /* 0x002fca00078e0208 */
[----:B----4-:R1:W-:Y:S02]  /*90520*/  @P4 STG.E desc[UR4][R72.64], R139 ;  /* 0x0000008b48004986 */ /* 0x0103e4000c101904 */
[----:B-1----:R-:W-:-:S05]  /*90530*/  IMAD.WIDE R72, R146, 0x4, R4 ;  /* 0x0000000492487825 */ /* 0x002fca00078e0204 */
[----:B------:R1:W-:Y:S04]  /*90540*/  @P5 STG.E desc[UR4][R72.64], R138 ;  /* 0x0000008a48005986 */ /* 0x0003e8000c101904 */
[----:B-1----:R-:W2:Y:S04]  /*90550*/  LDL.LU R138, [R1+0x4f8] ;  /* 0x0004f800018a7983 */ /* 0x002ea80000300800 */
[----:B------:R-:W3:Y:S04]  /*90560*/  LDL.LU R144, [R1+0x1e7c] ;  /* 0x001e7c0001907983 */ /* 0x000ee80000300800 */
[----:B------:R-:W4:Y:S04]  /*90570*/  LDL.LU R143, [R1+0x1cec] ;  /* 0x001cec00018f7983 */ /* 0x000f280000300800 */
[----:B------:R-:W4:Y:S04]  /*90580*/  LDL.LU R141, [R1+0x18ec] ;  /* 0x0018ec00018d7983 */ /* 0x000f280000300800 */
[----:B------:R-:W3:Y:S04]  /*90590*/  LDL.LU R142, [R1+0x2270] ;  /* 0x00227000018e7983 */ /* 0x000ee80000300800 */
[----:B------:R-:W4:Y:S01]  /*905a0*/  LDL.LU R140, [R1+0x14ec] ;  /* 0x0014ec00018c7983 */ /* 0x000f220000300800 */
[----:B------:R-:W-:-:S03]  /*905b0*/  LOP3.LUT P2, RZ, R15, 0x8000000, RZ, 0xc0, !PT ;  /* 0x080000000fff7812 */ /* 0x000fc6000784c0ff */
[----:B------:R-:W4:Y:S01]  /*905c0*/  LDL.LU R139, [R1+0x10ec] ;  /* 0x0010ec00018b7983 */ /* 0x000f220000300800 */
[----:B------:R-:W-:Y:S01]  /*905d0*/  IMAD.WIDE R72, R146, 0x4, R6 ;  /* 0x0000000492487825 */ /* 0x000fe200078e0206 */
        /* <DEDUP_REMOVED lines=10> */
[----:B------:R-:W-:Y:S02]  /*90680*/  LOP3.LUT R31, R31, 0xfffffffe, RZ, 0xc0, !PT ;  /* 0xfffffffe1f1f7812 */ /* 0x000fe400078ec0ff */
[----:B------:R-:W-:-:S09]  /*90690*/  LOP3.LUT P3, RZ, R15, 0x10000000, RZ, 0xc0, !PT ;  /* 0x100000000fff7812 */ /* 0x000fd2000786c0ff */
[----:B------:R-:W-:Y:S02]  /*906a0*/  @P6 LOP3.LUT R31, R31, 0x1, RZ, 0xfc, !PT ;  /* 0x000000011f1f6812 */ /* 0x000fe400078efcff */
[----:B------:R-:W-:Y:S02]  /*906b0*/  LOP3.LUT P6, RZ, R16, 0x8, RZ, 0xc0, !PT ;  /* 0x0000000810ff7812 */ /* 0x000fe400078cc0ff */
[----:B------:R-:W-:Y:S01]  /*906c0*/  LOP3.LUT P4, RZ, R15, 0x20000000, RZ, 0xc0, !PT ;  /* 0x200000000fff7812 */ /* 0x000fe2000788c0ff */
[----:B--2---:R1:W-:Y:S04]  /*906d0*/  @P2 STG.E desc[UR4][R72.64], R138 ;  /* 0x0000008a48002986 */ /* 0x0043e8000c101904 */
[----:B-1----:R-:W2:Y:S04]  /*906e0*/  LDL.LU R138, [R1+0xcec] ;  /* 0x000cec00018a7983 */ /* 0x002ea80000300800 */
[----:B------:R-:W2:Y:S04]  /*906f0*/  LDL.LU R75, [R1+0x8fc] ;  /* 0x0008fc00014b7983 */ /* 0x000ea80000300800 */
[----:B------:R-:W2:Y:S04]  /*90700*/  LDL.LU R151, [R1+0x4fc] ;  /* 0x0004fc0001977983 */ /* 0x000ea80000300800 */
[----:B------:R-:W2:Y:S04]  /*90710*/  LDL.LU R147, [R1+0x2278] ;  /* 0x0022780001937983 */ /* 0x000ea80000300800 */
[----:B------:R-:W2:Y:S04]  /*90720*/  LDL.LU R149, [R1+0x1cf0] ;  /* 0x001cf00001957983 */ /* 0x000ea80000300800 */
[----:B------:R-:W2:Y:S01]  /*90730*/  LDL.LU R150, [R1+0x18f0] ;  /* 0x0018f00001967983 */ /* 0x000ea20000300800 */
[----:B------:R-:W-:Y:S01]  /*90740*/  LOP3.LUT R31, R31, 0xfffffffd, RZ, 0xc0, !PT ;  /* 0xfffffffd1f1f7812 */ /* 0x000fe200078ec0ff */
[----:B---3--:R-:W-:Y:S01]  /*90750*/  IMAD.WIDE R72, R142, 0x4, R2 ;  /* 0x000000048e487825 */ /* 0x008fe200078e0202 */
[----:B------:R-:W-:Y:S01]  /*90760*/  LOP3.LUT P5, RZ, R15, 0x40000000, RZ, 0xc0, !PT ;  /* 0x400000000fff7812 */ /* 0x000fe200078ac0ff */
[----:B------:R-:W3:Y:S01]  /*90770*/  LDL.LU R148, [R1+0x14f0] ;  /* 0x0014f00001947983 */ /* 0x000ee20000300800 */
[----:B------:R-:W-:-:S02]  /*90780*/  @P6 LOP3.LUT R31, R31, 0x2, RZ, 0xfc, !PT ;  /* 0x000000021f1f6812 */ /* 0x000fc400078efcff */
[----:B------:R-:W-:Y:S01]  /*90790*/  LOP3.LUT P6, RZ, R16, 0x4, RZ, 0xc0, !PT ;  /* 0x0000000410ff7812 */ /* 0x000fe200078cc0ff */
[----:B------:R1:W-:Y:S01]  /*907a0*/  @P3 STG.E desc[UR4][R72.64], R144 ;  /* 0x0000009048003986 */ /* 0x0003e2000c101904 */
[----:B------:R-:W-:Y:S01]  /*907b0*/  LOP3.LUT R31, R31, 0xfffffffb, RZ, 0xc0, !PT ;  /* 0xfffffffb1f1f7812 */ /* 0x000fe200078ec0ff */
[----:B-1----:R-:W-:-:S05]  /*907c0*/  IMAD.WIDE R72, R142, 0x4, R8 ;  /* 0x000000048e487825 */ /* 0x002fca00078e0208 */
[----:B----4-:R1:W-:Y:S05]  /*907d0*/  @P4 STG.E desc[UR4][R72.64], R143 ;  /* 0x0000008f48004986 */ /* 0x0103ea000c101904 */
[----:B------:R-:W-:Y:S02]  /*907e0*/  @P6 LOP3.LUT R31, R31, 0x4, RZ, 0xfc, !PT ;  /* 0x000000041f1f6812 */ /* 0x000fe400078efcff */
[----:B------:R-:W-:Y:S01]  /*907f0*/  LOP3.LUT P6, RZ, R16, 0x2, RZ, 0xc0, !PT ;  /* 0x0000000210ff7812 */ /* 0x000fe200078cc0ff */
[----:B-1----:R-:W-:-:S05]  /*90800*/  IMAD.WIDE R72, R142, 0x4, R4 ;  /* 0x000000048e487825 */ /* 0x002fca00078e0204 */
[----:B------:R1:W-:Y:S01]  /*90810*/  @P5 STG.E desc[UR4][R72.64], R141 ;  /* 0x0000008d48005986 */ /* 0x0003e2000c101904 */
[----:B------:R-:W-:-:S03]  /*90820*/  LOP3.LUT R31, R31, 0xfffffff7, RZ, 0xc0, !PT ;  /* 0xfffffff71f1f7812 */ /* 0x000fc600078ec0ff */
[----:B-1----:R-:W4:Y:S04]  /*90830*/  LDL.LU R141, [R1+0x227c] ;  /* 0x00227c00018d7983 */ /* 0x002f280000300800 */
[----:B------:R-:W4:Y:S04]  /*90840*/  LDL.LU R145, [R1+0x10f0] ;  /* 0x0010f00001917983 */ /* 0x000f280000300800 */
[----:B------:R-:W4:Y:S01]  /*90850*/  LDL.LU R146, [R1+0xcf0] ;  /* 0x000cf00001927983 */ /* 0x000f220000300800 */
[----:B------:R-:W-:Y:S02]  /*90860*/  @P6 LOP3.LUT R31, R31, 0x8, RZ, 0xfc, !PT ;  /* 0x000000081f1f6812 */ /* 0x000fe400078efcff */
[----:B------:R-:W-:Y:S01]  /*90870*/  LOP3.LUT P6, RZ, R16, 0x1, RZ, 0xc0, !PT ;  /* 0x0000000110ff7812 */ /* 0x000fe200078cc0ff */
[----:B------:R-:W4:Y:S01]  /*90880*/  LDL.LU R144, [R1+0x900] ;  /* 0x0009000001907983 */ /* 0x000f220000300800 */
[----:B------:R-:W-:Y:S01]  /*90890*/  LOP3.LUT R31, R31, 0xffffffef, RZ, 0xc0, !PT ;  /* 0xffffffef1f1f7812 */ /* 0x000fe200078ec0ff */
[----:B------:R-:W-:-:S02]  /*908a0*/  IMAD.WIDE R72, R142, 0x4, R6 ;  /* 0x000000048e487825 */ /* 0x000fc400078e0206 */
[----:B------:R-:W4:Y:S08]  /*908b0*/  LDL.LU R143, [R1+0x500] ;  /* 0x00050000018f7983 */ /* 0x000f300000300800 */
[----:B------:R-:W-:Y:S02]  /*908c0*/  @P6 LOP3.LUT R31, R31, 0x10, RZ, 0xfc, !PT ;  /* 0x000000101f1f6812 */ /* 0x000fe400078efcff */
[----:B------:R-:W-:-:S13]  /*908d0*/  LOP3.LUT P6, RZ, R15, 0x80000000, RZ, 0xc0, !PT ;  /* 0x800000000fff7812 */ /* 0x000fda00078cc0ff */
[----:B------:R1:W-:Y:S01]  /*908e0*/  @P6 STG.E desc[UR4][R72.64], R140 ;  /* 0x0000008c48006986 */ /* 0x0003e2000c101904 */
[C---:B------:R-:W-:Y:S01]  /*908f0*/  LOP3.LUT P6, RZ, R31.reuse, 0x10, RZ, 0xc0, !PT ;  /* 0x000000101fff7812 */ /* 0x040fe200078cc0ff */
[----:B-1----:R-:W-:Y:S02]  /*90900*/  IMAD.WIDE R72, R154, 0x4, R2 ;  /* 0x000000049a487825 */ /* 0x002fe400078e0202 */
[----:B------:R-:W4:Y:S10]  /*90910*/  LDL.LU R140, [R1+0x100] ;  /* 0x00010000018c7983 */ /* 0x000f340000300800 */
[----:B------:R1:W-:Y:S01]  /*90920*/  @P6 STG.E desc[UR4][R72.64], R139 ;  /* 0x0000008b48006986 */ /* 0x0003e2000c101904 */
[----:B------:R-:W-:-:S03]  /*90930*/  LOP3.LUT P6, RZ, R31, 0x8, RZ, 0xc0, !PT ;  /* 0x000000081fff7812 */ /* 0x000fc600078cc0ff */
[----:B-1----:R-:W4:Y:S04]  /*90940*/  LDL.LU R139, [R1+0x1cf4] ;  /* 0x001cf400018b7983 */ /* 0x002f280000300800 */
[----:B------:R-:W4:Y:S01]  /*90950*/  LDL.LU R142, [R1+0x2284] ;  /* 0x00228400018e7983 */ /* 0x000f220000300800 */
[----:B------:R-:W-:-:S05]  /*90960*/  IMAD.WIDE R72, R154, 0x4, R8 ;  /* 0x000000049a487825 */ /* 0x000fca00078e0208 */
[----:B--2---:R1:W-:Y:S04]  /*90970*/  @P6 STG.E desc[UR4][R72.64], R138 ;  /* 0x0000008a48006986 */ /* 0x0043e8000c101904 */
[----:B-1----:R-:W2:Y:S01]  /*90980*/  LDL.LU R138, [R1+0x18f4] ;  /* 0x0018f400018a7983 */ /* 0x002ea20000300800 */
[----:B------:R-:W-:Y:S01]  /*90990*/  LOP3.LUT P6, RZ, R31, 0x4, RZ, 0xc0, !PT ;  /* 0x000000041fff7812 */ /* 0x000fe200078cc0ff */
[----:B------:R-:W-:-:S12]  /*909a0*/  IMAD.WIDE R72, R154, 0x4, R4 ;  /* 0x000000049a487825 */ /* 0x000fd800078e0204 */
[----:B------:R1:W-:Y:S01]  /*909b0*/  @P6 STG.E desc[UR4][R72.64], R75 ;  /* 0x0000004b48006986 */ /* 0x0003e2000c101904 */
[----:B------:R-:W-:Y:S01]  /*909c0*/  LOP3.LUT P6, RZ, R31, 0x2, RZ, 0xc0, !PT ;  /* 0x000000021fff7812 */ /* 0x000fe200078cc0ff */
[----:B-1----:R-:W-:-:S12]  /*909d0*/  IMAD.WIDE R72, R154, 0x4, R6 ;  /* 0x000000049a487825 */ /* 0x002fd800078e0206 */
[----:B------:R1:W-:Y:S01]  /*909e0*/  @P6 STG.E desc[UR4][R72.64], R151 ;  /* 0x0000009748006986 */ /* 0x0003e2000c101904 */
[----:B------:R-:W-:Y:S01]  /*909f0*/  LOP3.LUT P6, RZ, R31, 0x1, RZ, 0xc0, !PT ;  /* 0x000000011fff7812 */ /* 0x000fe200078cc0ff */
[C---:B------:R-:W-:Y:S01]  /*90a00*/  IMAD.WIDE R30, R147.reuse, 0x4, R2 ;  /* 0x00000004931e7825 */ /* 0x040fe200078e0202 */
[C---:B------:R-:W-:Y:S02]  /*90a10*/  LOP3.LUT P0, RZ, R16.reuse, 0x100, RZ, 0xc0, !PT ;  /* 0x0000010010ff7812 */ /* 0x040fe4000780c0ff */
[----:B------:R-:W-:Y:S01]  /*90a20*/  LOP3.LUT P1, RZ, R16, 0x200, RZ, 0xc0, !PT ;  /* 0x0000020010ff7812 */ /* 0x000fe2000782c0ff */
[----:B-1----:R-:W2:Y:S08]  /*90a30*/  LDL.LU R151, [R1+0x228c] ;  /* 0x00228c0001977983 */ /* 0x002eb00000300800 */
[----:B------:R1:W-:Y:S01]  /*90a40*/  @P6 STG.E desc[UR4][R30.64], R149 ;  /* 0x000000951e006986 */ /* 0x0003e2000c101904 */
[----:B------:R-:W-:Y:S01]  /*90a50*/  LOP3.LUT P6, RZ, R0, 0x80000000, RZ, 0xc0, !PT ;  /* 0x8000000000ff7812 */ /* 0x000fe200078cc0ff */
[----:B-1----:R-:W-:-:S12]  /*90a60*/  IMAD.WIDE R30, R147, 0x4, R8 ;  /* 0x00000004931e7825 */ /* 0x002fd800078e0208 */
[----:B------:R1:W-:Y:S01]  /*90a70*/  @P6 STG.E desc[UR4][R30.64], R150 ;  /* 0x000000961e006986 */ /* 0x0003e2000c101904 */
[----:B------:R-:W-:Y:S01]  /*90a80*/  LOP3.LUT P6, RZ, R0, 0x40000000, RZ, 0xc0, !PT ;  /* 0x4000000000ff7812 */ /* 0x000fe200078cc0ff */
[----:B-1----:R-:W-:-:S12]  /*90a90*/  IMAD.WIDE R30, R147, 0x4, R4 ;  /* 0x00000004931e7825 */ /* 0x002fd800078e0204 */
[----:B---3--:R1:W-:Y:S01]  /*90aa0*/  @P6 STG.E desc[UR4][R30.64], R148 ;  /* 0x000000941e006986 */ /* 0x0083e2000c101904 */
[----:B------:R-:W-:Y:S01]  /*90ab0*/  LOP3.LUT P6, RZ, R0, 0x20000000, RZ, 0xc0, !PT ;  /* 0x2000000000ff7812 */ /* 0x000fe200078cc0ff */
[----:B-1----:R-:W-:-:S12]  /*90ac0*/  IMAD.WIDE R30, R147, 0x4, R6 ;  /* 0x00000004931e7825 */ /* 0x002fd800078e0206 */
[----:B----4-:R1:W-:Y:S02]  /*90ad0*/  @P6 STG.E desc[UR4][R30.64], R145 ;  /* 0x000000911e006986 */ /* 0x0103e4000c101904 */
[----:B-1----:R-:W-:-:S05]  /*90ae0*/  IMAD.WIDE R30, R141, 0x4, R2 ;  /* 0x000000048d1e7825 */ /* 0x002fca00078e0202 */
[----:B------:R1:W-:Y:S02]  /*90af0*/  @P0 STG.E desc[UR4][R30.64], R146 ;  /* 0x000000921e000986 */ /* 0x0003e4000c101904 */
[----:B-1----:R-:W-:-:S05]  /*90b00*/  IMAD.WIDE R30, R141, 0x4, R8 ;  /* 0x000000048d1e7825 */ /* 0x002fca00078e0208 */
[----:B------:R1:W-:Y:S04]  /*90b10*/  @P1 STG.E desc[UR4][R30.64], R144 ;  /* 0x000000901e001986 */ /* 0x0003e8000c101904 */
[----:B-1----:R-:W3:Y:S01]  /*90b20*/  LDL.LU R144, [R1+0x14f4] ;  /* 0x0014f40001907983 */ /* 0x002ee20000300800 */
[C---:B------:R-:W-:Y:S02]  /*90b30*/  LOP3.LUT P2, RZ, R16.reuse, 0x400, RZ, 0xc0, !PT ;  /* 0x0000040010ff7812 */ /* 0x040fe4000784c0ff */
[C---:B------:R-:W-:Y:S01]  /*90b40*/  LOP3.LUT P3, RZ, R16.reuse, 0x800, RZ, 0xc0, !PT ;  /* 0x0000080010ff7812 */ /* 0x040fe2000786c0ff */
[----:B------:R-:W-:Y:S01]  /*90b50*/  IMAD.WIDE R30, R141, 0x4, R4 ;  /* 0x000000048d1e7825 */ /* 0x000fe200078e0204 */
[C---:B------:R-:W-:Y:S02]  /*90b60*/  LOP3.LUT P4, RZ, R16.reuse, 0x1000, RZ, 0xc0, !PT ;  /* 0x0000100010ff7812 */ /* 0x040fe4000788c0ff */
[----:B------:R-:W-:-:S07]  /*90b70*/  LOP3.LUT P5, RZ, R16, 0x2000, RZ, 0xc0, !PT ;  /* 0x0000200010ff7812 */ /* 0x000fce00078ac0ff */
[----:B------:R1:W-:Y:S02]  /*90b80*/  @P2 STG.E desc[UR4][R30.64], R143 ;  /* 0x0000008f1e002986 */ /* 0x0003e4000c101904 */
[----:B-1----:R-:W-:Y:S02]  /*90b90*/  IMAD.WIDE R30, R141, 0x4, R6 ;  /* 0x000000048d1e7825 */ /* 0x002fe400078e0206 */
[----:B------:R-:W4:Y:S04]  /*90ba0*/  LDL.LU R143, [R1+0x10f4] ;  /* 0x0010f400018f7983 */ /* 0x000f280000300800 */
[----:B------:R1:W-:Y:S04]  /*90bb0*/  @P3 STG.E desc[UR4][R30.64], R140 ;  /* 0x0000008c1e003986 */ /* 0x0003e8000c101904 */
[----:B------:R-:W4:Y:S01]  /*90bc0*/  LDL.LU R141, [R1+0xcf4] ;  /* 0x000cf400018d7983 */ /* 0x000f220000300800 */
[----:B-1----:R-:W-:-:S03]  /*90bd0*/  IMAD.WIDE R30, R142, 0x4, R2 ;  /* 0x000000048e1e7825 */ /* 0x002fc600078e0202 */
[----:B------:R-:W4:Y:S04]  /*90be0*/  LDL.LU R140, [R1+0x904] ;  /* 0x00090400018c7983 */ /* 0x000f280000300800 */
[----:B------:R1:W-:Y:S02]  /*90bf0*/  @P4 STG.E desc[UR4][R30.64], R139 ;  /* 0x0000008b1e004986 */ /* 0x0003e4000c101904 */
[----:B-1----:R-:W-:Y:S02]  /*90c00*/  IMAD.WIDE R30, R142, 0x4, R8 ;  /* 0x000000048e1e7825 */ /* 0x002fe400078e0208 */
[----:B------:R-:W4:Y:S04]  /*90c10*/  LDL.LU R139, [R1+0x504] ;  /* 0x00050400018b7983 */ /* 0x000f280000300800 */
[----:B--2---:R1:W-:Y:S04]  /*90c20*/  @P5 STG.E desc[UR4][R30.64], R138 ;  /* 0x0000008a1e005986 */ /* 0x0043e8000c101904 */
[----:B-1----:R-:W2:Y:S01]  /*90c30*/  LDL.LU R138, [R1+0x2288] ;  /* 0x00228800018a7983 */ /* 0x002ea20000300800 */
[----:B------:R-:W-:-:S03]  /*90c40*/  LOP3.LUT P6, RZ, R16, 0x4000000, RZ, 0xc0, !PT ;  /* 0x0400000010ff7812 */ /* 0x000fc600078cc0ff */
[----:B------:R-:W2:Y:S01]  /*90c50*/  LDL.LU R136, [R1+0x104] ;  /* 0x0001040001887983 */ /* 0x000ea20000300800 */
[----:B------:R-:W-:-:S03]  /*90c60*/  LOP3.LUT R0, R0, 0xffdfffff, RZ, 0xc0, !PT ;  /* 0xffdfffff00007812 */ /* 0x000fc600078ec0ff */
[----:B------:R-:W2:Y:S04]  /*90c70*/  LDL.LU R137, [R1+0x1cf8] ;  /* 0x001cf80001897983 */ /* 0x000ea80000300800 */
[----:B------:R-:W2:Y:S02]  /*90c80*/  LDL.LU R75, [R1+0x18f8] ;  /* 0x0018f800014b7983 */ /* 0x000ea40000300800 */
[----:B------:R-:W-:Y:S02]  /*90c90*/  @P6 LOP3.LUT R0, R0, 0x200000, RZ, 0xfc, !PT ;  /* 0x0020000000006812 */ /* 0x000fe400078efcff */
[----:B------:R-:W-:Y:S01]  /*90ca0*/  LOP3.LUT P6, RZ, R16, 0x2000000, RZ, 0xc0, !PT ;  /* 0x0200000010ff7812 */ /* 0x000fe200078cc0ff */
[----:B------:R-:W2:Y:S01]  /*90cb0*/  LDL.LU R154, [R1+0x14f8] ;  /* 0x0014f800019a7983 */ /* 0x000ea20000300800 */
[----:B------:R-:W-:-:S02]  /*90cc0*/  LOP3.LUT R0, R0, 0xffbfffff, RZ, 0xc0, !PT ;  /* 0xffbfffff00007812 */ /* 0x000fc400078ec0ff */
[----:B------:R-:W-:Y:S01]  /*90cd0*/  LOP3.LUT P2, RZ, R16, 0x4000, RZ, 0xc0, !PT ;  /* 0x0000400010ff7812 */ /* 0x000fe2000784c0ff */
[----:B------:R-:W-:Y:S01]  /*90ce0*/  IMAD.WIDE R30, R142, 0x4, R4 ;  /* 0x000000048e1e7825 */ /* 0x000fe200078e0204 */
[----:B------:R-:W2:Y:S04]  /*90cf0*/  LDL.LU R150, [R1+0xcf8] ;  /* 0x000cf80001967983 */ /* 0x000ea80000300800 */
[----:B------:R-:W2:Y:S03]  /*90d00*/  LDL.LU R148, [R1+0x908] ;  /* 0x0009080001947983 */ /* 0x000ea60000300800 */
[----:B------:R-:W-:Y:S01]  /*90d10*/  @P6 LOP3.LUT R0, R0, 0x400000, RZ, 0xfc, !PT ;  /* 0x0040000000006812 */ /* 0x000fe200078efcff */
[----:B------:R-:W2:Y:S01]  /*90d20*/  LDL.LU R147, [R1+0x508] ;  /* 0x0005080001937983 */ /* 0x000ea20000300800 */
[----:B------:R-:W-:-:S02]  /*90d30*/  LOP3.LUT P6, RZ, R16, 0x1000000, RZ, 0xc0, !PT ;  /* 0x0100000010ff7812 */ /* 0x000fc400078cc0ff */
[----:B------:R-:W-:Y:S01]  /*90d40*/  LOP3.LUT R0, R0, 0xff7fffff, RZ, 0xc0, !PT ;  /* 0xff7fffff00007812 */ /* 0x000fe200078ec0ff */
[----:B------:R-:W2:Y:S04]  /*90d50*/  LDL.LU R145, [R1+0x2290] ;  /* 0x0022900001917983 */ /* 0x000ea80000300800 */
[----:B------:R-:W2:Y:S06]  /*90d60*/  LDL.LU R146, [R1+0x108] ;  /* 0x0001080001927983 */ /* 0x000eac0000300800 */
        /* <DEDUP_REMOVED lines=11> */
[----:B---3--:R1:W-:Y:S02]  /*90e20*/  @P2 STG.E desc[UR4][R30.64], R144 ;  /* 0x000000901e002986 */ /* 0x0083e4000c101904 */
[----:B-1----:R-:W-:Y:S02]  /*90e30*/  IMAD.WIDE R30, R142, 0x4, R6 ;  /* 0x000000048e1e7825 */ /* 0x002fe400078e0206 */
[----:B------:R-:W3:Y:S04]  /*90e40*/  LDL.LU R142, [R1+0x2294] ;  /* 0x00229400018e7983 */ /* 0x000ee80000300800 */
[----:B------:R-:W3:Y:S01]  /*90e50*/  LDL.LU R149, [R1+0x10f8] ;  /* 0x0010f80001957983 */ /* 0x000ee20000300800 */
[----:B------:R-:W-:-:S02]  /*90e60*/  LOP3.LUT R0, R0, 0xf7ffffff, RZ, 0xc0, !PT ;  /* 0xf7ffffff00007812 */ /* 0x000fc400078ec0ff */
[----:B------:R-:W-:Y:S01]  /*90e70*/  LOP3.LUT P3, RZ, R16, 0x8000, RZ, 0xc0, !PT ;  /* 0x0000800010ff7812 */ /* 0x000fe2000786c0ff */
[----:B------:R-:W3:Y:S01]  /*90e80*/  LDL.LU R144, [R1+0x1cfc] ;  /* 0x001cfc0001907983 */ /* 0x000ee20000300800 */
[----:B------:R-:W-:Y:S02]  /*90e90*/  @P6 LOP3.LUT R0, R0, 0x8000000, RZ, 0xfc, !PT ;  /* 0x0800000000006812 */ /* 0x000fe400078efcff */
[C---:B------:R-:W-:Y:S02]  /*90ea0*/  LOP3.LUT P6, RZ, R16.reuse, 0x80000, RZ, 0xc0, !PT ;  /* 0x0008000010ff7812 */ /* 0x040fe400078cc0ff */
[C---:B------:R-:W-:Y:S02]  /*90eb0*/  LOP3.LUT P4, RZ, R16.reuse, 0x10000, RZ, 0xc0, !PT ;  /* 0x0001000010ff7812 */ /* 0x040fe4000788c0ff */
[----:B------:R-:W-:Y:S02]  /*90ec0*/  LOP3.LUT P5, RZ, R16, 0x20000, RZ, 0xc0, !PT ;  /* 0x0002000010ff7812 */ /* 0x000fe400078ac0ff */
[----:B------:R-:W-:-:S03]  /*90ed0*/  LOP3.LUT R0, R0, 0xefffffff, RZ, 0xc0, !PT ;  /* 0xefffffff00007812 */ /* 0x000fc600078ec0ff */
[----:B----4-:R1:W-:Y:S04]  /*90ee0*/  @P3 STG.E desc[UR4][R30.64], R143 ;  /* 0x0000008f1e003986 */ /* 0x0103e8000c101904 */
[----:B------:R-:W-:Y:S02]  /*90ef0*/  @P6 LOP3.LUT R0, R0, 0x10000000, RZ, 0xfc, !PT ;  /* 0x1000000000006812 */ /* 0x000fe400078efcff */
[----:B------:R-:W-:Y:S01]  /*90f00*/  LOP3.LUT P6, RZ, R16, 0x40000, RZ, 0xc0, !PT ;  /* 0x0004000010ff7812 */ /* 0x000fe200078cc0ff */
[----:B-1----:R-:W4:Y:S01]  /*90f10*/  LDL.LU R143, [R1+0x18fc] ;  /* 0x0018fc00018f7983 */ /* 0x002f220000300800 */
[----:B--2---:R-:W-:-:S05]  /*90f20*/  IMAD.WIDE R30, R138, 0x4, R2 ;  /* 0x000000048a1e7825 */ /* 0x004fca00078e0202 */
[----:B------:R1:W-:Y:S02]  /*90f30*/  @P4 STG.E desc[UR4][R30.64], R141 ;  /* 0x0000008d1e004986 */ /* 0x0003e4000c101904 */
[C---:B-1----:R-:W-:Y:S02]  /*90f40*/  IMAD.WIDE R30, R138.reuse, 0x4, R8 ;  /* 0x000000048a1e7825 */ /* 0x042fe400078e0208 */
[----:B------:R-:W2:Y:S04]  /*90f50*/  LDL.LU R141, [R1+0x14fc] ;  /* 0x0014fc00018d7983 */ /* 0x000ea80000300800 */
[----:B------:R1:W-:Y:S02]  /*90f60*/  @P5 STG.E desc[UR4][R30.64], R140 ;  /* 0x0000008c1e005986 */ /* 0x0003e4000c101904 */
[----:B-1----:R-:W-:-:S05]  /*90f70*/  IMAD.WIDE R30, R138, 0x4, R4 ;  /* 0x000000048a1e7825 */ /* 0x002fca00078e0204 */
[----:B------:R1:W-:Y:S02]  /*90f80*/  @P6 STG.E desc[UR4][R30.64], R139 ;  /* 0x0000008b1e006986 */ /* 0x0003e4000c101904 */
[----:B-1----:R-:W-:Y:S02]  /*90f90*/  IMAD.WIDE R30, R138, 0x4, R6 ;  /* 0x000000048a1e7825 */ /* 0x002fe400078e0206 */
[----:B------:R-:W2:Y:S04]  /*90fa0*/  LDL.LU R139, [R1+0x10fc] ;  /* 0x0010fc00018b7983 */ /* 0x000ea80000300800 */
[----:B------:R-:W2:Y:S04]  /*90fb0*/  LDL.LU R138, [R1+0xcfc] ;  /* 0x000cfc00018a7983 */ /* 0x000ea80000300800 */
[----:B------:R-:W2:Y:S01]  /*90fc0*/  LDL.LU R140, [R1+0x2298] ;  /* 0x00229800018c7983 */ /* 0x000ea20000300800 */
        /* <DEDUP_REMOVED lines=33> */
[----:B----4-:R1:W-:Y:S01]  /*911e0*/  @P2 STG.E desc[UR4][R30.64], R143 ;  /* 0x0000008f1e002986 */ /* 0x0103e2000c101904 */
[----:B------:R-:W-:Y:S01]  /*911f0*/  LOP3.LUT P5, RZ, R17, 0x1, RZ, 0xc0, !PT ;  /* 0x0000000111ff7812 */ /* 0x000fe200078ac0ff */
[----:B-1----:R-:W-:-:S05]  /*91200*/  IMAD.WIDE R30, R142, 0x4, R4 ;  /* 0x000000048e1e7825 */ /* 0x002fca00078e0204 */
[----:B--2---:R1:W-:Y:S04]  /*91210*/  @P3 STG.E desc[UR4][R30.64], R141 ;  /* 0x0000008d1e003986 */ /* 0x0043e8000c101904 */
[----:B-1----:R-:W2:Y:S01]  /*91220*/  LDL.LU R141, [R1+0x90c] ;  /* 0x00090c00018d7983 */ /* 0x002ea20000300800 */
[----:B------:R-:W-:-:S03]  /*91230*/  IMAD.WIDE R30, R142, 0x4, R6 ;  /* 0x000000048e1e7825 */ /* 0x000fc600078e0206 */
[----:B------:R-:W3:Y:S04]  /*91240*/  LDL.LU R142, [R1+0x50c] ;  /* 0x00050c00018e7983 */ /* 0x000ee80000300800 */
[----:B------:R1:W-:Y:S02]  /*91250*/  @P4 STG.E desc[UR4][R30.64], R139 ;  /* 0x0000008b1e004986 */ /* 0x0003e4000c101904 */
[----:B-1----:R-:W-:Y:S02]  /*91260*/  IMAD.WIDE R30, R140, 0x4, R2 ;  /* 0x000000048c1e7825 */ /* 0x002fe400078e0202 */
[----:B------:R-:W4:Y:S04]  /*91270*/  LDL.LU R139, [R1+0x10c] ;  /* 0x00010c00018b7983 */ /* 0x000f280000300800 */
[----:B------:R-:W4:Y:S04]  /*91280*/  LDL.LU R248, [R1+0x1d00] ;  /* 0x001d000001f87983 */ /* 0x000f280000300800 */
[----:B------:R1:W-:Y:S04]  /*91290*/  @P5 STG.E desc[UR4][R30.64], R138 ;  /* 0x0000008a1e005986 */ /* 0x0003e8000c101904 */
[----:B------:R-:W4:Y:S04]  /*912a0*/  LDL.LU R136, [R1+0x1900] ;  /* 0x0019000001887983 */ /* 0x000f280000300800 */
[----:B-1----:R-:W4:Y:S04]  /*912b0*/  LDL.LU R138, [R1+0x229c] ;  /* 0x00229c00018a7983 */ /* 0x002f280000300800 */
[----:B------:R-:W4:Y:S01]  /*912c0*/  LDL.LU R137, [R1+0x1500] ;  /* 0x0015000001897983 */ /* 0x000f220000300800 */
[----:B------:R-:W-:-:S02]  /*912d0*/  LOP3.LUT P6, RZ, R17, 0x2000, RZ, 0xc0, !PT ;  /* 0x0000200011ff7812 */ /* 0x000fc400078cc0ff */
        /* <DEDUP_REMOVED lines=8> */
[----:B------:R-:W4:Y:S04]  /*91360*/  LDL.LU R149, [R1+0x510] ;  /* 0x0005100001957983 */ /* 0x000f280000300800 */
[----:B------:R-:W4:Y:S04]  /*91370*/  LDL.LU R148, [R1+0x110] ;  /* 0x0001100001947983 */ /* 0x000f280000300800 */
[----:B------:R-:W-:Y:S01]  /*91380*/  @P6 LOP3.LUT R0, R0, 0x4000, RZ, 0xfc, !PT ;  /* 0x0000400000006812 */ /* 0x000fe200078efcff */
[----:B------:R-:W4:Y:S01]  /*91390*/  LDL.LU R147, [R1+0x1d04] ;  /* 0x001d040001937983 */ /* 0x000f220000300800 */
[----:B------:R-:W-:-:S02]  /*913a0*/  LOP3.LUT P6, RZ, R17, 0x800, RZ, 0xc0, !PT ;  /* 0x0000080011ff7812 */ /* 0x000fc400078cc0ff */
[----:B------:R-:W-:Y:S01]  /*913b0*/  LOP3.LUT R0, R0, 0xffff7fff, RZ, 0xc0, !PT ;  /* 0xffff7fff00007812 */ /* 0x000fe200078ec0ff */
[----:B------:R-:W4:Y:S01]  /*913c0*/  LDL.LU R145, [R1+0x1904] ;  /* 0x0019040001917983 */ /* 0x000f220000300800 */
[----:B------:R-:W-:-:S03]  /*913d0*/  LOP3.LUT P2, RZ, R17, 0x2, RZ, 0xc0, !PT ;  /* 0x0000000211ff7812 */ /* 0x000fc6000784c0ff */
[----:B------:R-:W4:Y:S04]  /*913e0*/  LDL.LU R146, [R1+0x1504] ;  /* 0x0015040001927983 */ /* 0x000f280000300800 */
[----:B------:R-:W4:Y:S02]  /*913f0*/  LDL.LU R144, [R1+0x22a4] ;  /* 0x0022a40001907983 */ /* 0x000f240000300800 */
[----:B------:R-:W-:Y:S02]  /*91400*/  @P6 LOP3.LUT R0, R0, 0x8000, RZ, 0xfc, !PT ;  /* 0x0000800000006812 */ /* 0x000fe400078efcff */
[C---:B------:R-:W-:Y:S02]  /*91410*/  LOP3.LUT P6, RZ, R17.reuse, 0x400, RZ, 0xc0, !PT ;  /* 0x0000040011ff7812 */ /* 0x040fe400078cc0ff */
[----:B------:R-:W-:Y:S01]  /*91420*/  LOP3.LUT P3, RZ, R17, 0x4, RZ, 0xc0, !PT ;  /* 0x0000000411ff7812 */ /* 0x000fe2000786c0ff */
[----:B------:R-:W-:Y:S01]  /*91430*/  IMAD.WIDE R30, R140, 0x4, R8 ;  /* 0x000000048c1e7825 */ /* 0x000fe200078e0208 */
[----:B------:R-:W-:Y:S01]  /*91440*/  LOP3.LUT R0, R0, 0xfffeffff, RZ, 0xc0, !PT ;  /* 0xfffeffff00007812 */ /* 0x000fe200078ec0ff */
[----:B------:R-:W4:Y:S08]  /*91450*/  LDL.LU R143, [R1+0x1104] ;  /* 0x00110400018f7983 */ /* 0x000f300000300800 */
        /* <DEDUP_REMOVED lines=16> */
[----:B--2---:R1:W-:Y:S02]  /*91560*/  @P2 STG.E desc[UR4][R30.64], R141 ;  /* 0x0000008d1e002986 */ /* 0x0043e4000c101904 */
[C---:B-1----:R-:W-:Y:S02]  /*91570*/  IMAD.WIDE R30, R140.reuse, 0x4, R4 ;  /* 0x000000048c1e7825 */ /* 0x042fe400078e0204 */
[----:B------:R-:W2:Y:S04]  /*91580*/  LDL.LU R141, [R1+0xd04] ;  /* 0x000d0400018d7983 */ /* 0x000ea80000300800 */
[----:B---3--:R1:W-:Y:S02]  /*91590*/  @P3 STG.E desc[UR4][R30.64], R142 ;  /* 0x0000008e1e003986 */ /* 0x0083e4000c101904 */
[----:B-1----:R-:W-:-:S02]  /*915a0*/  IMAD.WIDE R30, R140, 0x4, R6 ;  /* 0x000000048c1e7825 */ /* 0x002fc400078e0206 */
[----:B------:R-:W3:Y:S04]  /*915b0*/  LDL.LU R142, [R1+0x914] ;  /* 0x00091400018e7983 */ /* 0x000ee80000300800 */
[----:B------:R-:W3:Y:S04]  /*915c0*/  LDL.LU R140, [R1+0x514] ;  /* 0x00051400018c7983 */ /* 0x000ee80000300800 */
[----:B----4-:R1:W-:Y:S04]  /*915d0*/  @P4 STG.E desc[UR4][R30.64], R139 ;  /* 0x0000008b1e004986 */ /* 0x0103e8000c101904 */
[----:B-1----:R-:W4:Y:S01]  /*915e0*/  LDL.LU R139, [R1+0x22a8] ;  /* 0x0022a800018b7983 */ /* 0x002f220000300800 */
[----:B------:R-:W-:-:S05]  /*915f0*/  IMAD.WIDE R30, R138, 0x4, R2 ;  /* 0x000000048a1e7825 */ /* 0x000fca00078e0202 */
        /* <DEDUP_REMOVED lines=39> */
[----:B----4-:R-:W-:-:S05]  /*91870*/  IMAD.WIDE R30, R139, 0x4, R2 ;  /* 0x000000048b1e7825 */ /* 0x010fca00078e0202 */
[----:B--2---:R1:W-:Y:S02]  /*91880*/  @P2 STG.E desc[UR4][R30.64], R141 ;  /* 0x0000008d1e002986 */ /* 0x0043e4000c101904 */
[----:B-1----:R-:W-:-:S05]  /*91890*/  IMAD.WIDE R30, R139, 0x4, R8 ;  /* 0x000000048b1e7825 */ /* 0x002fca00078e0208 */
[----:B---3--:R1:W-:Y:S02]  /*918a0*/  @P3 STG.E desc[UR4][R30.64], R142 ;  /* 0x0000008e1e003986 */ /* 0x0083e4000c101904 */
[C---:B-1----:R-:W-:Y:S02]  /*918b0*/  IMAD.WIDE R30, R139.reuse, 0x4, R4 ;  /* 0x000000048b1e7825 */ /* 0x042fe400078e0204 */
[----:B------:R-:W2:Y:S04]  /*918c0*/  LDL.LU R142, [R1+0x1d08] ;  /* 0x001d0800018e7983 */ /* 0x000ea80000300800 */
[----:B------:R1:W-:Y:S02]  /*918d0*/  @P4 STG.E desc[UR4][R30.64], R140 ;  /* 0x0000008c1e004986 */ /* 0x0003e4000c101904 */
[----:B-1----:R-:W-:-:S02]  /*918e0*/  IMAD.WIDE R30, R139, 0x4, R6 ;  /* 0x000000048b1e7825 */ /* 0x002fc400078e0206 */
[----:B------:R-:W3:Y:S04]  /*918f0*/  LDL.LU R140, [R1+0x1908] ;  /* 0x00190800018c7983 */ /* 0x000ee80000300800 */
[----:B------:R-:W4:Y:S04]  /*91900*/  LDL.LU R139, [R1+0x1508] ;  /* 0x00150800018b7983 */ /* 0x000f280000300800 */
[----:B------:R1:W-:Y:S04]  /*91910*/  @P5 STG.E desc[UR4][R30.64], R138 ;  /* 0x0000008a1e005986 */ /* 0x0003e8000c101904 */
[----:B-1----:R-:W2:Y:S04]  /*91920*/  LDL.LU R138, [R1+0x22ac] ;  /* 0x0022ac00018a7983 */ /* 0x002ea80000300800 */
        /* <DEDUP_REMOVED lines=16> */
[----:B------:R-:W-:-:S03]  /*91a30*/  LOP3.LUT P4, RZ, R17, 0x400000, RZ, 0xc0, !PT ;  /* 0x0040000011ff7812 */ /* 0x000fc6000788c0ff */
[----:B------:R-:W4:Y:S01]  /*91a40*/  LDL.LU R141, [R1+0x11c] ;  /* 0x00011c00018d7983 */ /* 0x000f220000300800 */
        /* <DEDUP_REMOVED lines=21> */
[----:B-1----:R-:W-:-:S05]  /*91ba0*/  IMAD.WIDE R30, R138, 0x4, R8 ;  /* 0x000000048a1e7825 */ /* 0x002fca00078e0208 */
[----:B---3--:R1:W-:Y:S02]  /*91bb0*/  @P3 STG.E desc[UR4][R30.64], R140 ;  /* 0x0000008c1e003986 */ /* 0x0083e4000c101904 */
[C---:B-1----:R-:W-:Y:S02]  /*91bc0*/  IMAD.WIDE R30, R138.reuse, 0x4, R4 ;  /* 0x000000048a1e7825 */ /* 0x042fe400078e0204 */
[----:B------:R-:W2:Y:S04]  /*91bd0*/  LDL.LU R140, [R1+0x1e80] ;  /* 0x001e8000018c7983 */ /* 0x000ea80000300800 */
[----:B----4-:R1:W-:Y:S02]  /*91be0*/  @P4 STG.E desc[UR4][R30.64], R139 ;  /* 0x0000008b1e004986 */ /* 0x0103e4000c101904 */
[----:B-1----:R-:W-:-:S02]  /*91bf0*/  IMAD.WIDE R30, R138, 0x4, R6 ;  /* 0x000000048a1e7825 */ /* 0x002fc400078e0206 */
[----:B------:R-:W3:Y:S04]  /*91c00*/  LDL.LU R139, [R1+0x1d10] ;  /* 0x001d1000018b7983 */ /* 0x000ee80000300800 */
[----:B------:R-:W4:Y:S04]  /*91c10*/  LDL.LU R138, [R1+0x1910] ;  /* 0x00191000018a7983 */ /* 0x000f280000300800 */
[----:B------:R-:W2:Y:S01]  /*91c20*/  LDL.LU R142, [R1+0x22bc] ;  /* 0x0022bc00018e7983 */ /* 0x000ea20000300800 */
        /* <DEDUP_REMOVED lines=42> */
[C---:B------:R-:W-:Y:S01]  /*91ed0*/  LOP3.LUT P4, RZ, R18.reuse, 0x20, RZ, 0xc0, !PT ;  /* 0x0000002012ff7812 */ /* 0x040fe2000788c0ff */
[----:B-1----:R-:W-:Y:S01]  /*91ee0*/  IMAD.WIDE R30, R143, 0x4, R6 ;  /* 0x000000048f1e7825 */ /* 0x002fe200078e0206 */
[----:B------:R-:W-:Y:S01]  /*91ef0*/  LOP3.LUT P5, RZ, R18, 0x40, RZ, 0xc0, !PT ;  /* 0x0000004012ff7812 */ /* 0x000fe200078ac0ff */
[----:B------:R-:W4:Y:S04]  /*91f00*/  LDL.LU R143, [R1+0x1510] ;  /* 0x00151000018f7983 */ /* 0x000f280000300800 */
[----:B------:R1:W-:Y:S04]  /*91f10*/  @P2 STG.E desc[UR4][R30.64], R141 ;  /* 0x0000008d1e002986 */ /* 0x0003e8000c101904 */
[----:B-1----:R-:W4:Y:S01]  /*91f20*/  LDL.LU R141, [R1+0x1110] ;  /* 0x00111000018d7983 */ /* 0x002f220000300800 */
[----:B--2---:R-:W-:-:S05]  /*91f30*/  IMAD.WIDE R30, R142, 0x4, R2 ;  /* 0x000000048e1e7825 */ /* 0x004fca00078e0202 */
[----:B------:R1:W-:Y:S02]  /*91f40*/  @P3 STG.E desc[UR4][R30.64], R140 ;  /* 0x0000008c1e003986 */ /* 0x0003e4000c101904 */
[C---:B-1----:R-:W-:Y:S02]  /*91f50*/  IMAD.WIDE R30, R142.reuse, 0x4, R8 ;  /* 0x000000048e1e7825 */ /* 0x042fe400078e0208 */
[----:B------:R-:W2:Y:S04]  /*91f60*/  LDL.LU R140, [R1+0xd10] ;  /* 0x000d1000018c7983 */ /* 0x000ea80000300800 */
[----:B---3--:R1:W-:Y:S02]  /*91f70*/  @P4 STG.E desc[UR4][R30.64], R139 ;  /* 0x0000008b1e004986 */ /* 0x0083e4000c101904 */
[----:B-1----:R-:W-:-:S02]  /*91f80*/  IMAD.WIDE R30, R142, 0x4, R4 ;  /* 0x000000048e1e7825 */ /* 0x002fc400078e0204 */
[----:B------:R-:W3:Y:S04]  /*91f90*/  LDL.LU R139, [R1+0x920] ;  /* 0x00092000018b7983 */ /* 0x000ee80000300800 */
[----:B----4-:R1:W-:Y:S04]  /*91fa0*/  @P5 STG.E desc[UR4][R30.64], R138 ;  /* 0x0000008a1e005986 */ /* 0x0103e8000c101904 */
[----:B-1----:R-:W4:Y:S04]  /*91fb0*/  LDL.LU R138, [R1+0x22c0] ;  /* 0x0022c000018a7983 */ /* 0x002f280000300800 */
        /* <DEDUP_REMOVED lines=17> */
[C---:B------:R-:W-:Y:S02]  /*920d0*/  LOP3.LUT P5, RZ, R18.reuse, 0x400, RZ, 0xc0, !PT ;  /* 0x0000040012ff7812 */ /* 0x040fe400078ac0ff */
[----:B------:R-:W-:Y:S02]  /*920e0*/  LOP3.LUT P6, RZ, R18, 0x80000, RZ, 0xc0, !PT ;  /* 0x0008000012ff7812 */ /* 0x000fe400078cc0ff */
[----:B------:R-:W-:-:S11]  /*920f0*/  LOP3.LUT R15, R15, 0xdfffffff, RZ, 0xc0, !PT ;  /* 0xdfffffff0f0f7812 */ /* 0x000fd600078ec0ff */
[----:B------:R-:W-:Y:S02]  /*92100*/  @P6 LOP3.LUT R15, R15, 0x20000000, RZ, 0xfc, !PT ;  /* 0x200000000f0f6812 */ /* 0x000fe400078efcff */
[----:B------:R-:W-:Y:S02]  /*92110*/  LOP3.LUT P6, RZ, R18, 0x40000, RZ, 0xc0, !PT ;  /* 0x0004000012ff7812 */ /* 0x000fe400078cc0ff */
[----:B------:R-:W-:-:S11]  /*92120*/  LOP3.LUT R15, R15, 0xbfffffff, RZ, 0xc0, !PT ;  /* 0xbfffffff0f0f7812 */ /* 0x000fd600078ec0ff */
[----:B------:R-:W-:Y:S02]  /*92130*/  @P6 LOP3.LUT R15, R15, 0x40000000, RZ, 0xfc, !PT ;  /* 0x400000000f0f6812 */ /* 0x000fe400078efcff */
[----:B------:R-:W-:Y:S01]  /*92140*/  LOP3.LUT P6, RZ, R18, 0x20000, RZ, 0xc0, !PT ;  /* 0x0002000012ff7812 */ /* 0x000fe200078cc0ff */
[----:B------:R1:W-:Y:S04]  /*92150*/  @P2 STG.E desc[UR4][R30.64], R143 ;  /* 0x0000008f1e002986 */ /* 0x0003e8000c101904 */
[----:B-1----:R-:W3:Y:S01]  /*92160*/  LDL.LU R143, [R1+0x1d18] ;  /* 0x001d1800018f7983 */ /* 0x002ee20000300800 */
[----:B------:R-:W-:-:S07]  /*92170*/  LOP3.LUT R15, R15, 0x7fffffff, RZ, 0xc0, !PT ;  /* 0x7fffffff0f0f7812 */ /* 0x000fce00078ec0ff */
[----:B------:R-:W-:Y:S02]  /*92180*/  @P6 LOP3.LUT R15, R15, 0x80000000, RZ, 0xfc, !PT ;  /* 0x800000000f0f6812 */ /* 0x000fe400078efcff */
[----:B------:R-:W-:Y:S01]  /*92190*/  LOP3.LUT P6, RZ, R18, 0x10000, RZ, 0xc0, !PT ;  /* 0x0001000012ff7812 */ /* 0x000fe200078cc0ff */
[----:B----4-:R-:W-:-:S05]  /*921a0*/  IMAD.WIDE R30, R138, 0x4, R2 ;  /* 0x000000048a1e7825 */ /* 0x010fca00078e0202 */
[----:B------:R1:W-:Y:S02]  /*921b0*/  @P3 STG.E desc[UR4][R30.64], R141 ;  /* 0x0000008d1e003986 */ /* 0x0003e4000c101904 */
[C---:B-1----:R-:W-:Y:S02]  /*921c0*/  IMAD.WIDE R30, R138.reuse, 0x4, R8 ;  /* 0x000000048a1e7825 */ /* 0x042fe400078e0208 */
[----:B------:R-:W4:Y:S04]  /*921d0*/  LDL.LU R141, [R1+0x1918] ;  /* 0x00191800018d7983 */ /* 0x000f280000300800 */
[----:B--2---:R1:W-:Y:S02]  /*921e0*/  @P4 STG.E desc[UR4][R30.64], R140 ;  /* 0x0000008c1e004986 */ /* 0x0043e4000c101904 */
[----:B-1----:R-:W-:-:S02]  /*921f0*/  IMAD.WIDE R30, R138, 0x4, R4 ;  /* 0x000000048a1e7825 */ /* 0x002fc400078e0204 */
[----:B------:R-:W2:Y:S04]  /*92200*/  LDL.LU R140, [R1+0x1518] ;  /* 0x00151800018c7983 */ /* 0x000ea80000300800 */
        /* <DEDUP_REMOVED lines=59> */
[----:B--2---:R3:W-:Y:S02]  /*925c0*/  @P3 STG.E desc[UR4][R30.64], R140 ;  /* 0x0000008c1e003986 */ /* 0x0047e4000c101904 */
[----:B---3--:R-:W-:-:S05]  /*925d0*/  IMAD.WIDE R30, R146, 0x4, R2 ;  /* 0x00000004921e7825 */ /* 0x008fca00078e0202 */
[----:B------:R1:W-:Y:S02]  /*925e0*/  @P4 STG.E desc[UR4][R30.64], R139 ;  /* 0x0000008b1e004986 */ /* 0x0003e4000c101904 */
[----:B-1----:R-:W-:-:S05]  /*925f0*/  IMAD.WIDE R30, R146, 0x4, R8 ;  /* 0x00000004921e7825 */ /* 0x002fca00078e0208 */
[----:B------:R1:W-:Y:S04]  /*92600*/  @P5 STG.E desc[UR4][R30.64], R138 ;  /* 0x0000008a1e005986 */ /* 0x0003e8000c101904 */
[----:B-1----:R-:W2:Y:S04]  /*92610*/  LDL.LU R138, [R1+0x928] ;  /* 0x00092800018a7983 */ /* 0x002ea80000300800 */
[----:B------:R-:W3:Y:S04]  /*92620*/  LDL.LU R144, [R1+0x528] ;  /* 0x0005280001907983 */ /* 0x000ee80000300800 */
[----:B------:R-:W4:Y:S04]  /*92630*/  LDL.LU R143, [R1+0x1e8c] ;  /* 0x001e8c00018f7983 */ /* 0x000f280000300800 */
[----:B------:R-:W4:Y:S04]  /*92640*/  LDL.LU R142, [R1+0x1d1c] ;  /* 0x001d1c00018e7983 */ /* 0x000f280000300800 */
[----:B------:R-:W4:Y:S04]  /*92650*/  LDL.LU R141, [R1+0x191c] ;  /* 0x00191c00018d7983 */ /* 0x000f280000300800 */
        /* <DEDUP_REMOVED lines=17> */
[----:B--2---:R1:W-:Y:S04]  /*92770*/  @P2 STG.E desc[UR4][R30.64], R138 ;  /* 0x0000008a1e002986 */ /* 0x0043e8000c101904 */
[----:B-1----:R-:W2:Y:S04]  /*92780*/  LDL.LU R138, [R1+0x111c] ;  /* 0x00111c00018a7983 */ /* 0x002ea80000300800 */
[----:B------:R-:W2:Y:S04]  /*92790*/  LDL.LU R75, [R1+0xd1c] ;  /* 0x000d1c00014b7983 */ /* 0x000ea80000300800 */
[----:B------:R-:W2:Y:S01]  /*927a0*/  LDL.LU R154, [R1+0x92c] ;  /* 0x00092c00019a7983 */ /* 0x000ea20000300800 */
[----:B------:R-:W-:-:S03]  /*927b0*/  LOP3.LUT R15, R15, 0xfdffffff, RZ, 0xc0, !PT ;  /* 0xfdffffff0f0f7812 */ /* 0x000fc600078ec0ff */
[----:B------:R-:W2:Y:S01]  /*927c0*/  LDL.LU R149, [R1+0x52c] ;  /* 0x00052c0001957983 */ /* 0x000ea20000300800 */
[----:B------:R-:W-:Y:S02]  /*927d0*/  @P6 LOP3.LUT R15, R15, 0x2000000, RZ, 0xfc, !PT ;  /* 0x020000000f0f6812 */ /* 0x000fe400078efcff */
[----:B------:R-:W-:Y:S01]  /*927e0*/  LOP3.LUT P6, RZ, R19, 0x2, RZ, 0xc0, !PT ;  /* 0x0000000213ff7812 */ /* 0x000fe200078cc0ff */
[----:B------:R-:W2:Y:S01]  /*927f0*/  LDL.LU R145, [R1+0x22dc] ;  /* 0x0022dc0001917983 */ /* 0x000ea20000300800 */
[----:B------:R-:W-:Y:S02]  /*92800*/  LOP3.LUT R15, R15, 0xfbffffff, RZ, 0xc0, !PT ;  /* 0xfbffffff0f0f7812 */ /* 0x000fe400078ec0ff */
[C---:B------:R-:W-:Y:S01]  /*92810*/  LOP3.LUT P3, RZ, R18.reuse, 0x8000000, RZ, 0xc0, !PT ;  /* 0x0800000012ff7812 */ /* 0x040fe2000786c0ff */
[----:B------:R-:W2:Y:S01]  /*92820*/  LDL.LU R150, [R1+0x1d20] ;  /* 0x001d200001967983 */ /* 0x000ea20000300800 */
[----:B------:R-:W-:Y:S01]  /*92830*/  LOP3.LUT P4, RZ, R18, 0x10000000, RZ, 0xc0, !PT ;  /* 0x1000000012ff7812 */ /* 0x000fe2000788c0ff */
[----:B------:R-:W-:Y:S01]  /*92840*/  IMAD.WIDE R30, R146, 0x4, R6 ;  /* 0x00000004921e7825 */ /* 0x000fe200078e0206 */
[----:B------:R-:W-:Y:S01]  /*92850*/  LOP3.LUT P5, RZ, R18, 0x20000000, RZ, 0xc0, !PT ;  /* 0x2000000012ff7812 */ /* 0x000fe200078ac0ff */
[----:B------:R-:W2:Y:S04]  /*92860*/  LDL.LU R148, [R1+0x1920] ;  /* 0x0019200001947983 */ /* 0x000ea80000300800 */
[----:B------:R-:W-:-:S02]  /*92870*/  @P6 LOP3.LUT R15, R15, 0x4000000, RZ, 0xfc, !PT ;  /* 0x040000000f0f6812 */ /* 0x000fc400078efcff */
[----:B------:R-:W-:Y:S02]  /*92880*/  LOP3.LUT P6, RZ, R19, 0x1, RZ, 0xc0, !PT ;  /* 0x0000000113ff7812 */ /* 0x000fe400078cc0ff */
[----:B------:R-:W-:Y:S01]  /*92890*/  LOP3.LUT R15, R15, 0xf7ffffff, RZ, 0xc0, !PT ;  /* 0xf7ffffff0f0f7812 */ /* 0x000fe200078ec0ff */
[----:B---3--:R4:W-:Y:S10]  /*928a0*/  @P3 STG.E desc[UR4][R30.64], R144 ;  /* 0x000000901e003986 */ /* 0x0089f4000c101904 */
[----:B------:R-:W-:-:S02]  /*928b0*/  @P6 LOP3.LUT R15, R15, 0x8000000, RZ, 0xfc, !PT ;  /* 0x080000000f0f6812 */ /* 0x000fc400078efcff */
[----:B------:R-:W-:Y:S01]  /*928c0*/  LOP3.LUT P6, RZ, R18, 0x80000000, RZ, 0xc0, !PT ;  /* 0x8000000012ff7812 */ /* 0x000fe200078cc0ff */
[----:B----4-:R-:W-:Y:S01]  /*928d0*/  IMAD.WIDE R30, R140, 0x4, R2 ;  /* 0x000000048c1e7825 */ /* 0x010fe200078e0202 */
[----:B------:R-:W-:-:S04]  /*928e0*/  LOP3.LUT R15, R15, 0xefffffff, RZ, 0xc0, !PT ;  /* 0xefffffff0f0f7812 */ /* 0x000fc800078ec0ff */
[----:B------:R1:W-:Y:S07]  /*928f0*/  @P4 STG.E desc[UR4][R30.64], R143 ;  /* 0x0000008f1e004986 */ /* 0x0003ee000c101904 */
[----:B------:R-:W-:Y:S01]  /*92900*/  @P6 LOP3.LUT R15, R15, 0x10000000, RZ, 0xfc, !PT ;  /* 0x100000000f0f6812 */ /* 0x000fe200078efcff */
[----:B-1----:R-:W-:Y:S01]  /*92910*/  IMAD.WIDE R30, R140, 0x4, R8 ;  /* 0x000000048c1e7825 */ /* 0x002fe200078e0208 */
[----:B------:R-:W-:-:S04]  /*92920*/  LOP3.LUT P6, RZ, R18, 0x40000000, RZ, 0xc0, !PT ;  /* 0x4000000012ff7812 */ /* 0x000fc800078cc0ff */
[----:B------:R1:W-:Y:S04]  /*92930*/  @P5 STG.E desc[UR4][R30.64], R142 ;  /* 0x0000008e1e005986 */ /* 0x0003e8000c101904 */
[----:B-1----:R-:W3:Y:S04]  /*92940*/  LDL.LU R142, [R1+0x22e0] ;  /* 0x0022e000018e7983 */ /* 0x002ee80000300800 */
[----:B------:R-:W4:Y:S01]  /*92950*/  LDL.LU R147, [R1+0x1520] ;  /* 0x0015200001937983 */ /* 0x000f220000300800 */
[----:B------:R-:W-:-:S03]  /*92960*/  IMAD.WIDE R30, R140, 0x4, R4 ;  /* 0x000000048c1e7825 */ /* 0x000fc600078e0204 */
[----:B------:R-:W3:Y:S04]  /*92970*/  LDL.LU R146, [R1+0x1120] ;  /* 0x0011200001927983 */ /* 0x000ee80000300800 */
[----:B------:R1:W-:Y:S01]  /*92980*/  @P6 STG.E desc[UR4][R30.64], R141 ;  /* 0x0000008d1e006986 */ /* 0x0003e2000c101904 */
[----:B------:R-:W-:-:S03]  /*92990*/  LOP3.LUT P6, RZ, R15, 0x10000000, RZ, 0xc0, !PT ;  /* 0x100000000fff7812 */ /* 0x000fc600078cc0ff */
[----:B------:R-:W3:Y:S04]  /*929a0*/  LDL.LU R144, [R1+0xd20] ;  /* 0x000d200001907983 */ /* 0x000ee80000300800 */
[----:B------:R-:W3:Y:S01]  /*929b0*/  LDL.LU R143, [R1+0x930] ;  /* 0x00093000018f7983 */ /* 0x000ee20000300800 */
[----:B-1----:R-:W-:-:S03]  /*929c0*/  IMAD.WIDE R30, R140, 0x4, R6 ;  /* 0x000000048c1e7825 */ /* 0x002fc600078e0206 */
[----:B------:R-:W3:Y:S04]  /*929d0*/  LDL.LU R141, [R1+0x530] ;  /* 0x00053000018d7983 */ /* 0x000ee80000300800 */
[----:B------:R1:W-:Y:S01]  /*929e0*/  @P6 STG.E desc[UR4][R30.64], R139 ;  /* 0x0000008b1e006986 */ /* 0x0003e2000c101904 */
[----:B------:R-:W-:-:S03]  /*929f0*/  LOP3.LUT P6, RZ, R15, 0x8000000, RZ, 0xc0, !PT ;  /* 0x080000000fff7812 */ /* 0x000fc600078cc0ff */
[----:B------:R-:W3:Y:S01]  /*92a00*/  LDL.LU R140, [R1+0x130] ;  /* 0x00013000018c7983 */ /* 0x000ee20000300800 */
[----:B-1----:R-:W-:-:S09]  /*92a10*/  IMAD.WIDE R30, R151, 0x4, R2 ;  /* 0x00000004971e7825 */ /* 0x002fd200078e0202 */
[----:B--2---:R1:W-:Y:S04]  /*92a20*/  @P6 STG.E desc[UR4][R30.64], R138 ;  /* 0x0000008a1e006986 */ /* 0x0043e8000c101904 */
[----:B-1----:R-:W2:Y:S04]  /*92a30*/  LDL.LU R138, [R1+0x1d24] ;  /* 0x001d2400018a7983 */ /* 0x002ea80000300800 */
[----:B------:R-:W2:Y:S01]  /*92a40*/  LDL.LU R139, [R1+0x22e4] ;  /* 0x0022e400018b7983 */ /* 0x000ea20000300800 */
[----:B------:R-:W-:Y:S01]  /*92a50*/  LOP3.LUT P6, RZ, R15, 0x4000000, RZ, 0xc0, !PT ;  /* 0x040000000fff7812 */ /* 0x000fe200078cc0ff */
[----:B------:R-:W-:-:S12]  /*92a60*/  IMAD.WIDE R30, R151, 0x4, R8 ;  /* 0x00000004971e7825 */ /* 0x000fd800078e0208 */
        /* <DEDUP_REMOVED lines=13> */
[----:B------:R-:W2:Y:S10]  /*92b40*/  LDL.LU R150, [R1+0x22ec] ;  /* 0x0022ec0001967983 */ /* 0x000eb40000300800 */
[----:B------:R1:W-:Y:S01]  /*92b50*/  @P6 STG.E desc[UR4][R30.64], R148 ;  /* 0x000000941e006986 */ /* 0x0003e2000c101904 */
[----:B------:R-:W-:-:S02]  /*92b60*/  LOP3.LUT P6, RZ, R15, 0x200000, RZ, 0xc0, !PT ;  /* 0x002000000fff7812 */ /* 0x000fc400078cc0ff */
[----:B------:R-:W-:Y:S01]  /*92b70*/  LOP3.LUT P1, RZ, R19, 0x100, RZ, 0xc0, !PT ;  /* 0x0000010013ff7812 */ /* 0x000fe2000782c0ff */
[----:B-1----:R-:W-:-:S10]  /*92b80*/  IMAD.WIDE R30, R145, 0x4, R4 ;  /* 0x00000004911e7825 */ /* 0x002fd400078e0204 */
[----:B----4-:R1:W-:Y:S01]  /*92b90*/  @P6 STG.E desc[UR4][R30.64], R147 ;  /* 0x000000931e006986 */ /* 0x0103e2000c101904 */
[----:B------:R-:W-:Y:S01]  /*92ba0*/  LOP3.LUT P2, RZ, R19, 0x200, RZ, 0xc0, !PT ;  /* 0x0000020013ff7812 */ /* 0x000fe2000784c0ff */
[----:B-1----:R-:W-:-:S05]  /*92bb0*/  IMAD.WIDE R30, R145, 0x4, R6 ;  /* 0x00000004911e7825 */ /* 0x002fca00078e0206 */
[----:B---3--:R1:W-:Y:S01]  /*92bc0*/  @P0 STG.E desc[UR4][R30.64], R146 ;  /* 0x000000921e000986 */ /* 0x0083e2000c101904 */
[----:B------:R-:W-:Y:S01]  /*92bd0*/  LOP3.LUT P3, RZ, R19, 0x400, RZ, 0xc0, !PT ;  /* 0x0000040013ff7812 */ /* 0x000fe2000786c0ff */
[----:B-1----:R-:W-:-:S05]  /*92be0*/  IMAD.WIDE R30, R142, 0x4, R2 ;  /* 0x000000048e1e7825 */ /* 0x002fca00078e0202 */
[----:B------:R1:W-:Y:S01]  /*92bf0*/  @P1 STG.E desc[UR4][R30.64], R144 ;  /* 0x000000901e001986 */ /* 0x0003e2000c101904 */
[----:B------:R-:W-:Y:S01]  /*92c00*/  LOP3.LUT P4, RZ, R19, 0x800, RZ, 0xc0, !PT ;  /* 0x0000080013ff7812 */ /* 0x000fe2000788c0ff */
[----:B-1----:R-:W-:-:S05]  /*92c10*/  IMAD.WIDE R30, R142, 0x4, R8 ;  /* 0x000000048e1e7825 */ /* 0x002fca00078e0208 */
[----:B------:R1:W-:Y:S02]  /*92c20*/  @P2 STG.E desc[UR4][R30.64], R143 ;  /* 0x0000008f1e002986 */ /* 0x0003e4000c101904 */
[----:B-1----:R-:W-:-:S05]  /*92c30*/  IMAD.WIDE R30, R142, 0x4, R4 ;  /* 0x000000048e1e7825 */ /* 0x002fca00078e0204 */
[----:B------:R1:W-:Y:S01]  /*92c40*/  @P3 STG.E desc[UR4][R30.64], R141 ;  /* 0x0000008d1e003986 */ /* 0x0003e2000c101904 */
[----:B------:R-:W-:Y:S01]  /*92c50*/  LOP3.LUT P5, RZ, R19, 0x1000, RZ, 0xc0, !PT ;  /* 0x0000100013ff7812 */ /* 0x000fe200078ac0ff */
[----:B-1----:R-:W-:Y:S02]  /*92c60*/  IMAD.WIDE R30, R142, 0x4, R6 ;  /* 0x000000048e1e7825 */ /* 0x002fe400078e0206 */
[----:B------:R-:W3:Y:S04]  /*92c70*/  LDL.LU R142, [R1+0x1924] ;  /* 0x00192400018e7983 */ /* 0x000ee80000300800 */
[----:B------:R1:W-:Y:S04]  /*92c80*/  @P4 STG.E desc[UR4][R30.64], R140 ;  /* 0x0000008c1e004986 */ /* 0x0003e8000c101904 */
[----:B-1----:R-:W4:Y:S04]  /*92c90*/  LDL.LU R140, [R1+0x1524] ;  /* 0x00152400018c7983 */ /* 0x002f280000300800 */
[----:B------:R-:W4:Y:S04]  /*92ca0*/  LDL.LU R244, [R1+0x1124] ;  /* 0x0011240001f47983 */ /* 0x000f280000300800 */
[----:B------:R-:W4:Y:S04]  /*92cb0*/  LDL.LU R248, [R1+0xd24] ;  /* 0x000d240001f87983 */ /* 0x000f280000300800 */
[----:B------:R-:W4:Y:S01]  /*92cc0*/  LDL.LU R136, [R1+0x934] ;  /* 0x0009340001887983 */ /* 0x000f220000300800 */
[----:B--2---:R-:W-:-:S05]  /*92cd0*/  IMAD.WIDE R30, R139, 0x4, R2 ;  /* 0x000000048b1e7825 */ /* 0x004fca00078e0202 */
[----:B------:R1:W-:Y:S04]  /*92ce0*/  @P5 STG.E desc[UR4][R30.64], R138 ;  /* 0x0000008a1e005986 */ /* 0x0003e8000c101904 */
[----:B-1----:R-:W2:Y:S04]  /*92cf0*/  LDL.LU R138, [R1+0x22e8] ;  /* 0x0022e800018a7983 */ /* 0x002ea80000300800 */
[----:B------:R-:W2:Y:S01]  /*92d00*/  LDL.LU R137, [R1+0x534] ;  /* 0x0005340001897983 */ /* 0x000ea20000300800 */
        /* <DEDUP_REMOVED lines=8> */
[----:B------:R-:W-:-:S03]  /*92d90*/  LOP3.LUT R15, R15, 0xffffbfff, RZ, 0xc0, !PT ;  /* 0xffffbfff0f0f7812 */ /* 0x000fc600078ec0ff */
[----:B------:R-:W2:Y:S04]  /*92da0*/  LDL.LU R148, [R1+0x1128] ;  /* 0x0011280001947983 */ /* 0x000ea80000300800 */
[----:B------:R-:W2:Y:S04]  /*92db0*/  LDL.LU R147, [R1+0xd28] ;  /* 0x000d280001937983 */ /* 0x000ea80000300800 */
[----:B------:R-:W-:Y:S01]  /*92dc0*/  @P6 LOP3.LUT R15, R15, 0x4000, RZ, 0xfc, !PT ;  /* 0x000040000f0f6812 */ /* 0x000fe200078efcff */
[----:B------:R-:W2:Y:S01]  /*92dd0*/  LDL.LU R145, [R1+0x938] ;  /* 0x0009380001917983 */ /* 0x000ea20000300800 */
[----:B------:R-:W-:-:S02]  /*92de0*/  LOP3.LUT P6, RZ, R19, 0x800000, RZ, 0xc0, !PT ;  /* 0x0080000013ff7812 */ /* 0x000fc400078cc0ff */
[----:B------:R-:W-:Y:S01]  /*92df0*/  LOP3.LUT R15, R15, 0xffff7fff, RZ, 0xc0, !PT ;  /* 0xffff7fff0f0f7812 */ /* 0x000fe200078ec0ff */
[----:B------:R-:W2:Y:S04]  /*92e00*/  LDL.LU R146, [R1+0x538] ;  /* 0x0005380001927983 */ /* 0x000ea80000300800 */
[----:B------:R-:W2:Y:S01]  /*92e10*/  LDL.LU R144, [R1+0x22f0] ;  /* 0x0022f00001907983 */ /* 0x000ea20000300800 */
[C---:B------:R-:W-:Y:S02]  /*92e20*/  LOP3.LUT P2, RZ, R19.reuse, 0x2000, RZ, 0xc0, !PT ;  /* 0x0000200013ff7812 */ /* 0x040fe4000784c0ff */
[----:B------:R-:W-:Y:S01]  /*92e30*/  LOP3.LUT P3, RZ, R19, 0x4000, RZ, 0xc0, !PT ;  /* 0x0000400013ff7812 */ /* 0x000fe2000786c0ff */
[----:B------:R-:W-:Y:S01]  /*92e40*/  IMAD.WIDE R30, R139, 0x4, R8 ;  /* 0x000000048b1e7825 */ /* 0x000fe200078e0208 */
[----:B------:R-:W2:Y:S01]  /*92e50*/  LDL.LU R143, [R1+0x138] ;  /* 0x00013800018f7983 */ /* 0x000ea20000300800 */
[----:B------:R-:W-:-:S02]  /*92e60*/  @P6 LOP3.LUT R15, R15, 0x8000, RZ, 0xfc, !PT ;  /* 0x000080000f0f6812 */ /* 0x000fc400078efcff */
[----:B------:R-:W-:Y:S01]  /*92e70*/  LOP3.LUT P6, RZ, R19, 0x400000, RZ, 0xc0, !PT ;  /* 0x0040000013ff7812 */ /* 0x000fe200078cc0ff */
[----:B------:R-:W2:Y:S01]  /*92e80*/  LDL.LU R141, [R1+0x1d2c] ;  /* 0x001d2c00018d7983 */ /* 0x000ea20000300800 */
        /* <DEDUP_REMOVED lines=17> */
[----:B---3--:R1:W-:Y:S02]  /*92fa0*/  @P2 STG.E desc[UR4][R30.64], R142 ;  /* 0x0000008e1e002986 */ /* 0x0083e4000c101904 */
[C---:B-1----:R-:W-:Y:S02]  /*92fb0*/  IMAD.WIDE R30, R139.reuse, 0x4, R4 ;  /* 0x000000048b1e7825 */ /* 0x042fe400078e0204 */
[----:B------:R-:W3:Y:S04]  /*92fc0*/  LDL.LU R142, [R1+0x192c] ;  /* 0x00192c00018e7983 */ /* 0x000ee80000300800 */
[----:B----4-:R1:W-:Y:S02]  /*92fd0*/  @P3 STG.E desc[UR4][R30.64], R140 ;  /* 0x0000008c1e003986 */ /* 0x0103e4000c101904 */
[----:B-1----:R-:W-:-:S02]  /*92fe0*/  IMAD.WIDE R30, R139, 0x4, R6 ;  /* 0x000000048b1e7825 */ /* 0x002fc400078e0206 */
[----:B------:R-:W4:Y:S04]  /*92ff0*/  LDL.LU R140, [R1+0x152c] ;  /* 0x00152c00018c7983 */ /* 0x000f280000300800 */
[----:B------:R-:W3:Y:S04]  /*93000*/  LDL.LU R139, [R1+0x22f4] ;  /* 0x0022f400018b7983 */ /* 0x000ee80000300800 */
[----:B------:R2:W-:Y:S02]  /*93010*/  @P4 STG.E desc[UR4][R30.64], R244 ;  /* 0x000000f41e004986 */ /* 0x0005e4000c101904 */
[----:B--2---:R-:W-:-:S05]  /*93020*/  IMAD.WIDE R30, R138, 0x4, R2 ;  /* 0x000000048a1e7825 */ /* 0x004fca00078e0202 */
[----:B------:R1:W-:Y:S02]  /*93030*/  @P5 STG.E desc[UR4][R30.64], R248 ;  /* 0x000000f81e005986 */ /* 0x0003e4000c101904 */
[----:B-1----:R-:W-:-:S05]  /*93040*/  IMAD.WIDE R30, R138, 0x4, R8 ;  /* 0x000000048a1e7825 */ /* 0x002fca00078e0208 */
[----:B------:R1:W-:Y:S01]  /*93050*/  @P6 STG.E desc[UR4][R30.64], R136 ;  /* 0x000000881e006986 */ /* 0x0003e2000c101904 */
[----:B------:R-:W-:Y:S01]  /*93060*/  LOP3.LUT P6, RZ, R15, 0x100000, RZ, 0xc0, !PT ;  /* 0x001000000fff7812 */ /* 0x000fe200078cc0ff */
[----:B-1----:R-:W-:-:S12]  /*93070*/  IMAD.WIDE R30, R138, 0x4, R4 ;  /* 0x000000048a1e7825 */ /* 0x002fd800078e0204 */
[----:B------:R1:W-:Y:S02]  /*93080*/  @P6 STG.E desc[UR4][R30.64], R137 ;  /* 0x000000891e006986 */ /* 0x0003e4000c101904 */
[----:B-1----:R-:W-:Y:S02]  /*93090*/  IMAD.WIDE R30, R138, 0x4, R6 ;  /* 0x000000048a1e7825 */ /* 0x002fe400078e0206 */
        /* <DEDUP_REMOVED lines=30> */
[----:B---3--:R-:W-:-:S05]  /*93280*/  IMAD.WIDE R30, R139, 0x4, R2 ;  /* 0x000000048b1e7825 */ /* 0x008fca00078e0202 */
[----:B------:R1:W-:Y:S02]  /*93290*/  @P2 STG.E desc[UR4][R30.64], R141 ;  /* 0x0000008d1e002986 */ /* 0x0003e4000c101904 */
[C---:B-1----:R-:W-:Y:S02]  /*932a0*/  IMAD.WIDE R30, R139.reuse, 0x4, R8 ;  /* 0x000000048b1e7825 */ /* 0x042fe400078e0208 */
[----:B------:R-:W3:Y:S04]  /*932b0*/  LDL.LU R141, [R1+0xd2c] ;  /* 0x000d2c00018d7983 */ /* 0x000ee80000300800 */
[----:B------:R1:W-:Y:S02]  /*932c0*/  @P3 STG.E desc[UR4][R30.64], R142 ;  /* 0x0000008e1e003986 */ /* 0x0003e4000c101904 */
[----:B-1----:R-:W-:-:S02]  /*932d0*/  IMAD.WIDE R30, R139, 0x4, R4 ;  /* 0x000000048b1e7825 */ /* 0x002fc400078e0204 */
[----:B------:R-:W3:Y:S04]  /*932e0*/  LDL.LU R142, [R1+0x93c] ;  /* 0x00093c00018e7983 */ /* 0x000ee80000300800 */
[----:B----4-:R1:W-:Y:S01]  /*932f0*/  @P4 STG.E desc[UR4][R30.64], R140 ;  /* 0x0000008c1e004986 */ /* 0x0103e2000c101904 */
[----:B------:R-:W-:Y:S01]  /*93300*/  LOP3.LUT P5, RZ, R19, 0x80000000, RZ, 0xc0, !PT ;  /* 0x8000000013ff7812 */ /* 0x000fe200078ac0ff */
[----:B-1----:R-:W-:Y:S02]  /*93310*/  IMAD.WIDE R30, R139, 0x4, R6 ;  /* 0x000000048b1e7825 */ /* 0x002fe400078e0206 */
[----:B------:R-:W4:Y:S04]  /*93320*/  LDL.LU R140, [R1+0x53c] ;  /* 0x00053c00018c7983 */ /* 0x000f280000300800 */
[----:B------:R-:W3:Y:S06]  /*93330*/  LDL.LU R139, [R1+0x22f8] ;  /* 0x0022f800018b7983 */ /* 0x000eec0000300800 */
[----:B--2---:R1:W-:Y:S04]  /*93340*/  @P5 STG.E desc[UR4][R30.64], R138 ;  /* 0x0000008a1e005986 */ /* 0x0043e8000c101904 */
        /* <DEDUP_REMOVED lines=9> */
[----:B------:R-:W2:Y:S01]  /*933e0*/  LDL.LU R150, [R1+0x540] ;  /* 0x0005400001967983 */ /* 0x000ea20000300800 */
[----:B------:R-:W-:-:S03]  /*933f0*/  LOP3.LUT P2, RZ, R20, 0x1, RZ, 0xc0, !PT ;  /* 0x0000000114ff7812 */ /* 0x000fc6000784c0ff */
[----:B------:R-:W2:Y:S01]  /*93400*/  LDL.LU R147, [R1+0x140] ;  /* 0x0001400001937983 */ /* 0x000ea20000300800 */
[----:B------:R-:W-:-:S03]  /*93410*/  LOP3.LUT P3, RZ, R20, 0x2, RZ, 0xc0, !PT ;  /* 0x0000000214ff7812 */ /* 0x000fc6000786c0ff */
[----:B------:R-:W2:Y:S04]  /*93420*/  LDL.LU R145, [R1+0x1d34] ;  /* 0x001d340001917983 */ /* 0x000ea80000300800 */
[----:B------:R-:W2:Y:S04]  /*93430*/  LDL.LU R146, [R1+0x1934] ;  /* 0x0019340001927983 */ /* 0x000ea80000300800 */
[----:B------:R-:W2:Y:S01]  /*93440*/  LDL.LU R144, [R1+0x1534] ;  /* 0x0015340001907983 */ /* 0x000ea20000300800 */
[----:B------:R-:W-:-:S03]  /*93450*/  LOP3.LUT P4, RZ, R20, 0x4, RZ, 0xc0, !PT ;  /* 0x0000000414ff7812 */ /* 0x000fc6000788c0ff */
[----:B------:R-:W2:Y:S01]  /*93460*/  LDL.LU R143, [R1+0x2304] ;  /* 0x00230400018f7983 */ /* 0x000ea20000300800 */
        /* <DEDUP_REMOVED lines=9> */
[----:B---3--:R-:W-:-:S05]  /*93500*/  IMAD.WIDE R30, R139, 0x4, R2 ;  /* 0x000000048b1e7825 */ /* 0x008fca00078e0202 */
[----:B------:R1:W-:Y:S02]  /*93510*/  @P2 STG.E desc[UR4][R30.64], R141 ;  /* 0x0000008d1e002986 */ /* 0x0003e4000c101904 */
[----:B-1----:R-:W-:-:S05]  /*93520*/  IMAD.WIDE R30, R139, 0x4, R8 ;  /* 0x000000048b1e7825 */ /* 0x002fca00078e0208 */
[----:B------:R1:W-:Y:S02]  /*93530*/  @P3 STG.E desc[UR4][R30.64], R142 ;  /* 0x0000008e1e003986 */ /* 0x0003e4000c101904 */
[C---:B-1----:R-:W-:Y:S02]  /*93540*/  IMAD.WIDE R30, R139.reuse, 0x4, R4 ;  /* 0x000000048b1e7825 */ /* 0x042fe400078e0204 */
[----:B------:R-:W3:Y:S04]  /*93550*/  LDL.LU R142, [R1+0x1134] ;  /* 0x00113400018e7983 */ /* 0x000ee80000300800 */
[----:B----4-:R1:W-:Y:S02]  /*93560*/  @P4 STG.E desc[UR4][R30.64], R140 ;  /* 0x0000008c1e004986 */ /* 0x0103e4000c101904 */
[----:B-1----:R-:W-:-:S02]  /*93570*/  IMAD.WIDE R30, R139, 0x4, R6 ;  /* 0x000000048b1e7825 */ /* 0x002fc400078e0206 */
[----:B------:R-:W4:Y:S04]  /*93580*/  LDL.LU R140, [R1+0xd34] ;  /* 0x000d3400018c7983 */ /* 0x000f280000300800 */
[----:B------:R-:W4:Y:S04]  /*93590*/  LDL.LU R139, [R1+0x944] ;  /* 0x00094400018b7983 */ /* 0x000f280000300800 */
[----:B--2---:R1:W-:Y:S04]  /*935a0*/  @P5 STG.E desc[UR4][R30.64], R138 ;  /* 0x0000008a1e005986 */ /* 0x0043e8000c101904 */
[----:B-1----:R-:W2:Y:S04]  /*935b0*/  LDL.LU R138, [R1+0x544] ;  /* 0x00054400018a7983 */ /* 0x002ea80000300800 */
[----:B------:R-:W4:Y:S01]  /*935c0*/  LDL.LU R141, [R1+0x2308] ;  /* 0x00230800018d7983 */ /* 0x000f220000300800 */
        /* <DEDUP_REMOVED lines=15> */
[----:B------:R-:W-:-:S10]  /*936c0*/  IMAD.WIDE R30, R75, 0x4, R2 ;  /* 0x000000044b1e7825 */ /* 0x000fd400078e0202 */
        /* <DEDUP_REMOVED lines=38> */
[----:B------:R-:W2:Y:S04]  /*93930*/  LDL.LU R143, [R1+0x144] ;  /* 0x00014400018f7983 */ /* 0x000ea80000300800 */
[----:B---3--:R1:W-:Y:S04]  /*93940*/  @P2 STG.E desc[UR4][R30.64], R142 ;  /* 0x0000008e1e002986 */ /* 0x0083e8000c101904 */
[----:B-1----:R-:W3:Y:S01]  /*93950*/  LDL.LU R142, [R1+0x1d38] ;  /* 0x001d3800018e7983 */ /* 0x002ee20000300800 */
[----:B----4-:R-:W-:-:S05]  /*93960*/  IMAD.WIDE R30, R141, 0x4, R2 ;  /* 0x000000048d1e7825 */ /* 0x010fca00078e0202 */
[----:B------:R1:W-:Y:S02]  /*93970*/  @P3 STG.E desc[UR4][R30.64], R140 ;  /* 0x0000008c1e003986 */ /* 0x0003e4000c101904 */
[C---:B-1----:R-:W-:Y:S02]  /*93980*/  IMAD.WIDE R30, R141.reuse, 0x4, R152 ;  /* 0x000000048d1e7825 */ /* 0x042fe400078e0298 */
[----:B------:R-:W4:Y:S04]  /*93990*/  LDL.LU R140, [R1+0x1938] ;  /* 0x00193800018c7983 */ /* 0x000f280000300800 */
[----:B------:R1:W-:Y:S02]  /*939a0*/  @P4 STG.E desc[UR4][R30.64], R139 ;  /* 0x0000008b1e004986 */ /* 0x0003e4000c101904 */
[----:B-1----:R-:W-:-:S02]  /*939b0*/  IMAD.WIDE R30, R141, 0x4, R4 ;  /* 0x000000048d1e7825 */ /* 0x002fc400078e0204 */
[----:B------:R-:W4:Y:S04]  /*939c0*/  LDL.LU R139, [R1+0x1538] ;  /* 0x00153800018b7983 */ /* 0x000f280000300800 */
[----:B--2---:R1:W-:Y:S04]  /*939d0*/  @P5 STG.E desc[UR4][R30.64], R138 ;  /* 0x0000008a1e005986 */ /* 0x0043e8000c101904 */
[----:B-1----:R-:W2:Y:S04]  /*939e0*/  LDL.LU R138, [R1+0x230c] ;  /* 0x00230c00018a7983 */ /* 0x002ea80000300800 */
[----:B------:R-:W4:Y:S01]  /*939f0*/  LDL.LU R248, [R1+0x1138] ;  /* 0x0011380001f87983 */ /* 0x000f220000300800 */
[----:B------:R-:W-:-:S03]  /*93a00*/  IMAD.WIDE R30, R141, 0x4, R6 ;  /* 0x000000048d1e7825 */ /* 0x000fc600078e0206 */
        /* <DEDUP_REMOVED lines=13> */
[----:B------:R-:W-:-:S02]  /*93ae0*/  LOP3.LUT P2, RZ, R20, 0x80000, RZ, 0xc0, !PT ;  /* 0x0008000014ff7812 */ /* 0x000fc4000784c0ff */
[C---:B------:R-:W-:Y:S02]  /*93af0*/  LOP3.LUT P3, RZ, R20.reuse, 0x100000, RZ, 0xc0, !PT ;  /* 0x0010000014ff7812 */ /* 0x040fe4000786c0ff */
[C---:B------:R-:W-:Y:S02]  /*93b00*/  LOP3.LUT P4, RZ, R20.reuse, 0x200000, RZ, 0xc0, !PT ;  /* 0x0020000014ff7812 */ /* 0x040fe4000788c0ff */
        /* <DEDUP_REMOVED lines=15> */
[----:B------:R1:W-:Y:S04]  /*93c00*/  @P2 STG.E desc[UR4][R30.64], R143 ;  /* 0x0000008f1e002986 */ /* 0x0003e8000c101904 */
[----:B-1----:R-:W4:Y:S01]  /*93c10*/  LDL.LU R143, [R1+0x54c] ;  /* 0x00054c00018f7983 */ /* 0x002f220000300800 */
[----:B--2---:R-:W-:-:S05]  /*93c20*/  IMAD.WIDE R30, R138, 0x4, R2 ;  /* 0x000000048a1e7825 */ /* 0x004fca00078e0202 */
[----:B---3--:R1:W-:Y:S02]  /*93c30*/  @P3 STG.E desc[UR4][R30.64], R142 ;  /* 0x0000008e1e003986 */ /* 0x0083e4000c101904 */
[C---:B-1----:R-:W-:Y:S02]  /*93c40*/  IMAD.WIDE R30, R138.reuse, 0x4, R152 ;  /* 0x000000048a1e7825 */ /* 0x042fe400078e0298 */
[----:B------:R-:W2:Y:S04]  /*93c50*/  LDL.LU R142, [R1+0x14c] ;  /* 0x00014c00018e7983 */ /* 0x000ea80000300800 */
[----:B----4-:R1:W-:Y:S02]  /*93c60*/  @P4 STG.E desc[UR4][R30.64], R140 ;  /* 0x0000008c1e004986 */ /* 0x0103e4000c101904 */
[----:B-1----:R-:W-:-:S05]  /*93c70*/  IMAD.WIDE R30, R138, 0x4, R4 ;  /* 0x000000048a1e7825 */ /* 0x002fca00078e0204 */
[----:B------:R1:W-:Y:S02]  /*93c80*/  @P5 STG.E desc[UR4][R30.64], R139 ;  /* 0x0000008b1e005986 */ /* 0x0003e4000c101904 */
[----:B-1----:R-:W-:Y:S02]  /*93c90*/  IMAD.WIDE R30, R138, 0x4, R6 ;  /* 0x000000048a1e7825 */ /* 0x002fe400078e0206 */
[----:B------:R-:W3:Y:S04]  /*93ca0*/  LDL.LU R139, [R1+0x1e90] ;  /* 0x001e9000018b7983 */ /* 0x000ee80000300800 */
[----:B------:R-:W4:Y:S04]  /*93cb0*/  LDL.LU R138, [R1+0x1d40] ;  /* 0x001d4000018a7983 */ /* 0x000f280000300800 */
[----:B------:R-:W3:Y:S01]  /*93cc0*/  LDL.LU R140, [R1+0x231c] ;  /* 0x00231c00018c7983 */ /* 0x000ee20000300800 */
        /* <DEDUP_REMOVED lines=38> */
[----:B------:R1:W-:Y:S02]  /*93f30*/  @P6 STG.E desc[UR4][R30.64], R145 ;  /* 0x000000911e006986 */ /* 0x0003e4000c101904 */
[----:B-1----:R-:W-:-:S05]  /*93f40*/  IMAD.WIDE R30, R141, 0x4, R2 ;  /* 0x000000048d1e7825 */ /* 0x002fca00078e0202 */
[----:B------:R1:W-:Y:S02]  /*93f50*/  @P0 STG.E desc[UR4][R30.64], R146 ;  /* 0x000000921e000986 */ /* 0x0003e4000c101904 */
[----:B-1----:R-:W-:-:S05]  /*93f60*/  IMAD.WIDE R30, R141, 0x4, R152 ;  /* 0x000000048d1e7825 */ /* 0x002fca00078e0298 */
[----:B------:R1:W-:Y:S04]  /*93f70*/  @P1 STG.E desc[UR4][R30.64], R144 ;  /* 0x000000901e001986 */ /* 0x0003e8000c101904 */
[----:B-1----:R-:W4:Y:S01]  /*93f80*/  LDL.LU R144, [R1+0x1940] ;  /* 0x0019400001907983 */ /* 0x002f220000300800 */
[C---:B------:R-:W-:Y:S02]  /*93f90*/  LOP3.LUT P2, RZ, R21.reuse, 0x4, RZ, 0xc0, !PT ;  /* 0x0000000415ff7812 */ /* 0x040fe4000784c0ff */
[----:B------:R-:W-:Y:S01]  /*93fa0*/  LOP3.LUT P3, RZ, R21, 0x8, RZ, 0xc0, !PT ;  /* 0x0000000815ff7812 */ /* 0x000fe2000786c0ff */
[----:B------:R-:W-:Y:S01]  /*93fb0*/  IMAD.WIDE R30, R141, 0x4, R4 ;  /* 0x000000048d1e7825 */ /* 0x000fe200078e0204 */
[C---:B------:R-:W-:Y:S02]  /*93fc0*/  LOP3.LUT P4, RZ, R21.reuse, 0x10, RZ, 0xc0, !PT ;  /* 0x0000001015ff7812 */ /* 0x040fe4000788c0ff */
[----:B------:R-:W-:-:S07]  /*93fd0*/  LOP3.LUT P5, RZ, R21, 0x20, RZ, 0xc0, !PT ;  /* 0x0000002015ff7812 */ /* 0x000fce00078ac0ff */
[----:B------:R1:W-:Y:S02]  /*93fe0*/  @P2 STG.E desc[UR4][R30.64], R143 ;  /* 0x0000008f1e002986 */ /* 0x0003e4000c101904 */
[----:B-1----:R-:W-:Y:S02]  /*93ff0*/  IMAD.WIDE R30, R141, 0x4, R6 ;  /* 0x000000048d1e7825 */ /* 0x002fe400078e0206 */
[----:B------:R-:W4:Y:S04]  /*94000*/  LDL.LU R143, [R1+0x1540] ;  /* 0x00154000018f7983 */ /* 0x000f280000300800 */
[----:B--2---:R1:W-:Y:S04]  /*94010*/  @P3 STG.E desc[UR4][R30.64], R142 ;  /* 0x0000008e1e003986 */ /* 0x0043e8000c101904 */
[----:B------:R-:W2:Y:S04]  /*94020*/  LDL.LU R141, [R1+0x1140] ;  /* 0x00114000018d7983 */ /* 0x000ea80000300800 */
[----:B-1----:R-:W2:Y:S01]  /*94030*/  LDL.LU R142, [R1+0xd40] ;  /* 0x000d4000018e7983 */ /* 0x002ea20000300800 */
[----:B---3--:R-:W-:-:S05]  /*94040*/  IMAD.WIDE R30, R140, 0x4, R2 ;  /* 0x000000048c1e7825 */ /* 0x008fca00078e0202 */
[----:B------:R1:W-:Y:S02]  /*94050*/  @P4 STG.E desc[UR4][R30.64], R139 ;  /* 0x0000008b1e004986 */ /* 0x0003e4000c101904 */
[----:B-1----:R-:W-:Y:S02]  /*94060*/  IMAD.WIDE R30, R140, 0x4, R152 ;  /* 0x000000048c1e7825 */ /* 0x002fe400078e0298 */
[----:B------:R-:W3:Y:S04]  /*94070*/  LDL.LU R139, [R1+0x950] ;  /* 0x00095000018b7983 */ /* 0x000ee80000300800 */
[----:B----4-:R1:W-:Y:S04]  /*94080*/  @P5 STG.E desc[UR4][R30.64], R138 ;  /* 0x0000008a1e005986 */ /* 0x0103e8000c101904 */
        /* <DEDUP_REMOVED lines=9> */
[----:B------:R-:W-:-:S02]  /*94120*/  LOP3.LUT R16, R16, 0xffbfffff, RZ, 0xc0, !PT ;  /* 0xffbfffff10107812 */ /* 0x000fc400078ec0ff */
[C---:B------:R-:W-:Y:S01]  /*94130*/  LOP3.LUT P2, RZ, R21.reuse, 0x40, RZ, 0xc0, !PT ;  /* 0x0000004015ff7812 */ /* 0x040fe2000784c0ff */
[----:B------:R-:W-:Y:S01]  /*94140*/  IMAD.WIDE R30, R140, 0x4, R4 ;  /* 0x000000048c1e7825 */ /* 0x000fe200078e0204 */
[----:B------:R-:W3:Y:S04]  /*94150*/  LDL.LU R150, [R1+0x1144] ;  /* 0x0011440001967983 */ /* 0x000ee80000300800 */
[----:B------:R-:W3:Y:S03]  /*94160*/  LDL.LU R148, [R1+0xd44] ;  /* 0x000d440001947983 */ /* 0x000ee60000300800 */
[----:B------:R-:W-:Y:S01]  /*94170*/  @P6 LOP3.LUT R16, R16, 0x400000, RZ, 0xfc, !PT ;  /* 0x0040000010106812 */ /* 0x000fe200078efcff */
[----:B------:R-:W3:Y:S01]  /*94180*/  LDL.LU R147, [R1+0x954] ;  /* 0x0009540001937983 */ /* 0x000ee20000300800 */
[----:B------:R-:W-:-:S02]  /*94190*/  LOP3.LUT P6, RZ, R21, 0x10000, RZ, 0xc0, !PT ;  /* 0x0001000015ff7812 */ /* 0x000fc400078cc0ff */
[----:B------:R-:W-:Y:S01]  /*941a0*/  LOP3.LUT R16, R16, 0xff7fffff, RZ, 0xc0, !PT ;  /* 0xff7fffff10107812 */ /* 0x000fe200078ec0ff */
[----:B------:R-:W3:Y:S04]  /*941b0*/  LDL.LU R145, [R1+0x2328] ;  /* 0x0023280001917983 */ /* 0x000ee80000300800 */
        /* <DEDUP_REMOVED lines=13> */
[C---:B------:R-:W-:Y:S02]  /*94290*/  LOP3.LUT P3, RZ, R21.reuse, 0x80, RZ, 0xc0, !PT ;  /* 0x0000008015ff7812 */ /* 0x040fe4000786c0ff */
[----:B------:R-:W-:-:S07]  /*942a0*/  LOP3.LUT P4, RZ, R21, 0x100, RZ, 0xc0, !PT ;  /* 0x0000010015ff7812 */ /* 0x000fce000788c0ff */
[----:B------:R-:W-:Y:S02]  /*942b0*/  @P6 LOP3.LUT R16, R16, 0x8000000, RZ, 0xfc, !PT ;  /* 0x0800000010106812 */ /* 0x000fe400078efcff */
[C---:B------:R-:W-:Y:S02]  /*942c0*/  LOP3.LUT P6, RZ, R21.reuse, 0x800, RZ, 0xc0, !PT ;  /* 0x0000080015ff7812 */ /* 0x040fe400078cc0ff */
[----:B------:R-:W-:Y:S02]  /*942d0*/  LOP3.LUT P5, RZ, R21, 0x200, RZ, 0xc0, !PT ;  /* 0x0000020015ff7812 */ /* 0x000fe400078ac0ff */
[----:B------:R-:W-:-:S09]  /*942e0*/  LOP3.LUT R16, R16, 0xefffffff, RZ, 0xc0, !PT ;  /* 0xefffffff10107812 */ /* 0x000fd200078ec0ff */
[----:B------:R-:W-:Y:S02]  /*942f0*/  @P6 LOP3.LUT R16, R16, 0x10000000, RZ, 0xfc, !PT ;  /* 0x1000000010106812 */ /* 0x000fe400078efcff */
[----:B------:R-:W-:Y:S01]  /*94300*/  LOP3.LUT P6, RZ, R21, 0x400, RZ, 0xc0, !PT ;  /* 0x0000040015ff7812 */ /* 0x000fe200078cc0ff */
[----:B------:R1:W-:Y:S02]  /*94310*/  @P2 STG.E desc[UR4][R30.64], R144 ;  /* 0x000000901e002986 */ /* 0x0003e4000c101904 */
[----:B-1----:R-:W-:Y:S02]  /*94320*/  IMAD.WIDE R30, R140, 0x4, R6 ;  /* 0x000000048c1e7825 */ /* 0x002fe400078e0206 */
[----:B------:R-:W3:Y:S04]  /*94330*/  LDL.LU R140, [R1+0x232c] ;  /* 0x00232c00018c7983 */ /* 0x000ee80000300800 */
[----:B------:R-:W3:Y:S04]  /*94340*/  LDL.LU R149, [R1+0x1544] ;  /* 0x0015440001957983 */ /* 0x000ee80000300800 */
[----:B------:R-:W3:Y:S04]  /*94350*/  LDL.LU R144, [R1+0x1e98] ;  /* 0x001e980001907983 */ /* 0x000ee80000300800 */
[----:B------:R4:W-:Y:S02]  /*94360*/  @P3 STG.E desc[UR4][R30.64], R143 ;  /* 0x0000008f1e003986 */ /* 0x0009e4000c101904 */
[----:B----4-:R-:W-:-:S05]  /*94370*/  IMAD.WIDE R30, R138, 0x4, R2 ;  /* 0x000000048a1e7825 */ /* 0x010fca00078e0202 */
[----:B--2---:R1:W-:Y:S02]  /*94380*/  @P4 STG.E desc[UR4][R30.64], R141 ;  /* 0x0000008d1e004986 */ /* 0x0043e4000c101904 */
        /* <DEDUP_REMOVED lines=23> */
[C---:B------:R-:W-:Y:S02]  /*94500*/  LOP3.LUT P0, RZ, R21.reuse, 0x80000, RZ, 0xc0, !PT ;  /* 0x0008000015ff7812 */ /* 0x040fe4000780c0ff */
[C---:B------:R-:W-:Y:S02]  /*94510*/  LOP3.LUT P1, RZ, R21.reuse, 0x100000, RZ, 0xc0, !PT ;  /* 0x0010000015ff7812 */ /* 0x040fe4000782c0ff */
[C---:B------:R-:W-:Y:S02]  /*94520*/  LOP3.LUT P2, RZ, R21.reuse, 0x200000, RZ, 0xc0, !PT ;  /* 0x0020000015ff7812 */ /* 0x040fe4000784c0ff */
[C---:B------:R-:W-:Y:S02]  /*94530*/  LOP3.LUT P3, RZ, R21.reuse, 0x400000, RZ, 0xc0, !PT ;  /* 0x0040000015ff7812 */ /* 0x040fe4000786c0ff */
[----:B------:R-:W-:-:S02]  /*94540*/  LOP3.LUT P4, RZ, R21, 0x800000, RZ, 0xc0, !PT ;  /* 0x0080000015ff7812 */ /* 0x000fc4000788c0ff */
[----:B------:R-:W-:Y:S01]  /*94550*/  LOP3.LUT P5, RZ, R21, 0x1000000, RZ, 0xc0, !PT ;  /* 0x0100000015ff7812 */ /* 0x000fe200078ac0ff */
[----:B------:R1:W-:Y:S01]  /*94560*/  @P6 STG.E desc[UR4][R30.64], R149 ;  /* 0x000000951e006986 */ /* 0x0003e2000c101904 */
[----:B------:R-:W-:Y:S01]  /*94570*/  LOP3.LUT P6, RZ, R16, 0x800000, RZ, 0xc0, !PT ;  /* 0x0080000010ff7812 */ /* 0x000fe200078cc0ff */
[----:B-1----:R-:W-:-:S12]  /*94580*/  IMAD.WIDE R30, R145, 0x4, R2 ;  /* 0x00000004911e7825 */ /* 0x002fd800078e0202 */
[----:B------:R1:W-:Y:S01]  /*94590*/  @P6 STG.E desc[UR4][R30.64], R150 ;  /* 0x000000961e006986 */ /* 0x0003e2000c101904 */
[C---:B------:R-:W-:Y:S01]  /*945a0*/  LOP3.LUT P6, RZ, R16.reuse, 0x400000, RZ, 0xc0, !PT ;  /* 0x0040000010ff7812 */ /* 0x040fe200078cc0ff */
[C---:B-1----:R-:W-:Y:S02]  /*945b0*/  IMAD.WIDE R30, R145.reuse, 0x4, R152 ;  /* 0x00000004911e7825 */ /* 0x042fe400078e0298 */
[----:B------:R-:W3:Y:S10]  /*945c0*/  LDL.LU R150, [R1+0x2338] ;  /* 0x0023380001967983 */ /* 0x000ef40000300800 */
[----:B------:R1:W-:Y:S01]  /*945d0*/  @P6 STG.E desc[UR4][R30.64], R148 ;  /* 0x000000941e006986 */ /* 0x0003e2000c101904 */
[----:B------:R-:W-:Y:S01]  /*945e0*/  LOP3.LUT P6, RZ, R16, 0x200000, RZ, 0xc0, !PT ;  /* 0x0020000010ff7812 */ /* 0x000fe200078cc0ff */
[----:B-1----:R-:W-:-:S12]  /*945f0*/  IMAD.WIDE R30, R145, 0x4, R4 ;  /* 0x00000004911e7825 */ /* 0x002fd800078e0204 */
[----:B------:R1:W-:Y:S02]  /*94600*/  @P6 STG.E desc[UR4][R30.64], R147 ;  /* 0x000000931e006986 */ /* 0x0003e4000c101904 */
[----:B-1----:R-:W-:-:S05]  /*94610*/  IMAD.WIDE R30, R145, 0x4, R6 ;  /* 0x00000004911e7825 */ /* 0x002fca00078e0206 */
[----:B------:R1:W-:Y:S02]  /*94620*/  @P0 STG.E desc[UR4][R30.64], R146 ;  /* 0x000000921e000986 */ /* 0x0003e4000c101904 */
[----:B-1----:R-:W-:-:S05]  /*94630*/  IMAD.WIDE R30, R140, 0x4, R2 ;  /* 0x000000048c1e7825 */ /* 0x002fca00078e0202 */
[----:B------:R1:W-:Y:S02]  /*94640*/  @P1 STG.E desc[UR4][R30.64], R144 ;  /* 0x000000901e001986 */ /* 0x0003e4000c101904 */
[----:B-1----:R-:W-:-:S05]  /*94650*/  IMAD.WIDE R30, R140, 0x4, R152 ;  /* 0x000000048c1e7825 */ /* 0x002fca00078e0298 */
[----:B--2---:R1:W-:Y:S02]  /*94660*/  @P2 STG.E desc[UR4][R30.64], R141 ;  /* 0x0000008d1e002986 */ /* 0x0043e4000c101904 */
[----:B-1----:R-:W-:-:S05]  /*94670*/  IMAD.WIDE R30, R140, 0x4, R4 ;  /* 0x000000048c1e7825 */ /* 0x002fca00078e0204 */
[----:B----4-:R1:W-:Y:S02]  /*94680*/  @P3 STG.E desc[UR4][R30.64], R142 ;  /* 0x0000008e1e003986 */ /* 0x0103e4000c101904 */
[----:B-1----:R-:W-:-:S05]  /*94690*/  IMAD.WIDE R30, R140, 0x4, R6 ;  /* 0x000000048c1e7825 */ /* 0x002fca00078e0206 */
[----:B---3--:R1:W-:Y:S02]  /*946a0*/  @P4 STG.E desc[UR4][R30.64], R139 ;  /* 0x0000008b1e004986 */ /* 0x0083e4000c101904 */
[----:B-1----:R-:W-:-:S05]  /*946b0*/  IMAD.WIDE R30, R143, 0x4, R2 ;  /* 0x000000048f1e7825 */ /* 0x002fca00078e0202 */
[----:B------:R1:W-:Y:S04]  /*946c0*/  @P5 STG.E desc[UR4][R30.64], R138 ;  /* 0x0000008a1e005986 */ /* 0x0003e8000c101904 */
[----:B-1----:R-:W2:Y:S04]  /*946d0*/  LDL.LU R138, [R1+0xd48] ;  /* 0x000d4800018a7983 */ /* 0x002ea80000300800 */
[----:B------:R-:W3:Y:S04]  /*946e0*/  LDL.LU R144, [R1+0x958] ;  /* 0x0009580001907983 */ /* 0x000ee80000300800 */
[----:B------:R-:W4:Y:S04]  /*946f0*/  LDL.LU R141, [R1+0x558] ;  /* 0x00055800018d7983 */ /* 0x000f280000300800 */
[----:B------:R-:W4:Y:S04]  /*94700*/  LDL.LU R139, [R1+0x1e9c] ;  /* 0x001e9c00018b7983 */ /* 0x000f280000300800 */
[----:B------:R-:W4:Y:S04]  /*94710*/  LDL.LU R142, [R1+0x1d4c] ;  /* 0x001d4c00018e7983 */ /* 0x000f280000300800 */
[----:B------:R-:W4:Y:S04]  /*94720*/  LDL.LU R140, [R1+0x194c] ;  /* 0x00194c00018c7983 */ /* 0x000f280000300800 */
[----:B------:R-:W4:Y:S01]  /*94730*/  LDL.LU R75, [R1+0x2334] ;  /* 0x00233400014b7983 */ /* 0x000f220000300800 */
[----:B------:R-:W-:Y:S01]  /*94740*/  LOP3.LUT P2, RZ, R21, 0x2000000, RZ, 0xc0, !PT ;  /* 0x0200000015ff7812 */ /* 0x000fe2000784c0ff */
[----:B------:R-:W-:Y:S01]  /*94750*/  IMAD.WIDE R30, R143, 0x4, R152 ;  /* 0x000000048f1e7825 */ /* 0x000fe200078e0298 */
[----:B------:R-:W-:-:S02]  /*94760*/  LOP3.LUT P6, RZ, R22, 0x20, RZ, 0xc0, !PT ;  /* 0x0000002016ff7812 */ /* 0x000fc400078cc0ff */
        /* <DEDUP_REMOVED lines=12> */
[----:B------:R-:W-:Y:S01]  /*94830*/  LOP3.LUT P6, RZ, R22, 0x2, RZ, 0xc0, !PT ;  /* 0x0000000216ff7812 */ /* 0x000fe200078cc0ff */
[----:B--2---:R1:W-:Y:S04]  /*94840*/  @P2 STG.E desc[UR4][R30.64], R138 ;  /* 0x0000008a1e002986 */ /* 0x0043e8000c101904 */
[----:B-1----:R-:W2:Y:S04]  /*94850*/  LDL.LU R138, [R1+0x154c] ;  /* 0x00154c00018a7983 */ /* 0x002ea80000300800 */
[----:B------:R-:W2:Y:S01]  /*94860*/  LDL.LU R154, [R1+0x114c] ;  /* 0x00114c00019a7983 */ /* 0x000ea20000300800 */
[----:B------:R-:W-:-:S03]  /*94870*/  LOP3.LUT R16, R16, 0xfffdffff, RZ, 0xc0, !PT ;  /* 0xfffdffff10107812 */ /* 0x000fc600078ec0ff */
[----:B------:R-:W2:Y:S01]  /*94880*/  LDL.LU R151, [R1+0xd4c] ;  /* 0x000d4c0001977983 */ /* 0x000ea20000300800 */
[----:B------:R-:W-:Y:S01]  /*94890*/  @P6 LOP3.LUT R16, R16, 0x20000, RZ, 0xfc, !PT ;  /* 0x0002000010106812 */ /* 0x000fe200078efcff */
[----:B------:R-:W-:Y:S01]  /*948a0*/  IMAD.WIDE R30, R143, 0x4, R4 ;  /* 0x000000048f1e7825 */ /* 0x000fe200078e0204 */
[----:B------:R-:W-:-:S04]  /*948b0*/  LOP3.LUT P6, RZ, R22, 0x1, RZ, 0xc0, !PT ;  /* 0x0000000116ff7812 */ /* 0x000fc800078cc0ff */
[----:B---3--:R1:W-:Y:S01]  /*948c0*/  @P3 STG.E desc[UR4][R30.64], R144 ;  /* 0x000000901e003986 */ /* 0x0083e2000c101904 */
[----:B------:R-:W-:-:S03]  /*948d0*/  LOP3.LUT R16, R16, 0xfffbffff, RZ, 0xc0, !PT ;  /* 0xfffbffff10107812 */ /* 0x000fc600078ec0ff */
[----:B-1----:R-:W3:Y:S04]  /*948e0*/  LDL.LU R144, [R1+0x233c] ;  /* 0x00233c0001907983 */ /* 0x002ee80000300800 */
[----:B------:R-:W3:Y:S01]  /*948f0*/  LDL.LU R149, [R1+0x95c] ;  /* 0x00095c0001957983 */ /* 0x000ee20000300800 */
[----:B------:R-:W-:Y:S02]  /*94900*/  @P6 LOP3.LUT R16, R16, 0x40000, RZ, 0xfc, !PT ;  /* 0x0004000010106812 */ /* 0x000fe400078efcff */
[C---:B------:R-:W-:Y:S01]  /*94910*/  LOP3.LUT P6, RZ, R21.reuse, 0x80000000, RZ, 0xc0, !PT ;  /* 0x8000000015ff7812 */ /* 0x040fe200078cc0ff */
[----:B------:R-:W3:Y:S01]  /*94920*/  LDL.LU R148, [R1+0x55c] ;  /* 0x00055c0001947983 */ /* 0x000ee20000300800 */
[----:B------:R-:W-:Y:S02]  /*94930*/  LOP3.LUT R16, R16, 0xfff7ffff, RZ, 0xc0, !PT ;  /* 0xfff7ffff10107812 */ /* 0x000fe400078ec0ff */
[C---:B------:R-:W-:Y:S01]  /*94940*/  LOP3.LUT P4, RZ, R21.reuse, 0x8000000, RZ, 0xc0, !PT ;  /* 0x0800000015ff7812 */ /* 0x040fe2000788c0ff */
[----:B------:R-:W3:Y:S01]  /*94950*/  LDL.LU R147, [R1+0x1d50] ;  /* 0x001d500001937983 */ /* 0x000ee20000300800 */
[----:B------:R-:W-:Y:S01]  /*94960*/  LOP3.LUT P5, RZ, R21, 0x10000000, RZ, 0xc0, !PT ;  /* 0x1000000015ff7812 */ /* 0x000fe200078ac0ff */
[----:B------:R-:W-:-:S02]  /*94970*/  IMAD.WIDE R30, R143, 0x4, R6 ;  /* 0x000000048f1e7825 */ /* 0x000fc400078e0206 */
[----:B------:R-:W3:Y:S04]  /*94980*/  LDL.LU R145, [R1+0x1950] ;  /* 0x0019500001917983 */ /* 0x000ee80000300800 */
[----:B------:R-:W-:Y:S02]  /*94990*/  @P6 LOP3.LUT R16, R16, 0x80000, RZ, 0xfc, !PT ;  /* 0x0008000010106812 */ /* 0x000fe400078efcff */
[----:B------:R-:W-:Y:S02]  /*949a0*/  LOP3.LUT P6, RZ, R21, 0x40000000, RZ, 0xc0, !PT ;  /* 0x4000000015ff7812 */ /* 0x000fe400078cc0ff */
[----:B------:R-:W-:Y:S01]  /*949b0*/  LOP3.LUT R16, R16, 0xffefffff, RZ, 0xc0, !PT ;  /* 0xffefffff10107812 */ /* 0x000fe200078ec0ff */
[----:B----4-:R1:W-:Y:S10]  /*949c0*/  @P4 STG.E desc[UR4][R30.64], R141 ;  /* 0x0000008d1e004986 */ /* 0x0103f4000c101904 */
[----:B------:R-:W-:-:S02]  /*949d0*/  @P6 LOP3.LUT R16, R16, 0x100000, RZ, 0xfc, !PT ;  /* 0x0010000010106812 */ /* 0x000fc400078efcff */
[----:B------:R-:W-:Y:S01]  /*949e0*/  LOP3.LUT P6, RZ, R21, 0x20000000, RZ, 0xc0, !PT ;  /* 0x2000000015ff7812 */ /* 0x000fe200078cc0ff */
[----:B-1----:R-:W-:-:S05]  /*949f0*/  IMAD.WIDE R30, R75, 0x4, R2 ;  /* 0x000000044b1e7825 */ /* 0x002fca00078e0202 */
[----:B------:R1:W-:Y:S02]  /*94a00*/  @P5 STG.E desc[UR4][R30.64], R139 ;  /* 0x0000008b1e005986 */ /* 0x0003e4000c101904 */
[----:B-1----:R-:W-:Y:S02]  /*94a10*/  IMAD.WIDE R30, R75, 0x4, R152 ;  /* 0x000000044b1e7825 */ /* 0x002fe400078e0298 */
[----:B------:R-:W4:Y:S04]  /*94a20*/  LDL.LU R139, [R1+0x2340] ;  /* 0x00234000018b7983 */ /* 0x000f280000300800 */
[----:B------:R-:W4:Y:S04]  /*94a30*/  LDL.LU R146, [R1+0x1550] ;  /* 0x0015500001927983 */ /* 0x000f280000300800 */
[----:B------:R1:W-:Y:S01]  /*94a40*/  @P6 STG.E desc[UR4][R30.64], R142 ;  /* 0x0000008e1e006986 */ /* 0x0003e2000c101904 */
[----:B------:R-:W-:-:S03]  /*94a50*/  LOP3.LUT P6, RZ, R16, 0x100000, RZ, 0xc0, !PT ;  /* 0x0010000010ff7812 */ /* 0x000fc600078cc0ff */
[----:B------:R-:W4:Y:S04]  /*94a60*/  LDL.LU R143, [R1+0x1150] ;  /* 0x00115000018f7983 */ /* 0x000f280000300800 */
[----:B------:R-:W4:Y:S01]  /*94a70*/  LDL.LU R141, [R1+0xd50] ;  /* 0x000d5000018d7983 */ /* 0x000f220000300800 */
[----:B-1----:R-:W-:-:S03]  /*94a80*/  IMAD.WIDE R30, R75, 0x4, R4 ;  /* 0x000000044b1e7825 */ /* 0x002fc600078e0204 */
[----:B------:R-:W4:Y:S04]  /*94a90*/  LDL.LU R142, [R1+0x960] ;  /* 0x00096000018e7983 */ /* 0x000f280000300800 */
[----:B------:R1:W-:Y:S01]  /*94aa0*/  @P6 STG.E desc[UR4][R30.64], R140 ;  /* 0x0000008c1e006986 */ /* 0x0003e2000c101904 */
[----:B------:R-:W-:-:S03]  /*94ab0*/  LOP3.LUT P6, RZ, R16, 0x80000, RZ, 0xc0, !PT ;  /* 0x0008000010ff7812 */ /* 0x000fc600078cc0ff */
[----:B-1----:R-:W4:Y:S01]  /*94ac0*/  LDL.LU R140, [R1+0x560] ;  /* 0x00056000018c7983 */ /* 0x002f220000300800 */
[----:B------:R-:W-:-:S09]  /*94ad0*/  IMAD.WIDE R30, R75, 0x4, R6 ;  /* 0x000000044b1e7825 */ /* 0x000fd200078e0206 */
        /* <DEDUP_REMOVED lines=25> */
[----:B----4-:R1:W-:Y:S01]  /*94c70*/  @P0 STG.E desc[UR4][R30.64], R146 ;  /* 0x000000921e000986 */ /* 0x0103e2000c101904 */
        /* <DEDUP_REMOVED lines=8> */
[----:B------:R1:W-:Y:S02]  /*94d00*/  @P3 STG.E desc[UR4][R30.64], R142 ;  /* 0x0000008e1e003986 */ /* 0x0003e4000c101904 */
[C---:B-1----:R-:W-:Y:S02]  /*94d10*/  IMAD.WIDE R30, R139.reuse, 0x4, R4 ;  /* 0x000000048b1e7825 */ /* 0x042fe400078e0204 */
[----:B------:R-:W4:Y:S04]  /*94d20*/  LDL.LU R142, [R1+0x1d54] ;  /* 0x001d5400018e7983 */ /* 0x000f280000300800 */
[----:B------:R1:W-:Y:S02]  /*94d30*/  @P4 STG.E desc[UR4][R30.64], R140 ;  /* 0x0000008c1e004986 */ /* 0x0003e4000c101904 */
[----:B-1----:R-:W-:-:S02]  /*94d40*/  IMAD.WIDE R30, R139, 0x4, R6 ;  /* 0x000000048b1e7825 */ /* 0x002fc400078e0206 */
[----:B------:R-:W3:Y:S04]  /*94d50*/  LDL.LU R140, [R1+0x1954] ;  /* 0x00195400018c7983 */ /* 0x000ee80000300800 */
[----:B------:R-:W3:Y:S04]  /*94d60*/  LDL.LU R139, [R1+0x1554] ;  /* 0x00155400018b7983 */ /* 0x000ee80000300800 */
[----:B--2---:R1:W-:Y:S04]  /*94d70*/  @P5 STG.E desc[UR4][R30.64], R138 ;  /* 0x0000008a1e005986 */ /* 0x0043e8000c101904 */
[----:B-1----:R-:W2:Y:S04]  /*94d80*/  LDL.LU R138, [R1+0x2344] ;  /* 0x00234400018a7983 */ /* 0x002ea80000300800 */
        /* <DEDUP_REMOVED lines=10> */
[----:B------:R-:W-:-:S03]  /*94e30*/  LOP3.LUT P2, RZ, R22, 0x1000, RZ, 0xc0, !PT ;  /* 0x0000100016ff7812 */ /* 0x000fc6000784c0ff */
[----:B------:R-:W3:Y:S04]  /*94e40*/  LDL.LU R145, [R1+0xd58] ;  /* 0x000d580001917983 */ /* 0x000ee80000300800 */
[----:B------:R-:W3:Y:S01]  /*94e50*/  LDL.LU R146, [R1+0x968] ;  /* 0x0009680001927983 */ /* 0x000ee20000300800 */
[----:B------:R-:W-:-:S03]  /*94e60*/  LOP3.LUT P3, RZ, R22, 0x2000, RZ, 0xc0, !PT ;  /* 0x0000200016ff7812 */ /* 0x000fc6000786c0ff */
[----:B------:R-:W3:Y:S04]  /*94e70*/  LDL.LU R143, [R1+0x568] ;  /* 0x00056800018f7983 */ /* 0x000ee80000300800 */
        /* <DEDUP_REMOVED lines=22> */
[----:B----4-:R1:W-:Y:S02]  /*94fe0*/  @P2 STG.E desc[UR4][R30.64], R142 ;  /* 0x0000008e1e002986 */ /* 0x0103e4000c101904 */
[C---:B-1----:R-:W-:Y:S02]  /*94ff0*/  IMAD.WIDE R30, R138.reuse, 0x4, R152 ;  /* 0x000000048a1e7825 */ /* 0x042fe400078e0298 */
[----:B------:R-:W2:Y:S04]  /*95000*/  LDL.LU R142, [R1+0x168] ;  /* 0x00016800018e7983 */ /* 0x000ea80000300800 */
[----:B---3--:R1:W-:Y:S02]  /*95010*/  @P3 STG.E desc[UR4][R30.64], R140 ;  /* 0x0000008c1e003986 */ /* 0x0083e4000c101904 */
        /* <DEDUP_REMOVED lines=50> */
[----:B-1----:R-:W-:Y:S02]  /*95340*/  IMAD.WIDE R30, R141, 0x4, R6 ;  /* 0x000000048d1e7825 */ /* 0x002fe400078e0206 */
[----:B------:R-:W4:Y:S04]  /*95350*/  LDL.LU R143, [R1+0x115c] ;  /* 0x00115c00018f7983 */ /* 0x000f280000300800 */
[----:B------:R-:W4:Y:S04]  /*95360*/  LDL.LU R141, [R1+0xd5c] ;  /* 0x000d5c00018d7983 */ /* 0x000f280000300800 */
[----:B--2---:R1:W-:Y:S04]  /*95370*/  @P2 STG.E desc[UR4][R30.64], R142 ;  /* 0x0000008e1e002986 */ /* 0x0043e8000c101904 */
[----:B-1----:R-:W2:Y:S01]  /*95380*/  LDL.LU R142, [R1+0x96c] ;  /* 0x00096c00018e7983 */ /* 0x002ea20000300800 */
[----:B---3--:R-:W-:-:S05]  /*95390*/  IMAD.WIDE R30, R144, 0x4, R2 ;  /* 0x00000004901e7825 */ /* 0x008fca00078e0202 */
[----:B------:R1:W-:Y:S02]  /*953a0*/  @P3 STG.E desc[UR4][R30.64], R140 ;  /* 0x0000008c1e003986 */ /* 0x0003e4000c101904 */
[----:B-1----:R-:W-:Y:S02]  /*953b0*/  IMAD.WIDE R30, R144, 0x4, R152 ;  /* 0x00000004901e7825 */ /* 0x002fe400078e0298 */
[----:B------:R-:W3:Y:S04]  /*953c0*/  LDL.LU R140, [R1+0x56c] ;  /* 0x00056c00018c7983 */ /* 0x000ee80000300800 */
[----:B----4-:R1:W-:Y:S04]  /*953d0*/  @P4 STG.E desc[UR4][R30.64], R139 ;  /* 0x0000008b1e004986 */ /* 0x0103e8000c101904 */
[----:B-1----:R-:W4:Y:S01]  /*953e0*/  LDL.LU R139, [R1+0x2358] ;  /* 0x00235800018b7983 */ /* 0x002f220000300800 */
[----:B------:R-:W-:Y:S01]  /*953f0*/  LOP3.LUT P5, RZ, R22, 0x40000000, RZ, 0xc0, !PT ;  /* 0x4000000016ff7812 */ /* 0x000fe200078ac0ff */
[----:B------:R-:W-:-:S12]  /*95400*/  IMAD.WIDE R30, R144, 0x4, R4 ;  /* 0x00000004901e7825 */ /* 0x000fd800078e0204 */
[----:B------:R1:W-:Y:S04]  /*95410*/  @P5 STG.E desc[UR4][R30.64], R138 ;  /* 0x0000008a1e005986 */ /* 0x0003e8000c101904 */
[----:B-1----:R-:W3:Y:S04]  /*95420*/  LDL.LU R138, [R1+0x16c] ;  /* 0x00016c00018a7983 */ /* 0x002ee80000300800 */
[----:B------:R-:W3:Y:S04]  /*95430*/  LDL.LU R154, [R1+0x235c] ;  /* 0x00235c00019a7983 */ /* 0x000ee80000300800 */
[----:B------:R-:W3:Y:S04]  /*95440*/  LDL.LU R136, [R1+0x1d60] ;  /* 0x001d600001887983 */ /* 0x000ee80000300800 */
[----:B------:R-:W3:Y:S01]  /*95450*/  LDL.LU R137, [R1+0x1960] ;  /* 0x0019600001897983 */ /* 0x000ee20000300800 */
        /* <DEDUP_REMOVED lines=9> */
[----:B------:R-:W3:Y:S01]  /*954f0*/  LDL.LU R150, [R1+0x970] ;  /* 0x0009700001967983 */ /* 0x000ee20000300800 */
[----:B------:R-:W-:Y:S02]  /*95500*/  LOP3.LUT P2, RZ, R22, 0x80000000, RZ, 0xc0, !PT ;  /* 0x8000000016ff7812 */ /* 0x000fe4000784c0ff */
[----:B------:R-:W-:Y:S01]  /*95510*/  LOP3.LUT R16, R16, 0xfffffffe, RZ, 0xc0, !PT ;  /* 0xfffffffe10107812 */ /* 0x000fe200078ec0ff */
[----:B------:R-:W3:Y:S04]  /*95520*/  LDL.LU R148, [R1+0x570] ;  /* 0x0005700001947983 */ /* 0x000ee80000300800 */
[----:B------:R-:W-:Y:S02]  /*95530*/  @P6 LOP3.LUT R17, R17, 0x40000000, RZ, 0xfc, !PT ;  /* 0x4000000011116812 */ /* 0x000fe400078efcff */
[----:B------:R-:W-:-:S02]  /*95540*/  LOP3.LUT P6, RZ, R23, 0x200, RZ, 0xc0, !PT ;  /* 0x0000020017ff7812 */ /* 0x000fc400078cc0ff */
[----:B------:R-:W-:-:S11]  /*95550*/  LOP3.LUT R17, R17, 0x7fffffff, RZ, 0xc0, !PT ;  /* 0x7fffffff11117812 */ /* 0x000fd600078ec0ff */
[----:B------:R-:W-:Y:S02]  /*95560*/  @P6 LOP3.LUT R17, R17, 0x80000000, RZ, 0xfc, !PT ;  /* 0x8000000011116812 */ /* 0x000fe400078efcff */
[C---:B------:R-:W-:Y:S02]  /*95570*/  LOP3.LUT P6, RZ, R23.reuse, 0x100, RZ, 0xc0, !PT ;  /* 0x0000010017ff7812 */ /* 0x040fe400078cc0ff */
[----:B------:R-:W-:Y:S01]  /*95580*/  LOP3.LUT P3, RZ, R23, 0x1, RZ, 0xc0, !PT ;  /* 0x0000000117ff7812 */ /* 0x000fe2000786c0ff */
[----:B------:R-:W-:-:S10]  /*95590*/  IMAD.WIDE R30, R144, 0x4, R6 ;  /* 0x00000004901e7825 */ /* 0x000fd400078e0206 */
        /* <DEDUP_REMOVED lines=11> */
[C---:B------:R-:W-:Y:S01]  /*95650*/  LOP3.LUT P6, RZ, R23.reuse, 0x10, RZ, 0xc0, !PT ;  /* 0x0000001017ff7812 */ /* 0x040fe200078cc0ff */
[----:B------:R4:W-:Y:S01]  /*95660*/  @P2 STG.E desc[UR4][R30.64], R143 ;  /* 0x0000008f1e002986 */ /* 0x0009e2000c101904 */
[----:B------:R-:W-:Y:S02]  /*95670*/  LOP3.LUT P5, RZ, R23, 0x4, RZ, 0xc0, !PT ;  /* 0x0000000417ff7812 */ /* 0x000fe400078ac0ff */
[----:B------:R-:W-:-:S09]  /*95680*/  LOP3.LUT R16, R16, 0xffffffef, RZ, 0xc0, !PT ;  /* 0xffffffef10107812 */ /* 0x000fd200078ec0ff */
[----:B------:R-:W-:Y:S02]  /*95690*/  @P6 LOP3.LUT R16, R16, 0x10, RZ, 0xfc, !PT ;  /* 0x0000001010106812 */ /* 0x000fe400078efcff */
[----:B------:R-:W-:Y:S01]  /*956a0*/  LOP3.LUT P6, RZ, R23, 0x8, RZ, 0xc0, !PT ;  /* 0x0000000817ff7812 */ /* 0x000fe200078cc0ff */
[----:B----4-:R-:W-:-:S05]  /*956b0*/  IMAD.WIDE R30, R139, 0x4, R2 ;  /* 0x000000048b1e7825 */ /* 0x010fca00078e0202 */
[----:B------:R1:W-:Y:S04]  /*956c0*/  @P3 STG.E desc[UR4][R30.64], R141 ;  /* 0x0000008d1e003986 */ /* 0x0003e8000c101904 */
[----:B-1----:R-:W4:Y:S04]  /*956d0*/  LDL.LU R141, [R1+0x2364] ;  /* 0x00236400018d7983 */ /* 0x002f280000300800 */
[----:B------:R-:W4:Y:S04]  /*956e0*/  LDL.LU R145, [R1+0x170] ;  /* 0x0001700001917983 */ /* 0x000f280000300800 */
[----:B------:R-:W4:Y:S04]  /*956f0*/  LDL.LU R146, [R1+0x1d64] ;  /* 0x001d640001927983 */ /* 0x000f280000300800 */
[----:B------:R-:W4:Y:S01]  /*95700*/  LDL.LU R144, [R1+0x1964] ;  /* 0x0019640001907983 */ /* 0x000f220000300800 */
[----:B------:R-:W-:-:S03]  /*95710*/  IMAD.WIDE R30, R139, 0x4, R152 ;  /* 0x000000048b1e7825 */ /* 0x000fc600078e0298 */
[----:B------:R-:W4:Y:S04]  /*95720*/  LDL.LU R143, [R1+0x1564] ;  /* 0x00156400018f7983 */ /* 0x000f280000300800 */
[----:B--2---:R1:W-:Y:S02]  /*95730*/  @P4 STG.E desc[UR4][R30.64], R142 ;  /* 0x0000008e1e004986 */ /* 0x0043e4000c101904 */
[----:B-1----:R-:W-:-:S05]  /*95740*/  IMAD.WIDE R30, R139, 0x4, R4 ;  /* 0x000000048b1e7825 */ /* 0x002fca00078e0204 */
[----:B---3--:R1:W-:Y:S02]  /*95750*/  @P5 STG.E desc[UR4][R30.64], R140 ;  /* 0x0000008c1e005986 */ /* 0x0083e4000c101904 */
[----:B-1----:R-:W-:Y:S02]  /*95760*/  IMAD.WIDE R30, R139, 0x4, R6 ;  /* 0x000000048b1e7825 */ /* 0x002fe400078e0206 */
[----:B------:R-:W2:Y:S04]  /*95770*/  LDL.LU R140, [R1+0x1164] ;  /* 0x00116400018c7983 */ /* 0x000ea80000300800 */
[----:B------:R1:W-:Y:S04]  /*95780*/  @P6 STG.E desc[UR4][R30.64], R138 ;  /* 0x0000008a1e006986 */ /* 0x0003e8000c101904 */
[----:B------:R-:W3:Y:S04]  /*95790*/  LDL.LU R139, [R1+0xd64] ;  /* 0x000d6400018b7983 */ /* 0x000ee80000300800 */
[----:B-1----:R-:W3:Y:S04]  /*957a0*/  LDL.LU R138, [R1+0x974] ;  /* 0x00097400018a7983 */ /* 0x002ee80000300800 */
[----:B------:R-:W3:Y:S01]  /*957b0*/  LDL.LU R142, [R1+0x2368] ;  /* 0x00236800018e7983 */ /* 0x000ee20000300800 */
        /* <DEDUP_REMOVED lines=25> */
[----:B-1----:R-:W-:Y:S01]  /*95950*/  IMAD.WIDE R30, R147, 0x4, R6 ;  /* 0x00000004931e7825 */ /* 0x002fe200078e0206 */
[C---:B------:R-:W-:Y:S02]  /*95960*/  LOP3.LUT P2, RZ, R23.reuse, 0x4000, RZ, 0xc0, !PT ;  /* 0x0000400017ff7812 */ /* 0x040fe4000784c0ff */
[C---:B------:R-:W-:Y:S02]  /*95970*/  LOP3.LUT P3, RZ, R23.reuse, 0x8000, RZ, 0xc0, !PT ;  /* 0x0000800017ff7812 */ /* 0x040fe4000786c0ff */
[C---:B------:R-:W-:Y:S02]  /*95980*/  LOP3.LUT P4, RZ, R23.reuse, 0x10000, RZ, 0xc0, !PT ;  /* 0x0001000017ff7812 */ /* 0x040fe4000788c0ff */
[----:B------:R-:W-:-:S03]  /*95990*/  LOP3.LUT P5, RZ, R23, 0x20000, RZ, 0xc0, !PT ;  /* 0x0002000017ff7812 */ /* 0x000fc600078ac0ff */
[----:B----4-:R1:W-:Y:S02]  /*959a0*/  @P6 STG.E desc[UR4][R30.64], R145 ;  /* 0x000000911e006986 */ /* 0x0103e4000c101904 */
[----:B-1----:R-:W-:-:S05]  /*959b0*/  IMAD.WIDE R30, R141, 0x4, R2 ;  /* 0x000000048d1e7825 */ /* 0x002fca00078e0202 */
[----:B------:R1:W-:Y:S02]  /*959c0*/  @P0 STG.E desc[UR4][R30.64], R146 ;  /* 0x000000921e000986 */ /* 0x0003e4000c101904 */
[----:B-1----:R-:W-:-:S05]  /*959d0*/  IMAD.WIDE R30, R141, 0x4, R152 ;  /* 0x000000048d1e7825 */ /* 0x002fca00078e0298 */
[----:B------:R1:W-:Y:S04]  /*959e0*/  @P1 STG.E desc[UR4][R30.64], R144 ;  /* 0x000000901e001986 */ /* 0x0003e8000c101904 */
[----:B-1----:R-:W4:Y:S01]  /*959f0*/  LDL.LU R144, [R1+0x574] ;  /* 0x0005740001907983 */ /* 0x002f220000300800 */
[----:B------:R-:W-:-:S05]  /*95a00*/  IMAD.WIDE R30, R141, 0x4, R4 ;  /* 0x000000048d1e7825 */ /* 0x000fca00078e0204 */
[----:B------:R1:W-:Y:S02]  /*95a10*/  @P2 STG.E desc[UR4][R30.64], R143 ;  /* 0x0000008f1e002986 */ /* 0x0003e4000c101904 */
[----:B-1----:R-:W-:Y:S02]  /*95a20*/  IMAD.WIDE R30, R141, 0x4, R6 ;  /* 0x000000048d1e7825 */ /* 0x002fe400078e0206 */
[----:B------:R-:W4:Y:S04]  /*95a30*/  LDL.LU R143, [R1+0x174] ;  /* 0x00017400018f7983 */ /* 0x000f280000300800 */
[----:B--2---:R3:W-:Y:S04]  /*95a40*/  @P3 STG.E desc[UR4][R30.64], R140 ;  /* 0x0000008c1e003986 */ /* 0x0047e8000c101904 */
[----:B------:R-:W2:Y:S01]  /*95a50*/  LDL.LU R141, [R1+0x1d68] ;  /* 0x001d6800018d7983 */ /* 0x000ea20000300800 */
[----:B---3--:R-:W-:-:S03]  /*95a60*/  IMAD.WIDE R30, R142, 0x4, R2 ;  /* 0x000000048e1e7825 */ /* 0x008fc600078e0202 */
[----:B------:R-:W3:Y:S04]  /*95a70*/  LDL.LU R140, [R1+0x1968] ;  /* 0x00196800018c7983 */ /* 0x000ee80000300800 */
[----:B------:R1:W-:Y:S02]  /*95a80*/  @P4 STG.E desc[UR4][R30.64], R139 ;  /* 0x0000008b1e004986 */ /* 0x0003e4000c101904 */
[----:B-1----:R-:W-:Y:S02]  /*95a90*/  IMAD.WIDE R30, R142, 0x4, R152 ;  /* 0x000000048e1e7825 */ /* 0x002fe400078e0298 */
[----:B------:R-:W3:Y:S04]  /*95aa0*/  LDL.LU R139, [R1+0x1568] ;  /* 0x00156800018b7983 */ /* 0x000ee80000300800 */
[----:B------:R1:W-:Y:S04]  /*95ab0*/  @P5 STG.E desc[UR4][R30.64], R138 ;  /* 0x0000008a1e005986 */ /* 0x0003e8000c101904 */
[----:B-1----:R-:W2:Y:S01]  /*95ac0*/  LDL.LU R138, [R1+0x236c] ;  /* 0x00236c00018a7983 */ /* 0x002ea20000300800 */
        /* <DEDUP_REMOVED lines=9> */
[----:B------:R-:W-:Y:S01]  /*95b60*/  LOP3.LUT P2, RZ, R23, 0x40000, RZ, 0xc0, !PT ;  /* 0x0004000017ff7812 */ /* 0x000fe2000784c0ff */
        /* <DEDUP_REMOVED lines=29> */
[----:B----4-:R1:W-:Y:S02]  /*95d40*/  @P2 STG.E desc[UR4][R30.64], R144 ;  /* 0x000000901e002986 */ /* 0x0103e4000c101904 */
[----:B-1----:R-:W-:Y:S02]  /*95d50*/  IMAD.WIDE R30, R142, 0x4, R6 ;  /* 0x000000048e1e7825 */ /* 0x002fe400078e0206 */
[----:B------:R-:W4:Y:S04]  /*95d60*/  LDL.LU R142, [R1+0x2378] ;  /* 0x00237800018e7983 */ /* 0x000f280000300800 */
[----:B------:R-:W4:Y:S04]  /*95d70*/  LDL.LU R149, [R1+0x178] ;  /* 0x0001780001957983 */ /* 0x000f280000300800 */
[----:B------:R1:W-:Y:S04]  /*95d80*/  @P3 STG.E desc[UR4][R30.64], R143 ;  /* 0x0000008f1e003986 */ /* 0x0003e8000c101904 */
[----:B------:R-:W4:Y:S04]  /*95d90*/  LDL.LU R144, [R1+0xd6c] ;  /* 0x000d6c0001907983 */ /* 0x000f280000300800 */
        /* <DEDUP_REMOVED lines=8> */
[----:B------:R1:W-:Y:S02]  /*95e20*/  @P6 STG.E desc[UR4][R30.64], R139 ;  /* 0x0000008b1e006986 */ /* 0x0003e4000c101904 */
        /* <DEDUP_REMOVED lines=16> */
[----:B------:R-:W-:Y:S02]  /*95f30*/  LOP3.LUT P0, RZ, R23, 0x80000000, RZ, 0xc0, !PT ;  /* 0x8000000017ff7812 */ /* 0x000fe4000780c0ff */
[C---:B------:R-:W-:Y:S02]  /*95f40*/  LOP3.LUT P1, RZ, R24.reuse, 0x1, RZ, 0xc0, !PT ;  /* 0x0000000118ff7812 */ /* 0x040fe4000782c0ff */
[C---:B------:R-:W-:Y:S02]  /*95f50*/  LOP3.LUT P2, RZ, R24.reuse, 0x2, RZ, 0xc0, !PT ;  /* 0x0000000218ff7812 */ /* 0x040fe4000784c0ff */
[C---:B------:R-:W-:Y:S02]  /*95f60*/  LOP3.LUT P3, RZ, R24.reuse, 0x4, RZ, 0xc0, !PT ;  /* 0x0000000418ff7812 */ /* 0x040fe4000786c0ff */
[----:B------:R-:W-:-:S02]  /*95f70*/  LOP3.LUT P4, RZ, R24, 0x8, RZ, 0xc0, !PT ;  /* 0x0000000818ff7812 */ /* 0x000fc4000788c0ff */
[----:B------:R-:W-:Y:S01]  /*95f80*/  LOP3.LUT P5, RZ, R24, 0x10, RZ, 0xc0, !PT ;  /* 0x0000001018ff7812 */ /* 0x000fe200078ac0ff */
[----:B----4-:R1:W-:Y:S01]  /*95f90*/  @P6 STG.E desc[UR4][R30.64], R149 ;  /* 0x000000951e006986 */ /* 0x0103e2000c101904 */
[----:B------:R-:W-:Y:S01]  /*95fa0*/  LOP3.LUT P6, RZ, R17, 0x800000, RZ, 0xc0, !PT ;  /* 0x0080000011ff7812 */ /* 0x000fe200078cc0ff */
[----:B-1----:R-:W-:-:S12]  /*95fb0*/  IMAD.WIDE R30, R145, 0x4, R2 ;  /* 0x00000004911e7825 */ /* 0x002fd800078e0202 */
[----:B------:R1:W-:Y:S01]  /*95fc0*/  @P6 STG.E desc[UR4][R30.64], R150 ;  /* 0x000000961e006986 */ /* 0x0003e2000c101904 */
[----:B------:R-:W-:Y:S01]  /*95fd0*/  LOP3.LUT P6, RZ, R17, 0x400000, RZ, 0xc0, !PT ;  /* 0x0040000011ff7812 */ /* 0x000fe200078cc0ff */
[----:B-1----:R-:W-:Y:S02]  /*95fe0*/  IMAD.WIDE R30, R145, 0x4, R152 ;  /* 0x00000004911e7825 */ /* 0x002fe400078e0298 */
[----:B------:R-:W4:Y:S10]  /*95ff0*/  LDL.LU R150, [R1+0x2384] ;  /* 0x0023840001967983 */ /* 0x000f340000300800 */
        /* <DEDUP_REMOVED lines=9> */
[----:B------:R1:W-:Y:S02]  /*96090*/  @P2 STG.E desc[UR4][R30.64], R143 ;  /* 0x0000008f1e002986 */ /* 0x0003e4000c101904 */
[----:B-1----:R-:W-:-:S05]  /*960a0*/  IMAD.WIDE R30, R142, 0x4, R4 ;  /* 0x000000048e1e7825 */ /* 0x002fca00078e0204 */
[----:B--2---:R1:W-:Y:S02]  /*960b0*/  @P3 STG.E desc[UR4][R30.64], R141 ;  /* 0x0000008d1e003986 */ /* 0x0043e4000c101904 */
[----:B-1----:R-:W-:Y:S02]  /*960c0*/  IMAD.WIDE R30, R142, 0x4, R6 ;  /* 0x000000048e1e7825 */ /* 0x002fe400078e0206 */
[----:B------:R-:W2:Y:S04]  /*960d0*/  LDL.LU R142, [R1+0x1d70] ;  /* 0x001d7000018e7983 */ /* 0x000ea80000300800 */
[----:B---3--:R1:W-:Y:S04]  /*960e0*/  @P4 STG.E desc[UR4][R30.64], R140 ;  /* 0x0000008c1e004986 */ /* 0x0083e8000c101904 */
[----:B-1----:R-:W3:Y:S01]  /*960f0*/  LDL.LU R140, [R1+0x1970] ;  /* 0x00197000018c7983 */ /* 0x002ee20000300800 */
[----:B------:R-:W-:-:S03]  /*96100*/  IMAD.WIDE R30, R139, 0x4, R2 ;  /* 0x000000048b1e7825 */ /* 0x000fc600078e0202 */
        /* <DEDUP_REMOVED lines=23> */
[----:B------:R-:W4:Y:S01]  /*96280*/  LDL.LU R144, [R1+0x2388] ;  /* 0x0023880001907983 */ /* 0x000f220000300800 */
[C---:B------:R-:W-:Y:S01]  /*96290*/  LOP3.LUT P3, RZ, R24.reuse, 0x40, RZ, 0xc0, !PT ;  /* 0x0000004018ff7812 */ /* 0x040fe2000786c0ff */
[----:B------:R-:W-:Y:S01]  /*962a0*/  IMAD.WIDE R30, R139, 0x4, R152 ;  /* 0x000000048b1e7825 */ /* 0x000fe200078e0298 */
[C---:B------:R-:W-:Y:S01]  /*962b0*/  LOP3.LUT P4, RZ, R24.reuse, 0x80, RZ, 0xc0, !PT ;  /* 0x0000008018ff7812 */ /* 0x040fe2000788c0ff */
[----:B------:R-:W4:Y:S02]  /*962c0*/  LDL.LU R143, [R1+0x584] ;  /* 0x00058400018f7983 */ /* 0x000f240000300800 */
[----:B------:R-:W-:Y:S02]  /*962d0*/  @P6 LOP3.LUT R17, R17, 0x8000, RZ, 0xfc, !PT ;  /* 0x0000800011116812 */ /* 0x000fe400078efcff */
[----:B------:R-:W-:Y:S01]  /*962e0*/  LOP3.LUT P6, RZ, R24, 0x4000, RZ, 0xc0, !PT ;  /* 0x0000400018ff7812 */ /* 0x000fe200078cc0ff */
[----:B------:R-:W4:Y:S01]  /*962f0*/  LDL.LU R141, [R1+0x1ea8] ;  /* 0x001ea800018d7983 */ /* 0x000f220000300800 */
        /* <DEDUP_REMOVED lines=22> */
[----:B----4-:R1:W-:Y:S04]  /*96460*/  @P4 STG.E desc[UR4][R30.64], R244 ;  /* 0x000000f41e004986 */ /* 0x0103e8000c101904 */
[----:B------:R-:W4:Y:S01]  /*96470*/  LDL.LU R139, [R1+0x238c] ;  /* 0x00238c00018b7983 */ /* 0x000f220000300800 */
[----:B-1----:R-:W-:-:S05]  /*96480*/  IMAD.WIDE R30, R138, 0x4, R2 ;  /* 0x000000048a1e7825 */ /* 0x002fca00078e0202 */
        /* <DEDUP_REMOVED lines=22> */
[C---:B------:R-:W-:Y:S01]  /*965f0*/  LOP3.LUT P6, RZ, R17.reuse, 0x4000, RZ, 0xc0, !PT ;  /* 0x0000400011ff7812 */ /* 0x040fe200078cc0ff */
        /* <DEDUP_REMOVED lines=17> */
[----:B------:R1:W-:Y:S02]  /*96710*/  @P2 STG.E desc[UR4][R30.64], R141 ;  /* 0x0000008d1e002986 */ /* 0x0003e4000c101904 */
[----:B-1----:R-:W-:-:S05]  /*96720*/  IMAD.WIDE R30, R139, 0x4, R152 ;  /* 0x000000048b1e7825 */ /* 0x002fca00078e0298 */
[----:B--2---:R1:W-:Y:S02]  /*96730*/  @P3 STG.E desc[UR4][R30.64], R142 ;  /* 0x0000008e1e003986 */ /* 0x0043e4000c101904 */
[----:B-1----:R-:W-:-:S05]  /*96740*/  IMAD.WIDE R30, R139, 0x4, R4 ;  /* 0x000000048b1e7825 */ /* 0x002fca00078e0204 */
[----:B---3--:R1:W-:Y:S02]  /*96750*/  @P4 STG.E desc[UR4][R30.64], R140 ;  /* 0x0000008c1e004986 */ /* 0x0083e4000c101904 */
[----:B-1----:R-:W-:-:S05]  /*96760*/  IMAD.WIDE R30, R139, 0x4, R6 ;  /* 0x000000048b1e7825 */ /* 0x002fca00078e0206 */
[----:B------:R1:W-:Y:S04]  /*96770*/  @P5 STG.E desc[UR4][R30.64], R138 ;  /* 0x0000008a1e005986 */ /* 0x0003e8000c101904 */
[----:B-1----:R-:W2:Y:S04]  /*96780*/  LDL.LU R138, [R1+0x1178] ;  /* 0x00117800018a7983 */ /* 0x002ea80000300800 */
[----:B------:R-:W3:Y:S04]  /*96790*/  LDL.LU R144, [R1+0xd78] ;  /* 0x000d780001907983 */ /* 0x000ee80000300800 */
[----:B------:R-:W4:Y:S04]  /*967a0*/  LDL.LU R143, [R1+0x988] ;  /* 0x00098800018f7983 */ /* 0x000f280000300800 */
[----:B------:R-:W2:Y:S04]  /*967b0*/  LDL.LU R141, [R1+0x2390] ;  /* 0x00239000018d7983 */ /* 0x000ea80000300800 */
[----:B------:R-:W4:Y:S04]  /*967c0*/  LDL.LU R142, [R1+0x588] ;  /* 0x00058800018e7983 */ /* 0x000f280000300800 */
[----:B------:R-:W4:Y:S04]  /*967d0*/  LDL.LU R140, [R1+0x1eac] ;  /* 0x001eac00018c7983 */ /* 0x000f280000300800 */
[----:B------:R-:W4:Y:S04]  /*967e0*/  LDL.LU R139, [R1+0x1d7c] ;  /* 0x001d7c00018b7983 */ /* 0x000f280000300800 */
[----:B------:R-:W4:Y:S01]  /*967f0*/  LDL.LU R75, [R1+0x2394] ;  /* 0x00239400014b7983 */ /* 0x000f220000300800 */
[----:B------:R-:W-:-:S02]  /*96800*/  LOP3.LUT P2, RZ, R24, 0x1000000, RZ, 0xc0, !PT ;  /* 0x0100000018ff7812 */ /* 0x000fc4000784c0ff */
        /* <DEDUP_REMOVED lines=14> */
[----:B--2---:R-:W-:-:S05]  /*968f0*/  IMAD.WIDE R30, R141, 0x4, R2 ;  /* 0x000000048d1e7825 */ /* 0x004fca00078e0202 */
[----:B------:R1:W-:Y:S04]  /*96900*/  @P2 STG.E desc[UR4][R30.64], R138 ;  /* 0x0000008a1e002986 */ /* 0x0003e8000c101904 */
[----:B-1----:R-:W2:Y:S04]  /*96910*/  LDL.LU R138, [R1+0x197c] ;  /* 0x00197c00018a7983 */ /* 0x002ea80000300800 */
[----:B------:R-:W2:Y:S04]  /*96920*/  LDL.LU R154, [R1+0x157c] ;  /* 0x00157c00019a7983 */ /* 0x000ea80000300800 */
[----:B------:R-:W2:Y:S01]  /*96930*/  LDL.LU R151, [R1+0x117c] ;  /* 0x00117c0001977983 */ /* 0x000ea20000300800 */
[----:B------:R-:W-:-:S02]  /*96940*/  @P6 LOP3.LUT R17, R17, 0x200, RZ, 0xfc, !PT ;  /* 0x0000020011116812 */ /* 0x000fc400078efcff */
[C---:B------:R-:W-:Y:S01]  /*96950*/  LOP3.LUT P6, RZ, R24.reuse, 0x80000000, RZ, 0xc0, !PT ;  /* 0x8000000018ff7812 */ /* 0x040fe200078cc0ff */
[----:B------:R-:W2:Y:S01]  /*96960*/  LDL.LU R149, [R1+0xd7c] ;  /* 0x000d7c0001957983 */ /* 0x000ea20000300800 */
[----:B------:R-:W-:Y:S02]  /*96970*/  LOP3.LUT R17, R17, 0xfffffbff, RZ, 0xc0, !PT ;  /* 0xfffffbff11117812 */ /* 0x000fe400078ec0ff */
[C---:B------:R-:W-:Y:S01]  /*96980*/  LOP3.LUT P3, RZ, R24.reuse, 0x2000000, RZ, 0xc0, !PT ;  /* 0x0200000018ff7812 */ /* 0x040fe2000786c0ff */
[----:B------:R-:W2:Y:S01]  /*96990*/  LDL.LU R150, [R1+0x98c] ;  /* 0x00098c0001967983 */ /* 0x000ea20000300800 */
[----:B------:R-:W-:-:S07]  /*969a0*/  LOP3.LUT P4, RZ, R24, 0x4000000, RZ, 0xc0, !PT ;  /* 0x0400000018ff7812 */ /* 0x000fce000788c0ff */
[----:B------:R-:W-:Y:S02]  /*969b0*/  @P6 LOP3.LUT R17, R17, 0x400, RZ, 0xfc, !PT ;  /* 0x0000040011116812 */ /* 0x000fe400078efcff */
[----:B------:R-:W-:Y:S01]  /*969c0*/  LOP3.LUT P6, RZ, R24, 0x40000000, RZ, 0xc0, !PT ;  /* 0x4000000018ff7812 */ /* 0x000fe200078cc0ff */
[----:B------:R-:W-:Y:S01]  /*969d0*/  IMAD.WIDE R30, R141, 0x4, R152 ;  /* 0x000000048d1e7825 */ /* 0x000fe200078e0298 */
[----:B------:R-:W-:-:S04]  /*969e0*/  LOP3.LUT R17, R17, 0xfffff7ff, RZ, 0xc0, !PT ;  /* 0xfffff7ff11117812 */ /* 0x000fc800078ec0ff */
[----:B---3--:R1:W-:Y:S07]  /*969f0*/  @P3 STG.E desc[UR4][R30.64], R144 ;  /* 0x000000901e003986 */ /* 0x0083ee000c101904 */
[----:B------:R-:W-:Y:S02]  /*96a00*/  @P6 LOP3.LUT R17, R17, 0x800, RZ, 0xfc, !PT ;  /* 0x0000080011116812 */ /* 0x000fe400078efcff */
[C---:B------:R-:W-:Y:S01]  /*96a10*/  LOP3.LUT P6, RZ, R24.reuse, 0x20000000, RZ, 0xc0, !PT ;  /* 0x2000000018ff7812 */ /* 0x040fe200078cc0ff */
[----:B-1----:R-:W-:Y:S01]  /*96a20*/  IMAD.WIDE R30, R141, 0x4, R4 ;  /* 0x000000048d1e7825 */ /* 0x002fe200078e0204 */
[----:B------:R-:W-:-:S04]  /*96a30*/  LOP3.LUT P5, RZ, R24, 0x8000000, RZ, 0xc0, !PT ;  /* 0x0800000018ff7812 */ /* 0x000fc800078ac0ff */
[----:B----4-:R1:W-:Y:S01]  /*96a40*/  @P4 STG.E desc[UR4][R30.64], R143 ;  /* 0x0000008f1e004986 */ /* 0x0103e2000c101904 */
[----:B------:R-:W-:-:S03]  /*96a50*/  LOP3.LUT R17, R17, 0xffffefff, RZ, 0xc0, !PT ;  /* 0xffffefff11117812 */ /* 0x000fc600078ec0ff */
[----:B-1----:R-:W3:Y:S04]  /*96a60*/  LDL.LU R143, [R1+0x239c] ;  /* 0x00239c00018f7983 */ /* 0x002ee80000300800 */
[----:B------:R-:W4:Y:S01]  /*96a70*/  LDL.LU R147, [R1+0x58c] ;  /* 0x00058c0001937983 */ /* 0x000f220000300800 */
[----:B------:R-:W-:Y:S02]  /*96a80*/  @P6 LOP3.LUT R17, R17, 0x1000, RZ, 0xfc, !PT ;  /* 0x0000100011116812 */ /* 0x000fe400078efcff */
[----:B------:R-:W-:Y:S01]  /*96a90*/  LOP3.LUT P6, RZ, R24, 0x10000000, RZ, 0xc0, !PT ;  /* 0x1000000018ff7812 */ /* 0x000fe200078cc0ff */
[----:B------:R-:W-:Y:S01]  /*96aa0*/  IMAD.WIDE R30, R141, 0x4, R6 ;  /* 0x000000048d1e7825 */ /* 0x000fe200078e0206 */
[----:B------:R-:W3:Y:S04]  /*96ab0*/  LDL.LU R145, [R1+0x1d80] ;  /* 0x001d800001917983 */ /* 0x000ee80000300800 */
[----:B------:R1:W-:Y:S04]  /*96ac0*/  @P5 STG.E desc[UR4][R30.64], R142 ;  /* 0x0000008e1e005986 */ /* 0x0003e8000c101904 */
[----:B------:R-:W3:Y:S04]  /*96ad0*/  LDL.LU R146, [R1+0x1980] ;  /* 0x0019800001927983 */ /* 0x000ee80000300800 */
[----:B------:R-:W3:Y:S01]  /*96ae0*/  LDL.LU R144, [R1+0x1580] ;  /* 0x0015800001907983 */ /* 0x000ee20000300800 */
[----:B-1----:R-:W-:-:S03]  /*96af0*/  IMAD.WIDE R30, R75, 0x4, R2 ;  /* 0x000000044b1e7825 */ /* 0x002fc600078e0202 */
[----:B------:R-:W3:Y:S04]  /*96b00*/  LDL.LU R141, [R1+0x1180] ;  /* 0x00118000018d7983 */ /* 0x000ee80000300800 */
[----:B------:R1:W-:Y:S01]  /*96b10*/  @P6 STG.E desc[UR4][R30.64], R140 ;  /* 0x0000008c1e006986 */ /* 0x0003e2000c101904 */
[----:B------:R-:W-:-:S03]  /*96b20*/  LOP3.LUT P6, RZ, R17, 0x1000, RZ, 0xc0, !PT ;  /* 0x0000100011ff7812 */ /* 0x000fc600078cc0ff */
[----:B------:R-:W3:Y:S01]  /*96b30*/  LDL.LU R142, [R1+0x23a0] ;  /* 0x0023a000018e7983 */ /* 0x000ee20000300800 */
[----:B-1----:R-:W-:-:S03]  /*96b40*/  IMAD.WIDE R30, R75, 0x4, R152 ;  /* 0x000000044b1e7825 */ /* 0x002fc600078e0298 */
[----:B------:R-:W3:Y:S06]  /*96b50*/  LDL.LU R140, [R1+0xd80] ;  /* 0x000d8000018c7983 */ /* 0x000eec0000300800 */
[----:B------:R1:W-:Y:S01]  /*96b60*/  @P6 STG.E desc[UR4][R30.64], R139 ;  /* 0x0000008b1e006986 */ /* 0x0003e2000c101904 */
[----:B------:R-:W-:-:S03]  /*96b70*/  LOP3.LUT P6, RZ, R17, 0x800, RZ, 0xc0, !PT ;  /* 0x0000080011ff7812 */ /* 0x000fc600078cc0ff */
[----:B-1----:R-:W3:Y:S01]  /*96b80*/  LDL.LU R139, [R1+0x990] ;  /* 0x00099000018b7983 */ /* 0x002ee20000300800 */
        /* <DEDUP_REMOVED lines=17> */
[----:B----4-:R3:W-:Y:S01]  /*96ca0*/  @P6 STG.E desc[UR4][R30.64], R147 ;  /* 0x000000931e006986 */ /* 0x0107e2000c101904 */
[----:B------:R-:W-:Y:S02]  /*96cb0*/  LOP3.LUT P6, RZ, R17, 0x20, RZ, 0xc0, !PT ;  /* 0x0000002011ff7812 */ /* 0x000fe400078cc0ff */
[C---:B------:R-:W-:Y:S02]  /*96cc0*/  LOP3.LUT P0, RZ, R25.reuse, 0x20, RZ, 0xc0, !PT ;  /* 0x0000002019ff7812 */ /* 0x040fe4000780c0ff */
[----:B------:R-:W-:Y:S01]  /*96cd0*/  LOP3.LUT P1, RZ, R25, 0x40, RZ, 0xc0, !PT ;  /* 0x0000004019ff7812 */ /* 0x000fe2000782c0ff */
[----:B---3--:R-:W-:-:S08]  /*96ce0*/  IMAD.WIDE R30, R143, 0x4, R2 ;  /* 0x000000048f1e7825 */ /* 0x008fd000078e0202 */
        /* <DEDUP_REMOVED lines=11> */
[----:B------:R1:W-:Y:S02]  /*96da0*/  @P2 STG.E desc[UR4][R30.64], R141 ;  /* 0x0000008d1e002986 */ /* 0x0003e4000c101904 */
[----:B-1----:R-:W-:-:S02]  /*96db0*/  IMAD.WIDE R30, R142, 0x4, R2 ;  /* 0x000000048e1e7825 */ /* 0x002fc400078e0202 */
[----:B------:R-:W4:Y:S04]  /*96dc0*/  LDL.LU R141, [R1+0x1d84] ;  /* 0x001d8400018d7983 */ /* 0x000f280000300800 */
        /* <DEDUP_REMOVED lines=21> */
[C---:B------:R-:W-:Y:S01]  /*96f20*/  LOP3.LUT P3, RZ, R25.reuse, 0x1000, RZ, 0xc0, !PT ;  /* 0x0000100019ff7812 */ /* 0x040fe2000786c0ff */
[----:B------:R-:W4:Y:S01]  /*96f30*/  LDL.LU R145, [R1+0x1188] ;  /* 0x0011880001917983 */ /* 0x000f220000300800 */
[----:B------:R-:W-:-:S03]  /*96f40*/  LOP3.LUT P4, RZ, R25, 0x2000, RZ, 0xc0, !PT ;  /* 0x0000200019ff7812 */ /* 0x000fc6000788c0ff */
[----:B------:R-:W4:Y:S01]  /*96f50*/  LDL.LU R146, [R1+0xd88] ;  /* 0x000d880001927983 */ /* 0x000f220000300800 */
[C---:B------:R-:W-:Y:S02]  /*96f60*/  LOP3.LUT P5, RZ, R25.reuse, 0x4000, RZ, 0xc0, !PT ;  /* 0x0000400019ff7812 */ /* 0x040fe400078ac0ff */
[----:B------:R-:W-:Y:S02]  /*96f70*/  LOP3.LUT P6, RZ, R25, 0x800000, RZ, 0xc0, !PT ;  /* 0x0080000019ff7812 */ /* 0x000fe400078cc0ff */
[----:B------:R-:W-:Y:S01]  /*96f80*/  LOP3.LUT R18, R18, 0xdfffffff, RZ, 0xc0, !PT ;  /* 0xdfffffff12127812 */ /* 0x000fe200078ec0ff */
[----:B---3--:R1:W-:Y:S04]  /*96f90*/  @P2 STG.E desc[UR4][R30.64], R143 ;  /* 0x0000008f1e002986 */ /* 0x0083e8000c101904 */
[----:B-1----:R-:W3:Y:S06]  /*96fa0*/  LDL.LU R143, [R1+0x998] ;  /* 0x00099800018f7983 */ /* 0x002eec0000300800 */
        /* <DEDUP_REMOVED lines=10> */
[----:B----4-:R1:W-:Y:S02]  /*97050*/  @P3 STG.E desc[UR4][R30.64], R141 ;  /* 0x0000008d1e003986 */ /* 0x0103e4000c101904 */
[C---:B-1----:R-:W-:Y:S02]  /*97060*/  IMAD.WIDE R30, R138.reuse, 0x4, R152 ;  /* 0x000000048a1e7825 */ /* 0x042fe400078e0298 */
[----:B------:R-:W2:Y:S04]  /*97070*/  LDL.LU R141, [R1+0x598] ;  /* 0x00059800018d7983 */ /* 0x000ea80000300800 */
[----:B------:R1:W-:Y:S02]  /*97080*/  @P4 STG.E desc[UR4][R30.64], R140 ;  /* 0x0000008c1e004986 */ /* 0x0003e4000c101904 */
[----:B-1----:R-:W-:-:S02]  /*97090*/  IMAD.WIDE R30, R138, 0x4, R4 ;  /* 0x000000048a1e7825 */ /* 0x002fc400078e0204 */
[----:B------:R-:W4:Y:S04]  /*970a0*/  LDL.LU R140, [R1+0x198] ;  /* 0x00019800018c7983 */ /* 0x000f280000300800 */
[----:B------:R1:W-:Y:S02]  /*970b0*/  @P5 STG.E desc[UR4][R30.64], R139 ;  /* 0x0000008b1e005986 */ /* 0x0003e4000c101904 */
[----:B-1----:R-:W-:Y:S02]  /*970c0*/  IMAD.WIDE R30, R138, 0x4, R6 ;  /* 0x000000048a1e7825 */ /* 0x002fe400078e0206 */
[----:B------:R-:W4:Y:S04]  /*970d0*/  LDL.LU R139, [R1+0x1d8c] ;  /* 0x001d8c00018b7983 */ /* 0x000f280000300800 */
[----:B------:R-:W4:Y:S04]  /*970e0*/  LDL.LU R138, [R1+0x198c] ;  /* 0x00198c00018a7983 */ /* 0x000f280000300800 */
        /* <DEDUP_REMOVED lines=27> */
[----:B------:R-:W-:Y:S01]  /*972a0*/  @P6 STG.E desc[UR4][R30.64], R151 ;  /* 0x000000971e006986 */ /* 0x000fe2000c101904 */
        /* <DEDUP_REMOVED lines=17> */
[C---:B------:R-:W-:Y:S01]  /*973c0*/  LOP3.LUT P3, RZ, R25.reuse, 0x8000000, RZ, 0xc0, !PT ;  /* 0x0800000019ff7812 */ /* 0x040fe2000786c0ff */
[C---:B-1----:R-:W-:Y:S01]  /*973d0*/  IMAD.WIDE R16, R142.reuse, 0x4, R152 ;  /* 0x000000048e107825 */ /* 0x042fe200078e0298 */
[----:B------:R-:W-:Y:S01]  /*973e0*/  LOP3.LUT P4, RZ, R25, 0x10000000, RZ, 0xc0, !PT ;  /* 0x1000000019ff7812 */ /* 0x000fe2000788c0ff */
[----:B------:R-:W4:Y:S04]  /*973f0*/  LDL.LU R146, [R1+0x158c] ;  /* 0x00158c0001927983 */ /* 0x000f280000300800 */
[----:B---3--:R1:W-:Y:S02]  /*97400*/  @P1 STG.E desc[UR4][R16.64], R143 ;  /* 0x0000008f10001986 */ /* 0x0083e4000c101904 */
[----:B-1----:R-:W-:-:S02]  /*97410*/  IMAD.WIDE R16, R142, 0x4, R4 ;  /* 0x000000048e107825 */ /* 0x002fc400078e0204 */
[----:B------:R-:W3:Y:S04]  /*97420*/  LDL.LU R143, [R1+0x118c] ;  /* 0x00118c00018f7983 */ /* 0x000ee80000300800 */
[----:B--2---:R1:W-:Y:S02]  /*97430*/  @P2 STG.E desc[UR4][R16.64], R141 ;  /* 0x0000008d10002986 */ /* 0x0043e4000c101904 */
[----:B-1----:R-:W-:Y:S02]  /*97440*/  IMAD.WIDE R16, R142, 0x4, R6 ;  /* 0x000000048e107825 */ /* 0x002fe400078e0206 */
[----:B------:R-:W2:Y:S04]  /*97450*/  LDL.LU R141, [R1+0xd8c] ;  /* 0x000d8c00018d7983 */ /* 0x000ea80000300800 */
[----:B----4-:R1:W-:Y:S04]  /*97460*/  @P3 STG.E desc[UR4][R16.64], R140 ;  /* 0x0000008c10003986 */ /* 0x0103e8000c101904 */
[----:B------:R-:W4:Y:S04]  /*97470*/  LDL.LU R142, [R1+0x99c] ;  /* 0x00099c00018e7983 */ /* 0x000f280000300800 */
[----:B-1----:R-:W4:Y:S01]  /*97480*/  LDL.LU R140, [R1+0x59c] ;  /* 0x00059c00018c7983 */ /* 0x002f220000300800 */
[----:B------:R-:W-:-:S05]  /*97490*/  IMAD.WIDE R16, R144, 0x4, R2 ;  /* 0x0000000490107825 */ /* 0x000fca00078e0202 */
[----:B------:R1:W-:Y:S04]  /*974a0*/  @P4 STG.E desc[UR4][R16.64], R139 ;  /* 0x0000008b10004986 */ /* 0x0003e8000c101904 */
[----:B-1----:R-:W2:Y:S01]  /*974b0*/  LDL.LU R139, [R1+0x23b8] ;  /* 0x0023b800018b7983 */ /* 0x002ea20000300800 */
[----:B------:R-:W-:Y:S01]  /*974c0*/  LOP3.LUT P5, RZ, R25, 0x20000000, RZ, 0xc0, !PT ;  /* 0x2000000019ff7812 */ /* 0x000fe200078ac0ff */
[----:B------:R-:W-:-:S12]  /*974d0*/  IMAD.WIDE R16, R144, 0x4, R152 ;  /* 0x0000000490107825 */ /* 0x000fd800078e0298 */
[----:B------:R1:W-:Y:S04]  /*974e0*/  @P5 STG.E desc[UR4][R16.64], R138 ;  /* 0x0000008a10005986 */ /* 0x0003e8000c101904 */
[----:B-1----:R-:W4:Y:S01]  /*974f0*/  LDL.LU R138, [R1+0x19c] ;  /* 0x00019c00018a7983 */ /* 0x002f220000300800 */
        /* <DEDUP_REMOVED lines=10> */
[----:B------:R-:W-:-:S03]  /*975a0*/  LOP3.LUT P2, RZ, R25, 0x40000000, RZ, 0xc0, !PT ;  /* 0x4000000019ff7812 */ /* 0x000fc6000784c0ff */
[----:B------:R-:W4:Y:S04]  /*975b0*/  LDL.LU R145, [R1+0x23c0] ;  /* 0x0023c00001917983 */ /* 0x000f280000300800 */
[----:B------:R-:W-:Y:S01]  /*975c0*/  @P6 LOP3.LUT R18, R18, 0x400000, RZ, 0xfc, !PT ;  /* 0x0040000012126812 */ /* 0x000fe200078efcff */
[----:B------:R-:W4:Y:S01]  /*975d0*/  LDL.LU R150, [R1+0xd90] ;  /* 0x000d900001967983 */ /* 0x000f220000300800 */
[----:B------:R-:W-:Y:S02]  /*975e0*/  LOP3.LUT P6, RZ, R26, 0x100, RZ, 0xc0, !PT ;  /* 0x000001001aff7812 */ /* 0x000fe400078cc0ff */
[----:B------:R-:W-:Y:S02]  /*975f0*/  LOP3.LUT R18, R18, 0xff7fffff, RZ, 0xc0, !PT ;  /* 0xff7fffff12127812 */ /* 0x000fe400078ec0ff */
[----:B------:R-:W-:Y:S01]  /*97600*/  LOP3.LUT P3, RZ, R25, 0x80000000, RZ, 0xc0, !PT ;  /* 0x8000000019ff7812 */ /* 0x000fe2000786c0ff */
[----:B------:R-:W-:Y:S01]  /*97610*/  IMAD.WIDE R16, R144, 0x4, R4 ;  /* 0x0000000490107825 */ /* 0x000fe200078e0204 */
[----:B------:R-:W-:Y:S01]  /*97620*/  LOP3.LUT P4, RZ, R26, 0x1, RZ, 0xc0, !PT ;  /* 0x000000011aff7812 */ /* 0x000fe2000788c0ff */
[----:B------:R-:W4:Y:S06]  /*97630*/  LDL.LU R148, [R1+0x9a0] ;  /* 0x0009a00001947983 */ /* 0x000f2c0000300800 */
        /* <DEDUP_REMOVED lines=11> */
[----:B------:R-:W-:Y:S02]  /*976f0*/  LOP3.LUT P5, RZ, R26, 0x2, RZ, 0xc0, !PT ;  /* 0x000000021aff7812 */ /* 0x000fe400078ac0ff */
[----:B------:R-:W-:-:S09]  /*97700*/  LOP3.LUT R18, R18, 0xf7ffffff, RZ, 0xc0, !PT ;  /* 0xf7ffffff12127812 */ /* 0x000fd200078ec0ff */
[----:B------:R-:W-:Y:S02]  /*97710*/  @P6 LOP3.LUT R18, R18, 0x8000000, RZ, 0xfc, !PT ;  /* 0x0800000012126812 */ /* 0x000fe400078efcff */
[----:B------:R-:W-:Y:S02]  /*97720*/  LOP3.LUT P6, RZ, R26, 0x8, RZ, 0xc0, !PT ;  /* 0x000000081aff7812 */ /* 0x000fe400078cc0ff */
[----:B------:R-:W-:-:S11]  /*97730*/  LOP3.LUT R18, R18, 0xefffffff, RZ, 0xc0, !PT ;  /* 0xefffffff12127812 */ /* 0x000fd600078ec0ff */
[----:B------:R-:W-:Y:S02]  /*97740*/  @P6 LOP3.LUT R18, R18, 0x10000000, RZ, 0xfc, !PT ;  /* 0x1000000012126812 */ /* 0x000fe400078efcff */
[----:B------:R-:W-:Y:S01]  /*97750*/  LOP3.LUT P6, RZ, R26, 0x4, RZ, 0xc0, !PT ;  /* 0x000000041aff7812 */ /* 0x000fe200078cc0ff */
[----:B------:R1:W-:Y:S02]  /*97760*/  @P2 STG.E desc[UR4][R16.64], R146 ;  /* 0x0000009210002986 */ /* 0x0003e4000c101904 */
[----:B-1----:R-:W-:-:S05]  /*97770*/  IMAD.WIDE R16, R144, 0x4, R6 ;  /* 0x0000000490107825 */ /* 0x002fca00078e0206 */
[----:B---3--:R2:W-:Y:S02]  /*97780*/  @P3 STG.E desc[UR4][R16.64], R143 ;  /* 0x0000008f10003986 */ /* 0x0085e4000c101904 */
[----:B--2---:R-:W-:-:S05]  /*97790*/  IMAD.WIDE R16, R139, 0x4, R2 ;  /* 0x000000048b107825 */ /* 0x004fca00078e0202 */
[----:B------:R1:W-:Y:S02]  /*977a0*/  @P4 STG.E desc[UR4][R16.64], R141 ;  /* 0x0000008d10004986 */ /* 0x0003e4000c101904 */
[----:B-1----:R-:W-:-:S05]  /*977b0*/  IMAD.WIDE R16, R139, 0x4, R152 ;  /* 0x000000048b107825 */ /* 0x002fca00078e0298 */
[----:B----4-:R1:W-:Y:S04]  /*977c0*/  @P5 STG.E desc[UR4][R16.64], R142 ;  /* 0x0000008e10005986 */ /* 0x0103e8000c101904 */
[----:B-1----:R-:W2:Y:S04]  /*977d0*/  LDL.LU R142, [R1+0x23c4] ;  /* 0x0023c400018e7983 */ /* 0x002ea80000300800 */
[----:B------:R-:W3:Y:S04]  /*977e0*/  LDL.LU R147, [R1+0x5a0] ;  /* 0x0005a00001937983 */ /* 0x000ee80000300800 */
[----:B------:R-:W4:Y:S01]  /*977f0*/  LDL.LU R146, [R1+0x1a0] ;  /* 0x0001a00001927983 */ /* 0x000f220000300800 */
[----:B------:R-:W-:-:S03]  /*97800*/  IMAD.WIDE R16, R139, 0x4, R4 ;  /* 0x000000048b107825 */ /* 0x000fc600078e0204 */
[----:B------:R-:W2:Y:S04]  /*97810*/  LDL.LU R144, [R1+0x1d94] ;  /* 0x001d940001907983 */ /* 0x000ea80000300800 */
[----:B------:R1:W-:Y:S01]  /*97820*/  @P6 STG.E desc[UR4][R16.64], R140 ;  /* 0x0000008c10006986 */ /* 0x0003e2000c101904 */
[----:B------:R-:W-:-:S03]  /*97830*/  LOP3.LUT P6, RZ, R18, 0x10000000, RZ, 0xc0, !PT ;  /* 0x1000000012ff7812 */ /* 0x000fc600078cc0ff */
[----:B------:R-:W2:Y:S04]  /*97840*/  LDL.LU R143, [R1+0x1994] ;  /* 0x00199400018f7983 */ /* 0x000ea80000300800 */
[----:B------:R-:W2:Y:S01]  /*97850*/  LDL.LU R141, [R1+0x1594] ;  /* 0x00159400018d7983 */ /* 0x000ea20000300800 */
[----:B-1----:R-:W-:-:S03]  /*97860*/  IMAD.WIDE R16, R139, 0x4, R6 ;  /* 0x000000048b107825 */ /* 0x002fc600078e0206 */
[----:B------:R-:W2:Y:S04]  /*97870*/  LDL.LU R140, [R1+0x1194] ;  /* 0x00119400018c7983 */ /* 0x000ea80000300800 */
[----:B------:R1:W-:Y:S04]  /*97880*/  @P6 STG.E desc[UR4][R16.64], R138 ;  /* 0x0000008a10006986 */ /* 0x0003e8000c101904 */
        /* <DEDUP_REMOVED lines=23> */
[C---:B------:R-:W-:Y:S01]  /*97a00*/  LOP3.LUT P1, RZ, R26.reuse, 0x1000, RZ, 0xc0, !PT ;  /* 0x000010001aff7812 */ /* 0x040fe2000782c0ff */
[----:B-1----:R-:W-:Y:S01]  /*97a10*/  IMAD.WIDE R16, R145, 0x4, R4 ;  /* 0x0000000491107825 */ /* 0x002fe200078e0204 */
[C---:B------:R-:W-:Y:S02]  /*97a20*/  LOP3.LUT P2, RZ, R26.reuse, 0x2000, RZ, 0xc0, !PT ;  /* 0x000020001aff7812 */ /* 0x040fe4000784c0ff */
[C---:B------:R-:W-:Y:S02]  /*97a30*/  LOP3.LUT P3, RZ, R26.reuse, 0x4000, RZ, 0xc0, !PT ;  /* 0x000040001aff7812 */ /* 0x040fe4000786c0ff */
[C---:B------:R-:W-:Y:S02]  /*97a40*/  LOP3.LUT P4, RZ, R26.reuse, 0x8000, RZ, 0xc0, !PT ;  /* 0x000080001aff7812 */ /* 0x040fe4000788c0ff */
[----:B------:R-:W-:-:S03]  /*97a50*/  LOP3.LUT P5, RZ, R26, 0x10000, RZ, 0xc0, !PT ;  /* 0x000100001aff7812 */ /* 0x000fc600078ac0ff */
[----:B---3--:R1:W-:Y:S02]  /*97a60*/  @P6 STG.E desc[UR4][R16.64], R147 ;  /* 0x0000009310006986 */ /* 0x0083e4000c101904 */
[----:B-1----:R-:W-:-:S05]  /*97a70*/  IMAD.WIDE R16, R145, 0x4, R6 ;  /* 0x0000000491107825 */ /* 0x002fca00078e0206 */
[----:B----4-:R2:W-:Y:S02]  /*97a80*/  @P0 STG.E desc[UR4][R16.64], R146 ;  /* 0x0000009210000986 */ /* 0x0105e4000c101904 */
[----:B--2---:R-:W-:-:S05]  /*97a90*/  IMAD.WIDE R16, R142, 0x4, R2 ;  /* 0x000000048e107825 */ /* 0x004fca00078e0202 */
[----:B------:R1:W-:Y:S02]  /*97aa0*/  @P1 STG.E desc[UR4][R16.64], R144 ;  /* 0x0000009010001986 */ /* 0x0003e4000c101904 */
[----:B-1----:R-:W-:-:S05]  /*97ab0*/  IMAD.WIDE R16, R142, 0x4, R152 ;  /* 0x000000048e107825 */ /* 0x002fca00078e0298 */
[----:B------:R1:W-:Y:S02]  /*97ac0*/  @P2 STG.E desc[UR4][R16.64], R143 ;  /* 0x0000008f10002986 */ /* 0x0003e4000c101904 */
[----:B-1----:R-:W-:-:S05]  /*97ad0*/  IMAD.WIDE R16, R142, 0x4, R4 ;  /* 0x000000048e107825 */ /* 0x002fca00078e0204 */
[----:B------:R1:W-:Y:S02]  /*97ae0*/  @P3 STG.E desc[UR4][R16.64], R141 ;  /* 0x0000008d10003986 */ /* 0x0003e4000c101904 */
[----:B-1----:R-:W-:Y:S02]  /*97af0*/  IMAD.WIDE R16, R142, 0x4, R6 ;  /* 0x000000048e107825 */ /* 0x002fe400078e0206 */
[----:B------:R-:W2:Y:S04]  /*97b00*/  LDL.LU R142, [R1+0x9a4] ;  /* 0x0009a400018e7983 */ /* 0x000ea80000300800 */
[----:B------:R1:W-:Y:S04]  /*97b10*/  @P4 STG.E desc[UR4][R16.64], R140 ;  /* 0x0000008c10004986 */ /* 0x0003e8000c101904 */
        /* <DEDUP_REMOVED lines=28> */
[----:B------:R-:W-:Y:S01]  /*97ce0*/  LOP3.LUT P4, RZ, R26, 0x80000, RZ, 0xc0, !PT ;  /* 0x000800001aff7812 */ /* 0x000fe2000788c0ff */
        /* <DEDUP_REMOVED lines=71> */
[C---:B-1----:R-:W-:Y:S02]  /*98160*/  IMAD.WIDE R16, R139.reuse, 0x4, R4 ;  /* 0x000000048b107825 */ /* 0x042fe400078e0204 */
[----:B------:R-:W2:Y:S04]  /*98170*/  LDL.LU R142, [R1+0x1eb0] ;  /* 0x001eb000018e7983 */ /* 0x000ea80000300800 */
[----:B---3--:R1:W-:Y:S02]  /*98180*/  @P4 STG.E desc[UR4][R16.64], R140 ;  /* 0x0000008c10004986 */ /* 0x0083e4000c101904 */
        /* <DEDUP_REMOVED lines=40> */
[----:B------:R-:W-:Y:S01]  /*98410*/  @P6 LOP3.LUT R18, R18, 0x400, RZ, 0xfc, !PT ;  /* 0x0000040012126812 */ /* 0x000fe200078efcff */
[----:B--2---:R-:W-:-:S05]  /*98420*/  IMAD.WIDE R16, R138, 0x4, R2 ;  /* 0x000000048a107825 */ /* 0x004fca00078e0202 */
[----:B------:R1:W-:Y:S02]  /*98430*/  @P2 STG.E desc[UR4][R16.64], R142 ;  /* 0x0000008e10002986 */ /* 0x0003e4000c101904 */
[C---:B-1----:R-:W-:Y:S02]  /*98440*/  IMAD.WIDE R16, R138.reuse, 0x4, R152 ;  /* 0x000000048a107825 */ /* 0x042fe400078e0298 */
[----:B------:R-:W2:Y:S04]  /*98450*/  LDL.LU R142, [R1+0x5b4] ;  /* 0x0005b400018e7983 */ /* 0x000ea80000300800 */
[----:B---3--:R1:W-:Y:S02]  /*98460*/  @P3 STG.E desc[UR4][R16.64], R140 ;  /* 0x0000008c10003986 */ /* 0x0083e4000c101904 */
[----:B-1----:R-:W-:-:S02]  /*98470*/  IMAD.WIDE R16, R138, 0x4, R4 ;  /* 0x000000048a107825 */ /* 0x002fc400078e0204 */
[----:B------:R-:W3:Y:S04]  /*98480*/  LDL.LU R140, [R1+0x1eb8] ;  /* 0x001eb800018c7983 */ /* 0x000ee80000300800 */
[----:B----4-:R1:W-:Y:S02]  /*98490*/  @P4 STG.E desc[UR4][R16.64], R139 ;  /* 0x0000008b10004986 */ /* 0x0103e4000c101904 */
[----:B-1----:R-:W-:Y:S02]  /*984a0*/  IMAD.WIDE R16, R138, 0x4, R6 ;  /* 0x000000048a107825 */ /* 0x002fe400078e0206 */
[----:B------:R-:W4:Y:S04]  /*984b0*/  LDL.LU R139, [R1+0x1da8] ;  /* 0x001da800018b7983 */ /* 0x000f280000300800 */
[----:B------:R-:W4:Y:S04]  /*984c0*/  LDL.LU R138, [R1+0x19a8] ;  /* 0x0019a800018a7983 */ /* 0x000f280000300800 */
[----:B------:R-:W3:Y:S01]  /*984d0*/  LDL.LU R141, [R1+0x23ec] ;  /* 0x0023ec00018d7983 */ /* 0x000ee20000300800 */
[----:B------:R-:W-:-:S02]  /*984e0*/  LOP3.LUT P6, RZ, R27, 0x400, RZ, 0xc0, !PT ;  /* 0x000004001bff7812 */ /* 0x000fc400078cc0ff */
[----:B------:R-:W-:Y:S02]  /*984f0*/  LOP3.LUT R18, R18, 0xfffff7ff, RZ, 0xc0, !PT ;  /* 0xfffff7ff12127812 */ /* 0x000fe400078ec0ff */
[----:B------:R-:W-:-:S09]  /*98500*/  LOP3.LUT P5, RZ, R27, 0x80, RZ, 0xc0, !PT ;  /* 0x000000801bff7812 */ /* 0x000fd200078ac0ff */
[----:B------:R-:W-:Y:S02]  /*98510*/  @P6 LOP3.LUT R18, R18, 0x800, RZ, 0xfc, !PT ;  /* 0x0000080012126812 */ /* 0x000fe400078efcff */
[----:B------:R-:W-:Y:S02]  /*98520*/  LOP3.LUT P6, RZ, R27, 0x200, RZ, 0xc0, !PT ;  /* 0x000002001bff7812 */ /* 0x000fe400078cc0ff */
[----:B------:R-:W-:Y:S01]  /*98530*/  LOP3.LUT R18, R18, 0xffffefff, RZ, 0xc0, !PT ;  /* 0xffffefff12127812 */ /* 0x000fe200078ec0ff */
[----:B------:R1:W-:Y:S10]  /*98540*/  @P5 STG.E desc[UR4][R16.64], R244 ;  /* 0x000000f410005986 */ /* 0x0003f4000c101904 */
[----:B------:R-:W-:-:S02]  /*98550*/  @P6 LOP3.LUT R18, R18, 0x1000, RZ, 0xfc, !PT ;  /* 0x0000100012126812 */ /* 0x000fc400078efcff */
        /* <DEDUP_REMOVED lines=54> */
[----:B------:R-:W-:-:S03]  /*988c0*/  IMAD.WIDE R16, R141, 0x4, R6 ;  /* 0x000000048d107825 */ /* 0x000fc600078e0206 */
[----:B------:R-:W4:Y:S04]  /*988d0*/  LDL.LU R147, [R1+0x23f8] ;  /* 0x0023f80001937983 */ /* 0x000f280000300800 */
        /* <DEDUP_REMOVED lines=17> */
[----:B------:R-:W2:Y:S04]  /*989f0*/  LDL.LU R151, [R1+0x15ac] ;  /* 0x0015ac0001977983 */ /* 0x000ea80000300800 */
[----:B------:R-:W2:Y:S04]  /*98a00*/  LDL.LU R149, [R1+0x11ac] ;  /* 0x0011ac0001957983 */ /* 0x000ea80000300800 */
[----:B------:R-:W2:Y:S01]  /*98a10*/  LDL.LU R150, [R1+0xdac] ;  /* 0x000dac0001967983 */ /* 0x000ea20000300800 */
[----:B------:R-:W-:-:S03]  /*98a20*/  LOP3.LUT R18, R18, 0xfffffffd, RZ, 0xc0, !PT ;  /* 0xfffffffd12127812 */ /* 0x000fc600078ec0ff */
[----:B------:R-:W2:Y:S01]  /*98a30*/  LDL.LU R148, [R1+0x9bc] ;  /* 0x0009bc0001947983 */ /* 0x000ea20000300800 */
[----:B------:R-:W-:Y:S02]  /*98a40*/  @P6 LOP3.LUT R18, R18, 0x2, RZ, 0xfc, !PT ;  /* 0x0000000212126812 */ /* 0x000fe400078efcff */
[C---:B------:R-:W-:Y:S02]  /*98a50*/  LOP3.LUT P6, RZ, R27.reuse, 0x40000000, RZ, 0xc0, !PT ;  /* 0x400000001bff7812 */ /* 0x040fe400078cc0ff */
[C---:B------:R-:W-:Y:S02]  /*98a60*/  LOP3.LUT P3, RZ, R27.reuse, 0x1000000, RZ, 0xc0, !PT ;  /* 0x010000001bff7812 */ /* 0x040fe4000786c0ff */
[----:B------:R-:W-:Y:S01]  /*98a70*/  LOP3.LUT P4, RZ, R27, 0x2000000, RZ, 0xc0, !PT ;  /* 0x020000001bff7812 */ /* 0x000fe2000788c0ff */
[----:B---3--:R-:W-:Y:S01]  /*98a80*/  IMAD.WIDE R16, R142, 0x4, R2 ;  /* 0x000000048e107825 */ /* 0x008fe200078e0202 */
[----:B------:R-:W-:Y:S01]  /*98a90*/  LOP3.LUT R18, R18, 0xfffffffb, RZ, 0xc0, !PT ;  /* 0xfffffffb12127812 */ /* 0x000fe200078ec0ff */
[----:B------:R-:W3:Y:S06]  /*98aa0*/  LDL.LU R145, [R1+0x5bc] ;  /* 0x0005bc0001917983 */ /* 0x000eec0000300800 */
[----:B------:R-:W-:-:S02]  /*98ab0*/  @P6 LOP3.LUT R18, R18, 0x4, RZ, 0xfc, !PT ;  /* 0x0000000412126812 */ /* 0x000fc400078efcff */
[----:B------:R-:W-:Y:S01]  /*98ac0*/  LOP3.LUT P6, RZ, R27, 0x20000000, RZ, 0xc0, !PT ;  /* 0x200000001bff7812 */ /* 0x000fe200078cc0ff */
[----:B------:R1:W-:Y:S01]  /*98ad0*/  @P3 STG.E desc[UR4][R16.64], R146 ;  /* 0x0000009210003986 */ /* 0x0003e2000c101904 */
[----:B------:R-:W-:Y:S01]  /*98ae0*/  LOP3.LUT R18, R18, 0xfffffff7, RZ, 0xc0, !PT ;  /* 0xfffffff712127812 */ /* 0x000fe200078ec0ff */
[----:B-1----:R-:W-:Y:S02]  /*98af0*/  IMAD.WIDE R16, R142, 0x4, R152 ;  /* 0x000000048e107825 */ /* 0x002fe400078e0298 */
[----:B------:R-:W3:Y:S08]  /*98b00*/  LDL.LU R146, [R1+0x1db0] ;  /* 0x001db00001927983 */ /* 0x000ef00000300800 */
[----:B------:R-:W-:-:S02]  /*98b10*/  @P6 LOP3.LUT R18, R18, 0x8, RZ, 0xfc, !PT ;  /* 0x0000000812126812 */ /* 0x000fc400078efcff */
[C---:B------:R-:W-:Y:S01]  /*98b20*/  LOP3.LUT P6, RZ, R27.reuse, 0x10000000, RZ, 0xc0, !PT ;  /* 0x100000001bff7812 */ /* 0x040fe200078cc0ff */
[----:B----4-:R1:W-:Y:S01]  /*98b30*/  @P4 STG.E desc[UR4][R16.64], R144 ;  /* 0x0000009010004986 */ /* 0x0103e2000c101904 */
[----:B------:R-:W-:Y:S02]  /*98b40*/  LOP3.LUT P5, RZ, R27, 0x4000000, RZ, 0xc0, !PT ;  /* 0x040000001bff7812 */ /* 0x000fe400078ac0ff */
[----:B------:R-:W-:Y:S01]  /*98b50*/  LOP3.LUT R18, R18, 0xffffffef, RZ, 0xc0, !PT ;  /* 0xffffffef12127812 */ /* 0x000fe200078ec0ff */
[----:B-1----:R-:W4:Y:S08]  /*98b60*/  LDL.LU R144, [R1+0x19b0] ;  /* 0x0019b00001907983 */ /* 0x002f300000300800 */
[----:B------:R-:W-:-:S02]  /*98b70*/  @P6 LOP3.LUT R18, R18, 0x10, RZ, 0xfc, !PT ;  /* 0x0000001012126812 */ /* 0x000fc400078efcff */
[----:B------:R-:W-:Y:S01]  /*98b80*/  LOP3.LUT P6, RZ, R27, 0x8000000, RZ, 0xc0, !PT ;  /* 0x080000001bff7812 */ /* 0x000fe200078cc0ff */
[----:B------:R-:W-:-:S05]  /*98b90*/  IMAD.WIDE R16, R142, 0x4, R4 ;  /* 0x000000048e107825 */ /* 0x000fca00078e0204 */
[----:B------:R1:W-:Y:S02]  /*98ba0*/  @P5 STG.E desc[UR4][R16.64], R143 ;  /* 0x0000008f10005986 */ /* 0x0003e4000c101904 */
[----:B-1----:R-:W-:Y:S02]  /*98bb0*/  IMAD.WIDE R16, R142, 0x4, R6 ;  /* 0x000000048e107825 */ /* 0x002fe400078e0206 */
[----:B------:R-:W4:Y:S04]  /*98bc0*/  LDL.LU R143, [R1+0x15b0] ;  /* 0x0015b000018f7983 */ /* 0x000f280000300800 */
[----:B------:R1:W-:Y:S01]  /*98bd0*/  @P6 STG.E desc[UR4][R16.64], R140 ;  /* 0x0000008c10006986 */ /* 0x0003e2000c101904 */
[----:B------:R-:W-:-:S03]  /*98be0*/  LOP3.LUT P6, RZ, R18, 0x10, RZ, 0xc0, !PT ;  /* 0x0000001012ff7812 */ /* 0x000fc600078cc0ff */
[----:B------:R-:W4:Y:S01]  /*98bf0*/  LDL.LU R142, [R1+0x11b0] ;  /* 0x0011b000018e7983 */ /* 0x000f220000300800 */
[----:B-1----:R-:W-:-:S09]  /*98c00*/  IMAD.WIDE R16, R154, 0x4, R2 ;  /* 0x000000049a107825 */ /* 0x002fd200078e0202 */
        /* <DEDUP_REMOVED lines=27> */
[----:B---3--:R1:W-:Y:S02]  /*98dc0*/  @P6 STG.E desc[UR4][R16.64], R145 ;  /* 0x0000009110006986 */ /* 0x0083e4000c101904 */
[----:B-1----:R-:W-:-:S05]  /*98dd0*/  IMAD.WIDE R16, R141, 0x4, R2 ;  /* 0x000000048d107825 */ /* 0x002fca00078e0202 */
[----:B------:R1:W-:Y:S02]  /*98de0*/  @P0 STG.E desc[UR4][R16.64], R146 ;  /* 0x0000009210000986 */ /* 0x0003e4000c101904 */
[----:B-1----:R-:W-:-:S05]  /*98df0*/  IMAD.WIDE R16, R141, 0x4, R152 ;  /* 0x000000048d107825 */ /* 0x002fca00078e0298 */
[----:B----4-:R1:W-:Y:S04]  /*98e00*/  @P1 STG.E desc[UR4][R16.64], R144 ;  /* 0x0000009010001986 */ /* 0x0103e8000c101904 */
        /* <DEDUP_REMOVED lines=49> */
[----:B---3--:R1:W-:Y:S02]  /*99120*/  @P2 STG.E desc[UR4][R16.64], R144 ;  /* 0x0000009010002986 */ /* 0x0083e4000c101904 */
[----:B-1----:R-:W-:Y:S02]  /*99130*/  IMAD.WIDE R16, R140, 0x4, R6 ;  /* 0x000000048c107825 */ /* 0x002fe400078e0206 */
[----:B------:R-:W3:Y:S04]  /*99140*/  LDL.LU R140, [R1+0x2410] ;  /* 0x00241000018c7983 */ /* 0x000ee80000300800 */
[----:B------:R-:W3:Y:S01]  /*99150*/  LDL.LU R149, [R1+0x1c4] ;  /* 0x0001c40001957983 */ /* 0x000ee20000300800 */
[----:B------:R-:W-:-:S02]  /*99160*/  LOP3.LUT P3, RZ, R28, 0x800, RZ, 0xc0, !PT ;  /* 0x000008001cff7812 */ /* 0x000fc4000786c0ff */
[----:B------:R-:W-:Y:S01]  /*99170*/  @P6 LOP3.LUT R19, R19, 0x8000000, RZ, 0xfc, !PT ;  /* 0x0800000013136812 */ /* 0x000fe200078efcff */
[----:B------:R-:W3:Y:S01]  /*99180*/  LDL.LU R144, [R1+0xdb8] ;  /* 0x000db80001907983 */ /* 0x000ee20000300800 */
[C---:B------:R-:W-:Y:S02]  /*99190*/  LOP3.LUT P6, RZ, R28.reuse, 0x8000, RZ, 0xc0, !PT ;  /* 0x000080001cff7812 */ /* 0x040fe400078cc0ff */
[C---:B------:R-:W-:Y:S02]  /*991a0*/  LOP3.LUT P4, RZ, R28.reuse, 0x1000, RZ, 0xc0, !PT ;  /* 0x000010001cff7812 */ /* 0x040fe4000788c0ff */
[----:B------:R-:W-:Y:S02]  /*991b0*/  LOP3.LUT P5, RZ, R28, 0x2000, RZ, 0xc0, !PT ;  /* 0x000020001cff7812 */ /* 0x000fe400078ac0ff */
[----:B------:R-:W-:-:S03]  /*991c0*/  LOP3.LUT R19, R19, 0xefffffff, RZ, 0xc0, !PT ;  /* 0xefffffff13137812 */ /* 0x000fc600078ec0ff */
[----:B----4-:R2:W-:Y:S04]  /*991d0*/  @P3 STG.E desc[UR4][R16.64], R143 ;  /* 0x0000008f10003986 */ /* 0x0105e8000c101904 */
        /* <DEDUP_REMOVED lines=49> */
[----:B-1----:R-:W-:-:S05]  /*994f0*/  IMAD.WIDE R16, R140, 0x4, R4 ;  /* 0x000000048c107825 */ /* 0x002fca00078e0204 */
[----:B----4-:R1:W-:Y:S02]  /*99500*/  @P3 STG.E desc[UR4][R16.64], R142 ;  /* 0x0000008e10003986 */ /* 0x0103e4000c101904 */
[----:B-1----:R-:W-:-:S05]  /*99510*/  IMAD.WIDE R16, R140, 0x4, R6 ;  /* 0x000000048c107825 */ /* 0x002fca00078e0206 */
        /* <DEDUP_REMOVED lines=35> */
[----:B------:R-:W-:Y:S01]  /*99750*/  LOP3.LUT P3, RZ, R28, 0x40000000, RZ, 0xc0, !PT ;  /* 0x400000001cff7812 */ /* 0x000fe2000786c0ff */
[----:B------:R-:W2:Y:S08]  /*99760*/  LDL.LU R148, [R1+0x11c0] ;  /* 0x0011c00001947983 */ /* 0x000eb00000300800 */
[----:B------:R-:W-:-:S02]  /*99770*/  @P6 LOP3.LUT R19, R19, 0x40000, RZ, 0xfc, !PT ;  /* 0x0004000013136812 */ /* 0x000fc400078efcff */
[----:B------:R-:W-:Y:S01]  /*99780*/  LOP3.LUT P6, RZ, R29, 0x8, RZ, 0xc0, !PT ;  /* 0x000000081dff7812 */ /* 0x000fe200078cc0ff */
[----:B------:R-:W-:Y:S01]  /*99790*/  IMAD.WIDE R16, R143, 0x4, R4 ;  /* 0x000000048f107825 */ /* 0x000fe200078e0204 */
[----:B------:R-:W-:Y:S02]  /*997a0*/  LOP3.LUT R19, R19, 0xfff7ffff, RZ, 0xc0, !PT ;  /* 0xfff7ffff13137812 */ /* 0x000fe400078ec0ff */
[----:B------:R-:W-:Y:S02]  /*997b0*/  LOP3.LUT P4, RZ, R28, 0x80000000, RZ, 0xc0, !PT ;  /* 0x800000001cff7812 */ /* 0x000fe4000788c0ff */
[----:B---3--:R1:W-:Y:S07]  /*997c0*/  @P3 STG.E desc[UR4][R16.64], R144 ;  /* 0x0000009010003986 */ /* 0x0083ee000c101904 */
[----:B------:R-:W-:-:S02]  /*997d0*/  @P6 LOP3.LUT R19, R19, 0x80000, RZ, 0xfc, !PT ;  /* 0x0008000013136812 */ /* 0x000fc400078efcff */
[C---:B------:R-:W-:Y:S01]  /*997e0*/  LOP3.LUT P6, RZ, R29.reuse, 0x4, RZ, 0xc0, !PT ;  /* 0x000000041dff7812 */ /* 0x040fe200078cc0ff */
[----:B-1----:R-:W3:Y:S01]  /*997f0*/  LDL.LU R144, [R1+0x20cc] ;  /* 0x0020cc0001907983 */ /* 0x002ee20000300800 */
[----:B------:R-:W-:-:S03]  /*99800*/  LOP3.LUT P5, RZ, R29, 0x1, RZ, 0xc0, !PT ;  /* 0x000000011dff7812 */ /* 0x000fc600078ac0ff */
[----:B------:R-:W3:Y:S01]  /*99810*/  LDL.LU R147, [R1+0xdc0] ;  /* 0x000dc00001937983 */ /* 0x000ee20000300800 */
[----:B------:R-:W-:Y:S01]  /*99820*/  LOP3.LUT R19, R19, 0xffefffff, RZ, 0xc0, !PT ;  /* 0xffefffff13137812 */ /* 0x000fe200078ec0ff */
[----:B------:R-:W-:Y:S02]  /*99830*/  IMAD.WIDE R16, R143, 0x4, R6 ;  /* 0x000000048f107825 */ /* 0x000fe400078e0206 */
[----:B------:R-:W3:Y:S04]  /*99840*/  LDL.LU R145, [R1+0x9d0] ;  /* 0x0009d00001917983 */ /* 0x000ee80000300800 */
[----:B------:R-:W-:Y:S02]  /*99850*/  @P6 LOP3.LUT R19, R19, 0x100000, RZ, 0xfc, !PT ;  /* 0x0010000013136812 */ /* 0x000fe400078efcff */
[----:B------:R-:W-:Y:S01]  /*99860*/  LOP3.LUT P6, RZ, R29, 0x2, RZ, 0xc0, !PT ;  /* 0x000000021dff7812 */ /* 0x000fe200078cc0ff */
[----:B----4-:R1:W-:Y:S02]  /*99870*/  @P4 STG.E desc[UR4][R16.64], R141 ;  /* 0x0000008d10004986 */ /* 0x0103e4000c101904 */
        /* <DEDUP_REMOVED lines=30> */
[----:B---3--:R-:W-:Y:S01]  /*99a60*/  IMAD.WIDE R16, R144, 0x4, R2 ;  /* 0x0000000490107825 */ /* 0x008fe200078e0202 */
        /* <DEDUP_REMOVED lines=67> */
[----:B------:R-:W-:Y:S01]  /*99ea0*/  LOP3.LUT R19, R19, 0xffffefff, RZ, 0xc0, !PT ;  /* 0xffffefff13137812 */ /* 0x000fe200078ec0ff */
        /* <DEDUP_REMOVED lines=12> */
[----:B------:R-:W-:-:S02]  /*99f70*/  @P6 LOP3.LUT R19, R19, 0x1000, RZ, 0xfc, !PT ;  /* 0x0000100013136812 */ /* 0x000fc400078efcff */
        /* <DEDUP_REMOVED lines=29> */
[----:B------:R1:W-:Y:S02]  /*9a150*/  @P6 STG.E desc[UR4][R16.64], R145 ;  /* 0x0000009110006986 */ /* 0x0003e4000c101904 */
[----:B-1----:R-:W-:-:S05]  /*9a160*/  IMAD.WIDE R16, R141, 0x4, R8 ;  /* 0x000000048d107825 */ /* 0x002fca00078e0208 */
[----:B------:R1:W-:Y:S02]  /*9a170*/  @P0 STG.E desc[UR4][R16.64], R146 ;  /* 0x0000009210000986 */ /* 0x0003e4000c101904 */
[----:B-1----:R-:W-:-:S05]  /*9a180*/  IMAD.WIDE R16, R141, 0x4, R4 ;  /* 0x000000048d107825 */ /* 0x002fca00078e0204 */
[----:B------:R1:W-:Y:S02]  /*9a190*/  @P1 STG.E desc[UR4][R16.64], R144 ;  /* 0x0000009010001986 */ /* 0x0003e4000c101904 */
[----:B-1----:R-:W-:Y:S02]  /*9a1a0*/  IMAD.WIDE R16, R141, 0x4, R6 ;  /* 0x000000048d107825 */ /* 0x002fe400078e0206 */
[----:B------:R-:W4:Y:S01]  /*9a1b0*/  LDL.LU R141, [R1+0x5dc] ;  /* 0x0005dc00018d7983 */ /* 0x000f220000300800 */
[----:B------:R-:W-:Y:S02]  /*9a1c0*/  LOP3.LUT P2, RZ, R29, 0x80000000, RZ, 0xc0, !PT ;  /* 0x800000001dff7812 */ /* 0x000fe4000784c0ff */
[C---:B------:R-:W-:Y:S02]  /*9a1d0*/  LOP3.LUT P3, RZ, R158.reuse, 0x1, RZ, 0xc0, !PT ;  /* 0x000000019eff7812 */ /* 0x040fe4000786c0ff */
[C---:B------:R-:W-:Y:S02]  /*9a1e0*/  LOP3.LUT P4, RZ, R158.reuse, 0x2, RZ, 0xc0, !PT ;  /* 0x000000029eff7812 */ /* 0x040fe4000788c0ff */
[----:B------:R-:W-:-:S07]  /*9a1f0*/  LOP3.LUT P5, RZ, R158, 0x4, RZ, 0xc0, !PT ;  /* 0x000000049eff7812 */ /* 0x000fce00078ac0ff */
[----:B--2---:R1:W-:Y:S04]  /*9a200*/  @P2 STG.E desc[UR4][R16.64], R142 ;  /* 0x0000008e10002986 */ /* 0x0043e8000c101904 */
[----:B-1----:R-:W2:Y:S01]  /*9a210*/  LDL.LU R142, [R1+0x1ec0] ;  /* 0x001ec000018e7983 */ /* 0x002ea20000300800 */
[----:B---3--:R-:W-:-:S05]  /*9a220*/  IMAD.WIDE R16, R143, 0x4, R2 ;  /* 0x000000048f107825 */ /* 0x008fca00078e0202 */
[----:B------:R1:W-:Y:S02]  /*9a230*/  @P3 STG.E desc[UR4][R16.64], R140 ;  /* 0x0000008c10003986 */ /* 0x0003e4000c101904 */
[C---:B-1----:R-:W-:Y:S02]  /*9a240*/  IMAD.WIDE R16, R143.reuse, 0x4, R8 ;  /* 0x000000048f107825 */ /* 0x042fe400078e0208 */
[----:B------:R-:W3:Y:S04]  /*9a250*/  LDL.LU R140, [R1+0x1dd0] ;  /* 0x001dd000018c7983 */ /* 0x000ee80000300800 */
[----:B----4-:R1:W-:Y:S02]  /*9a260*/  @P4 STG.E desc[UR4][R16.64], R139 ;  /* 0x0000008b10004986 */ /* 0x0103e4000c101904 */
[----:B-1----:R-:W-:-:S02]  /*9a270*/  IMAD.WIDE R16, R143, 0x4, R4 ;  /* 0x000000048f107825 */ /* 0x002fc400078e0204 */
[----:B------:R-:W4:Y:S04]  /*9a280*/  LDL.LU R139, [R1+0x19d0] ;  /* 0x0019d000018b7983 */ /* 0x000f280000300800 */
[----:B------:R1:W-:Y:S04]  /*9a290*/  @P5 STG.E desc[UR4][R16.64], R138 ;  /* 0x0000008a10005986 */ /* 0x0003e8000c101904 */
[----:B-1----:R-:W2:Y:S04]  /*9a2a0*/  LDL.LU R138, [R1+0x242c] ;  /* 0x00242c00018a7983 */ /* 0x002ea80000300800 */
[----:B------:R-:W4:Y:S04]  /*9a2b0*/  LDL.LU R154, [R1+0x2430] ;  /* 0x00243000019a7983 */ /* 0x000f280000300800 */
[----:B------:R-:W4:Y:S04]  /*9a2c0*/  LDL.LU R248, [R1+0x15d0] ;  /* 0x0015d00001f87983 */ /* 0x000f280000300800 */
[----:B------:R-:W4:Y:S01]  /*9a2d0*/  LDL.LU R136, [R1+0x11d0] ;  /* 0x0011d00001887983 */ /* 0x000f220000300800 */
[----:B------:R-:W-:-:S03]  /*9a2e0*/  LOP3.LUT P2, RZ, R158, 0x8, RZ, 0xc0, !PT ;  /* 0x000000089eff7812 */ /* 0x000fc6000784c0ff */
[----:B------:R-:W4:Y:S01]  /*9a2f0*/  LDL.LU R137, [R1+0xdd0] ;  /* 0x000dd00001897983 */ /* 0x000f220000300800 */
[----:B------:R-:W-:-:S03]  /*9a300*/  IMAD.WIDE R16, R143, 0x4, R6 ;  /* 0x000000048f107825 */ /* 0x000fc600078e0206 */
[----:B------:R-:W4:Y:S01]  /*9a310*/  LDL.LU R147, [R1+0x2434] ;  /* 0x0024340001937983 */ /* 0x000f220000300800 */
[C---:B------:R-:W-:Y:S02]  /*9a320*/  LOP3.LUT P3, RZ, R158.reuse, 0x10, RZ, 0xc0, !PT ;  /* 0x000000109eff7812 */ /* 0x040fe4000786c0ff */
[C---:B------:R-:W-:Y:S02]  /*9a330*/  LOP3.LUT P4, RZ, R158.reuse, 0x20, RZ, 0xc0, !PT ;  /* 0x000000209eff7812 */ /* 0x040fe4000788c0ff */
[C---:B------:R-:W-:Y:S01]  /*9a340*/  LOP3.LUT P5, RZ, R158.reuse, 0x40, RZ, 0xc0, !PT ;  /* 0x000000409eff7812 */ /* 0x040fe200078ac0ff */
[----:B------:R1:W-:Y:S04]  /*9a350*/  @P2 STG.E desc[UR4][R16.64], R141 ;  /* 0x0000008d10002986 */ /* 0x0003e8000c101904 */
[----:B-1----:R-:W4:Y:S04]  /*9a360*/  LDL.LU R141, [R1+0x2438] ;  /* 0x00243800018d7983 */ /* 0x002f280000300800 */
        /* <DEDUP_REMOVED lines=84> */
[----:B--2---:R3:W-:Y:S02]  /*9a8b0*/  @P3 STG.E desc[UR4][R16.64], R140 ;  /* 0x0000008c10003986 */ /* 0x0047e4000c101904 */
[----:B---3--:R-:W-:-:S05]  /*9a8c0*/  IMAD.WIDE R16, R142, 0x4, R2 ;  /* 0x000000048e107825 */ /* 0x008fca00078e0202 */
[----:B------:R1:W-:Y:S02]  /*9a8d0*/  @P4 STG.E desc[UR4][R16.64], R139 ;  /* 0x0000008b10004986 */ /* 0x0003e4000c101904 */
[----:B-1----:R-:W-:-:S05]  /*9a8e0*/  IMAD.WIDE R16, R142, 0x4, R8 ;  /* 0x000000048e107825 */ /* 0x002fca00078e0208 */
[----:B----4-:R1:W-:Y:S04]  /*9a8f0*/  @P5 STG.E desc[UR4][R16.64], R138 ;  /* 0x0000008a10005986 */ /* 0x0103e8000c101904 */
        /* <DEDUP_REMOVED lines=24> */
[----:B------:R-:W2:Y:S01]  /*9aa80*/  LDL.LU R75, [R1+0x1ddc] ;  /* 0x001ddc00014b7983 */ /* 0x000ea20000300800 */
[----:B------:R-:W-:-:S02]  /*9aa90*/  LOP3.LUT R20, R20, 0xfdffffff, RZ, 0xc0, !PT ;  /* 0xfdffffff14147812 */ /* 0x000fc400078ec0ff */
[----:B------:R-:W-:Y:S01]  /*9aaa0*/  LOP3.LUT P3, RZ, R158, 0x800000, RZ, 0xc0, !PT ;  /* 0x008000009eff7812 */ /* 0x000fe2000786c0ff */
[----:B------:R-:W2:Y:S01]  /*9aab0*/  LDL.LU R154, [R1+0x19dc] ;  /* 0x0019dc00019a7983 */ /* 0x000ea20000300800 */
[----:B------:R-:W-:Y:S02]  /*9aac0*/  @P6 LOP3.LUT R20, R20, 0x2000000, RZ, 0xfc, !PT ;  /* 0x0200000014146812 */ /* 0x000fe400078efcff */
[----:B------:R-:W-:Y:S01]  /*9aad0*/  LOP3.LUT P6, RZ, R158, 0x20000000, RZ, 0xc0, !PT ;  /* 0x200000009eff7812 */ /* 0x000fe200078cc0ff */
[----:B------:R-:W-:Y:S01]  /*9aae0*/  IMAD.WIDE R16, R142, 0x4, R6 ;  /* 0x000000048e107825 */ /* 0x000fe200078e0206 */
[----:B------:R-:W2:Y:S04]  /*9aaf0*/  LDL.LU R150, [R1+0x11dc] ;  /* 0x0011dc0001967983 */ /* 0x000ea80000300800 */
[----:B------:R-:W2:Y:S01]  /*9ab00*/  LDL.LU R148, [R1+0xddc] ;  /* 0x000ddc0001947983 */ /* 0x000ea20000300800 */
[----:B------:R-:W-:-:S03]  /*9ab10*/  LOP3.LUT R20, R20, 0xfbffffff, RZ, 0xc0, !PT ;  /* 0xfbffffff14147812 */ /* 0x000fc600078ec0ff */
[----:B------:R-:W2:Y:S04]  /*9ab20*/  LDL.LU R147, [R1+0x9ec] ;  /* 0x0009ec0001937983 */ /* 0x000ea80000300800 */
[----:B------:R-:W2:Y:S04]  /*9ab30*/  LDL.LU R145, [R1+0x2448] ;  /* 0x0024480001917983 */ /* 0x000ea80000300800 */
[----:B------:R-:W2:Y:S04]  /*9ab40*/  LDL.LU R146, [R1+0x5ec] ;  /* 0x0005ec0001927983 */ /* 0x000ea80000300800 */
[----:B------:R-:W2:Y:S04]  /*9ab50*/  LDL.LU R142, [R1+0x244c] ;  /* 0x00244c00018e7983 */ /* 0x000ea80000300800 */
[----:B---3--:R1:W-:Y:S01]  /*9ab60*/  @P3 STG.E desc[UR4][R16.64], R149 ;  /* 0x0000009510003986 */ /* 0x0083e2000c101904 */
[----:B------:R-:W-:-:S02]  /*9ab70*/  @P6 LOP3.LUT R20, R20, 0x4000000, RZ, 0xfc, !PT ;  /* 0x0400000014146812 */ /* 0x000fc400078efcff */
[----:B------:R-:W-:Y:S01]  /*9ab80*/  LOP3.LUT P6, RZ, R158, 0x10000000, RZ, 0xc0, !PT ;  /* 0x100000009eff7812 */ /* 0x000fe200078cc0ff */
[----:B-1----:R-:W3:Y:S01]  /*9ab90*/  LDL.LU R149, [R1+0x15dc] ;  /* 0x0015dc0001957983 */ /* 0x002ee20000300800 */
[----:B------:R-:W-:-:S11]  /*9aba0*/  LOP3.LUT R20, R20, 0xf7ffffff, RZ, 0xc0, !PT ;  /* 0xf7ffffff14147812 */ /* 0x000fd600078ec0ff */
[----:B------:R-:W-:Y:S02]  /*9abb0*/  @P6 LOP3.LUT R20, R20, 0x8000000, RZ, 0xfc, !PT ;  /* 0x0800000014146812 */ /* 0x000fe400078efcff */
[C---:B------:R-:W-:Y:S02]  /*9abc0*/  LOP3.LUT P6, RZ, R158.reuse, 0x8000000, RZ, 0xc0, !PT ;  /* 0x080000009eff7812 */ /* 0x040fe400078cc0ff */
[C---:B------:R-:W-:Y:S02]  /*9abd0*/  LOP3.LUT P4, RZ, R158.reuse, 0x1000000, RZ, 0xc0, !PT ;  /* 0x010000009eff7812 */ /* 0x040fe4000788c0ff */
[----:B------:R-:W-:Y:S01]  /*9abe0*/  LOP3.LUT P5, RZ, R158, 0x2000000, RZ, 0xc0, !PT ;  /* 0x020000009eff7812 */ /* 0x000fe200078ac0ff */
[----:B----4-:R-:W-:Y:S01]  /*9abf0*/  IMAD.WIDE R16, R140, 0x4, R2 ;  /* 0x000000048c107825 */ /* 0x010fe200078e0202 */
[----:B------:R-:W-:-:S07]  /*9ac00*/  LOP3.LUT R20, R20, 0xefffffff, RZ, 0xc0, !PT ;  /* 0xefffffff14147812 */ /* 0x000fce00078ec0ff */
[----:B------:R-:W-:Y:S02]  /*9ac10*/  @P6 LOP3.LUT R20, R20, 0x10000000, RZ, 0xfc, !PT ;  /* 0x1000000014146812 */ /* 0x000fe400078efcff */
[----:B------:R-:W-:Y:S01]  /*9ac20*/  LOP3.LUT P6, RZ, R158, 0x4000000, RZ, 0xc0, !PT ;  /* 0x040000009eff7812 */ /* 0x000fe200078cc0ff */
[----:B------:R1:W-:Y:S02]  /*9ac30*/  @P4 STG.E desc[UR4][R16.64], R144 ;  /* 0x0000009010004986 */ /* 0x0003e4000c101904 */
[C---:B-1----:R-:W-:Y:S02]  /*9ac40*/  IMAD.WIDE R16, R140.reuse, 0x4, R8 ;  /* 0x000000048c107825 */ /* 0x042fe400078e0208 */
[----:B------:R-:W4:Y:S04]  /*9ac50*/  LDL.LU R144, [R1+0x1de0] ;  /* 0x001de00001907983 */ /* 0x000f280000300800 */
[----:B------:R1:W-:Y:S02]  /*9ac60*/  @P5 STG.E desc[UR4][R16.64], R143 ;  /* 0x0000008f10005986 */ /* 0x0003e4000c101904 */
[----:B-1----:R-:W-:-:S02]  /*9ac70*/  IMAD.WIDE R16, R140, 0x4, R4 ;  /* 0x000000048c107825 */ /* 0x002fc400078e0204 */
[----:B------:R-:W4:Y:S04]  /*9ac80*/  LDL.LU R143, [R1+0x19e0] ;  /* 0x0019e000018f7983 */ /* 0x000f280000300800 */
[----:B------:R1:W-:Y:S01]  /*9ac90*/  @P6 STG.E desc[UR4][R16.64], R141 ;  /* 0x0000008d10006986 */ /* 0x0003e2000c101904 */
[----:B------:R-:W-:Y:S01]  /*9aca0*/  LOP3.LUT P6, RZ, R20, 0x10000000, RZ, 0xc0, !PT ;  /* 0x1000000014ff7812 */ /* 0x000fe200078cc0ff */
[----:B-1----:R-:W-:Y:S02]  /*9acb0*/  IMAD.WIDE R16, R140, 0x4, R6 ;  /* 0x000000048c107825 */ /* 0x002fe400078e0206 */
[----:B------:R-:W4:Y:S10]  /*9acc0*/  LDL.LU R141, [R1+0x15e0] ;  /* 0x0015e000018d7983 */ /* 0x000f340000300800 */
[----:B------:R1:W-:Y:S01]  /*9acd0*/  @P6 STG.E desc[UR4][R16.64], R139 ;  /* 0x0000008b10006986 */ /* 0x0003e2000c101904 */
[----:B------:R-:W-:-:S03]  /*9ace0*/  LOP3.LUT P6, RZ, R20, 0x8000000, RZ, 0xc0, !PT ;  /* 0x0800000014ff7812 */ /* 0x000fc600078cc0ff */
[----:B------:R-:W4:Y:S01]  /*9acf0*/  LDL.LU R140, [R1+0x11e0] ;  /* 0x0011e000018c7983 */ /* 0x000f220000300800 */
        /* <DEDUP_REMOVED lines=36> */
[----:B------:R1:W-:Y:S02]  /*9af40*/  @P3 STG.E desc[UR4][R16.64], R141 ;  /* 0x0000008d10003986 */ /* 0x0003e4000c101904 */
[----:B-1----:R-:W-:Y:S02]  /*9af50*/  IMAD.WIDE R16, R142, 0x4, R6 ;  /* 0x000000048e107825 */ /* 0x002fe400078e0206 */
[----:B------:R-:W4:Y:S04]  /*9af60*/  LDL.LU R142, [R1+0x9f0] ;  /* 0x0009f000018e7983 */ /* 0x000f280000300800 */
[----:B------:R1:W-:Y:S04]  /*9af70*/  @P4 STG.E desc[UR4][R16.64], R140 ;  /* 0x0000008c10004986 */ /* 0x0003e8000c101904 */
[----:B-1----:R-:W3:Y:S04]  /*9af80*/  LDL.LU R140, [R1+0x5f0] ;  /* 0x0005f000018c7983 */ /* 0x002ee80000300800 */
[----:B------:R-:W3:Y:S04]  /*9af90*/  LDL.LU R244, [R1+0x1f0] ;  /* 0x0001f00001f47983 */ /* 0x000ee80000300800 */
[----:B------:R-:W3:Y:S04]  /*9afa0*/  LDL.LU R248, [R1+0x1de4] ;  /* 0x001de40001f87983 */ /* 0x000ee80000300800 */
[----:B------:R-:W3:Y:S01]  /*9afb0*/  LDL.LU R136, [R1+0x19e4] ;  /* 0x0019e40001887983 */ /* 0x000ee20000300800 */
[----:B--2---:R-:W-:-:S05]  /*9afc0*/  IMAD.WIDE R16, R139, 0x4, R2 ;  /* 0x000000048b107825 */ /* 0x004fca00078e0202 */
[----:B------:R1:W-:Y:S04]  /*9afd0*/  @P5 STG.E desc[UR4][R16.64], R138 ;  /* 0x0000008a10005986 */ /* 0x0003e8000c101904 */
[----:B-1----:R-:W2:Y:S04]  /*9afe0*/  LDL.LU R138, [R1+0x2454] ;  /* 0x00245400018a7983 */ /* 0x002ea80000300800 */
[----:B------:R-:W2:Y:S01]  /*9aff0*/  LDL.LU R137, [R1+0x15e4] ;  /* 0x0015e40001897983 */ /* 0x000ea20000300800 */
[----:B------:R-:W-:Y:S02]  /*9b000*/  LOP3.LUT P6, RZ, R159, 0x800000, RZ, 0xc0, !PT ;  /* 0x008000009fff7812 */ /* 0x000fe400078cc0ff */
[----:B------:R-:W-:Y:S01]  /*9b010*/  LOP3.LUT R20, R20, 0xffffdfff, RZ, 0xc0, !PT ;  /* 0xffffdfff14147812 */ /* 0x000fe200078ec0ff */
[----:B------:R-:W2:Y:S04]  /*9b020*/  LDL.LU R75, [R1+0x11e4] ;  /* 0x0011e400014b7983 */ /* 0x000ea80000300800 */
[----:B------:R-:W2:Y:S04]  /*9b030*/  LDL.LU R154, [R1+0xde4] ;  /* 0x000de400019a7983 */ /* 0x000ea80000300800 */
[----:B------:R-:W2:Y:S02]  /*9b040*/  LDL.LU R151, [R1+0x9f4] ;  /* 0x0009f40001977983 */ /* 0x000ea40000300800 */
[----:B------:R-:W-:-:S02]  /*9b050*/  @P6 LOP3.LUT R20, R20, 0x2000, RZ, 0xfc, !PT ;  /* 0x0000200014146812 */ /* 0x000fc400078efcff */
        /* <DEDUP_REMOVED lines=9> */
[----:B------:R-:W2:Y:S01]  /*9b0f0*/  LDL.LU R146, [R1+0x15e8] ;  /* 0x0015e80001927983 */ /* 0x000ea20000300800 */
[----:B------:R-:W-:-:S03]  /*9b100*/  LOP3.LUT P2, RZ, R159, 0x200, RZ, 0xc0, !PT ;  /* 0x000002009fff7812 */ /* 0x000fc6000784c0ff */
[----:B------:R-:W2:Y:S01]  /*9b110*/  LDL.LU R144, [R1+0x245c] ;  /* 0x00245c0001907983 */ /* 0x000ea20000300800 */
[----:B------:R-:W-:Y:S01]  /*9b120*/  LOP3.LUT P3, RZ, R159, 0x400, RZ, 0xc0, !PT ;  /* 0x000004009fff7812 */ /* 0x000fe2000786c0ff */
[----:B------:R-:W-:Y:S01]  /*9b130*/  IMAD.WIDE R16, R139, 0x4, R8 ;  /* 0x000000048b107825 */ /* 0x000fe200078e0208 */
[C---:B------:R-:W-:Y:S01]  /*9b140*/  LOP3.LUT P4, RZ, R159.reuse, 0x1000, RZ, 0xc0, !PT ;  /* 0x000010009fff7812 */ /* 0x040fe2000788c0ff */
[----:B------:R-:W2:Y:S02]  /*9b150*/  LDL.LU R143, [R1+0x11e8] ;  /* 0x0011e800018f7983 */ /* 0x000ea40000300800 */
[----:B------:R-:W-:Y:S02]  /*9b160*/  @P6 LOP3.LUT R20, R20, 0x8000, RZ, 0xfc, !PT ;  /* 0x0000800014146812 */ /* 0x000fe400078efcff */
        /* <DEDUP_REMOVED lines=18> */
[----:B----4-:R1:W-:Y:S02]  /*9b290*/  @P2 STG.E desc[UR4][R16.64], R142 ;  /* 0x0000008e10002986 */ /* 0x0103e4000c101904 */
[C---:B-1----:R-:W-:Y:S02]  /*9b2a0*/  IMAD.WIDE R16, R139.reuse, 0x4, R4 ;  /* 0x000000048b107825 */ /* 0x042fe400078e0204 */
[----:B------:R-:W4:Y:S04]  /*9b2b0*/  LDL.LU R142, [R1+0x9f8] ;  /* 0x0009f800018e7983 */ /* 0x000f280000300800 */
[----:B---3--:R1:W-:Y:S02]  /*9b2c0*/  @P3 STG.E desc[UR4][R16.64], R140 ;  /* 0x0000008c10003986 */ /* 0x0083e4000c101904 */
[----:B-1----:R-:W-:-:S02]  /*9b2d0*/  IMAD.WIDE R16, R139, 0x4, R6 ;  /* 0x000000048b107825 */ /* 0x002fc400078e0206 */
[----:B------:R-:W3:Y:S04]  /*9b2e0*/  LDL.LU R140, [R1+0x5f8] ;  /* 0x0005f800018c7983 */ /* 0x000ee80000300800 */
[----:B------:R2:W-:Y:S04]  /*9b2f0*/  @P4 STG.E desc[UR4][R16.64], R244 ;  /* 0x000000f410004986 */ /* 0x0005e8000c101904 */
[----:B------:R-:W4:Y:S01]  /*9b300*/  LDL.LU R139, [R1+0x2460] ;  /* 0x00246000018b7983 */ /* 0x000f220000300800 */
        /* <DEDUP_REMOVED lines=38> */
[----:B----4-:R-:W-:-:S05]  /*9b570*/  IMAD.WIDE R16, R139, 0x4, R2 ;  /* 0x000000048b107825 */ /* 0x010fca00078e0202 */
[----:B------:R1:W-:Y:S01]  /*9b580*/  @P2 STG.E desc[UR4][R16.64], R141 ;  /* 0x0000008d10002986 */ /* 0x0003e2000c101904 */
[----:B------:R-:W-:Y:S01]  /*9b590*/  LOP3.LUT P5, RZ, R159, 0x20000000, RZ, 0xc0, !PT ;  /* 0x200000009fff7812 */ /* 0x000fe200078ac0ff */
[----:B-1----:R-:W-:-:S05]  /*9b5a0*/  IMAD.WIDE R16, R139, 0x4, R8 ;  /* 0x000000048b107825 */ /* 0x002fca00078e0208 */
[----:B------:R1:W-:Y:S02]  /*9b5b0*/  @P3 STG.E desc[UR4][R16.64], R142 ;  /* 0x0000008e10003986 */ /* 0x0003e4000c101904 */
[----:B-1----:R-:W-:-:S05]  /*9b5c0*/  IMAD.WIDE R16, R139, 0x4, R4 ;  /* 0x000000048b107825 */ /* 0x002fca00078e0204 */
[----:B---3--:R1:W-:Y:S02]  /*9b5d0*/  @P4 STG.E desc[UR4][R16.64], R140 ;  /* 0x0000008c10004986 */ /* 0x0083e4000c101904 */
[----:B-1----:R-:W-:-:S05]  /*9b5e0*/  IMAD.WIDE R16, R139, 0x4, R6 ;  /* 0x000000048b107825 */ /* 0x002fca00078e0206 */
[----:B--2---:R1:W-:Y:S04]  /*9b5f0*/  @P5 STG.E desc[UR4][R16.64], R138 ;  /* 0x0000008a10005986 */ /* 0x0043e8000c101904 */
        /* <DEDUP_REMOVED lines=27> */
[----:B------:R-:W2:Y:S04]  /*9b7b0*/  LDL.LU R151, [R1+0x1df0] ;  /* 0x001df00001977983 */ /* 0x000ea80000300800 */
[----:B------:R-:W2:Y:S01]  /*9b7c0*/  LDL.LU R148, [R1+0x246c] ;  /* 0x00246c0001947983 */ /* 0x000ea20000300800 */
[----:B------:R-:W-:-:S02]  /*9b7d0*/  @P6 LOP3.LUT R20, R20, 0x200, RZ, 0xfc, !PT ;  /* 0x0000020014146812 */ /* 0x000fc400078efcff */
[----:B------:R-:W-:Y:S01]  /*9b7e0*/  LOP3.LUT P6, RZ, R160, 0x20, RZ, 0xc0, !PT ;  /* 0x00000020a0ff7812 */ /* 0x000fe200078cc0ff */
[----:B------:R-:W2:Y:S01]  /*9b7f0*/  LDL.LU R149, [R1+0x19f0] ;  /* 0x0019f00001957983 */ /* 0x000ea20000300800 */
[----:B------:R-:W-:-:S03]  /*9b800*/  LOP3.LUT R20, R20, 0xfffffbff, RZ, 0xc0, !PT ;  /* 0xfffffbff14147812 */ /* 0x000fc600078ec0ff */
[----:B------:R-:W2:Y:S01]  /*9b810*/  LDL.LU R150, [R1+0x15f0] ;  /* 0x0015f00001967983 */ /* 0x000ea20000300800 */
[----:B------:R-:W-:Y:S02]  /*9b820*/  LOP3.LUT P3, RZ, R159, 0x80000000, RZ, 0xc0, !PT ;  /* 0x800000009fff7812 */ /* 0x000fe4000786c0ff */
[----:B------:R-:W-:Y:S01]  /*9b830*/  LOP3.LUT P4, RZ, R160, 0x1, RZ, 0xc0, !PT ;  /* 0x00000001a0ff7812 */ /* 0x000fe2000788c0ff */
[----:B------:R-:W-:Y:S01]  /*9b840*/  IMAD.WIDE R16, R141, 0x4, R8 ;  /* 0x000000048d107825 */ /* 0x000fe200078e0208 */
[----:B------:R-:W2:Y:S03]  /*9b850*/  LDL.LU R147, [R1+0x11f0] ;  /* 0x0011f00001937983 */ /* 0x000ea60000300800 */
[----:B------:R-:W-:Y:S02]  /*9b860*/  @P6 LOP3.LUT R20, R20, 0x400, RZ, 0xfc, !PT ;  /* 0x0000040014146812 */ /* 0x000fe400078efcff */
[----:B------:R-:W-:-:S02]  /*9b870*/  LOP3.LUT P6, RZ, R160, 0x10, RZ, 0xc0, !PT ;  /* 0x00000010a0ff7812 */ /* 0x000fc400078cc0ff */
[----:B------:R-:W-:Y:S02]  /*9b880*/  LOP3.LUT R20, R20, 0xfffff7ff, RZ, 0xc0, !PT ;  /* 0xfffff7ff14147812 */ /* 0x000fe400078ec0ff */
[----:B------:R-:W-:-:S09]  /*9b890*/  LOP3.LUT P5, RZ, R160, 0x2, RZ, 0xc0, !PT ;  /* 0x00000002a0ff7812 */ /* 0x000fd200078ac0ff */
[----:B------:R-:W-:Y:S02]  /*9b8a0*/  @P6 LOP3.LUT R20, R20, 0x800, RZ, 0xfc, !PT ;  /* 0x0000080014146812 */ /* 0x000fe400078efcff */
[----:B------:R-:W-:Y:S01]  /*9b8b0*/  LOP3.LUT P6, RZ, R160, 0x8, RZ, 0xc0, !PT ;  /* 0x00000008a0ff7812 */ /* 0x000fe200078cc0ff */
[----:B---3--:R1:W-:Y:S01]  /*9b8c0*/  @P3 STG.E desc[UR4][R16.64], R144 ;  /* 0x0000009010003986 */ /* 0x0083e2000c101904 */
[----:B------:R-:W-:Y:S01]  /*9b8d0*/  LOP3.LUT R20, R20, 0xffffefff, RZ, 0xc0, !PT ;  /* 0xffffefff14147812 */ /* 0x000fe200078ec0ff */
[----:B-1----:R-:W-:-:S10]  /*9b8e0*/  IMAD.WIDE R16, R141, 0x4, R4 ;  /* 0x000000048d107825 */ /* 0x002fd400078e0204 */
[----:B------:R-:W-:Y:S02]  /*9b8f0*/  @P6 LOP3.LUT R20, R20, 0x1000, RZ, 0xfc, !PT ;  /* 0x0000100014146812 */ /* 0x000fe400078efcff */
[----:B------:R-:W-:Y:S01]  /*9b900*/  LOP3.LUT P6, RZ, R160, 0x4, RZ, 0xc0, !PT ;  /* 0x00000004a0ff7812 */ /* 0x000fe200078cc0ff */
[----:B----4-:R1:W-:Y:S04]  /*9b910*/  @P4 STG.E desc[UR4][R16.64], R143 ;  /* 0x0000008f10004986 */ /* 0x0103e8000c101904 */
[----:B-1----:R-:W3:Y:S01]  /*9b920*/  LDL.LU R143, [R1+0x2470] ;  /* 0x00247000018f7983 */ /* 0x002ee20000300800 */
[----:B------:R-:W-:-:S03]  /*9b930*/  IMAD.WIDE R16, R141, 0x4, R6 ;  /* 0x000000048d107825 */ /* 0x000fc600078e0206 */
[----:B------:R-:W4:Y:S04]  /*9b940*/  LDL.LU R145, [R1+0xe00] ;  /* 0x000e000001917983 */ /* 0x000f280000300800 */
[----:B------:R1:W-:Y:S04]  /*9b950*/  @P5 STG.E desc[UR4][R16.64], R142 ;  /* 0x0000008e10005986 */ /* 0x0003e8000c101904 */
[----:B------:R-:W4:Y:S04]  /*9b960*/  LDL.LU R146, [R1+0xdf0] ;  /* 0x000df00001927983 */ /* 0x000f280000300800 */
[----:B------:R-:W4:Y:S01]  /*9b970*/  LDL.LU R144, [R1+0xa00] ;  /* 0x000a000001907983 */ /* 0x000f220000300800 */
[----:B-1----:R-:W-:-:S03]  /*9b980*/  IMAD.WIDE R16, R75, 0x4, R2 ;  /* 0x000000044b107825 */ /* 0x002fc600078e0202 */
[----:B------:R-:W4:Y:S04]  /*9b990*/  LDL.LU R141, [R1+0x600] ;  /* 0x00060000018d7983 */ /* 0x000f280000300800 */
[----:B------:R1:W-:Y:S01]  /*9b9a0*/  @P6 STG.E desc[UR4][R16.64], R140 ;  /* 0x0000008c10006986 */ /* 0x0003e2000c101904 */
[----:B------:R-:W-:-:S03]  /*9b9b0*/  LOP3.LUT P6, RZ, R20, 0x1000, RZ, 0xc0, !PT ;  /* 0x0000100014ff7812 */ /* 0x000fc600078cc0ff */
[----:B------:R-:W4:Y:S01]  /*9b9c0*/  LDL.LU R142, [R1+0x2474] ;  /* 0x00247400018e7983 */ /* 0x000f220000300800 */
[----:B-1----:R-:W-:-:S03]  /*9b9d0*/  IMAD.WIDE R16, R75, 0x4, R8 ;  /* 0x000000044b107825 */ /* 0x002fc600078e0208 */
[----:B------:R-:W4:Y:S06]  /*9b9e0*/  LDL.LU R140, [R1+0x1df4] ;  /* 0x001df400018c7983 */ /* 0x000f2c0000300800 */
        /* <DEDUP_REMOVED lines=24> */
[----:B---3--:R-:W-:-:S08]  /*9bb70*/  IMAD.WIDE R16, R143, 0x4, R2 ;  /* 0x000000048f107825 */ /* 0x008fd000078e0202 */
[----:B----4-:R1:W-:Y:S01]  /*9bb80*/  @P6 STG.E desc[UR4][R16.64], R145 ;  /* 0x0000009110006986 */ /* 0x0103e2000c101904 */
        /* <DEDUP_REMOVED lines=38> */
[----:B------:R-:W-:-:S03]  /*9bdf0*/  LOP3.LUT P5, RZ, R160, 0x100000, RZ, 0xc0, !PT ;  /* 0x00100000a0ff7812 */ /* 0x000fc600078ac0ff */
[----:B------:R-:W4:Y:S01]  /*9be00*/  LDL.LU R144, [R1+0x19fc] ;  /* 0x0019fc0001907983 */ /* 0x000f220000300800 */
[----:B------:R-:W-:Y:S02]  /*9be10*/  LOP3.LUT P6, RZ, R160, 0x20000000, RZ, 0xc0, !PT ;  /* 0x20000000a0ff7812 */ /* 0x000fe400078cc0ff */
[----:B------:R-:W-:Y:S01]  /*9be20*/  LOP3.LUT R21, R21, 0xdfffffff, RZ, 0xc0, !PT ;  /* 0xdfffffff15157812 */ /* 0x000fe200078ec0ff */
[----:B---3--:R2:W-:Y:S10]  /*9be30*/  @P2 STG.E desc[UR4][R16.64], R143 ;  /* 0x0000008f10002986 */ /* 0x0085f4000c101904 */
        /* <DEDUP_REMOVED lines=15> */
[----:B------:R1:W-:Y:S02]  /*9bf30*/  @P4 STG.E desc[UR4][R16.64], R140 ;  /* 0x0000008c10004986 */ /* 0x0003e4000c101904 */
[----:B-1----:R-:W-:-:S02]  /*9bf40*/  IMAD.WIDE R16, R138, 0x4, R4 ;  /* 0x000000048a107825 */ /* 0x002fc400078e0204 */
[----:B------:R-:W3:Y:S04]  /*9bf50*/  LDL.LU R140, [R1+0x11fc] ;  /* 0x0011fc00018c7983 */ /* 0x000ee80000300800 */
[----:B------:R1:W-:Y:S02]  /*9bf60*/  @P5 STG.E desc[UR4][R16.64], R139 ;  /* 0x0000008b10005986 */ /* 0x0003e4000c101904 */
[----:B-1----:R-:W-:Y:S02]  /*9bf70*/  IMAD.WIDE R16, R138, 0x4, R6 ;  /* 0x000000048a107825 */ /* 0x002fe400078e0206 */
[----:B------:R-:W4:Y:S04]  /*9bf80*/  LDL.LU R139, [R1+0xe0c] ;  /* 0x000e0c00018b7983 */ /* 0x000f280000300800 */
[----:B------:R-:W4:Y:S04]  /*9bf90*/  LDL.LU R138, [R1+0xdfc] ;  /* 0x000dfc00018a7983 */ /* 0x000f280000300800 */
[----:B------:R-:W4:Y:S01]  /*9bfa0*/  LDL.LU R143, [R1+0x2488] ;  /* 0x00248800018f7983 */ /* 0x000f220000300800 */
        /* <DEDUP_REMOVED lines=49> */
[----:B--2---:R1:W-:Y:S02]  /*9c2c0*/  @P2 STG.E desc[UR4][R16.64], R141 ;  /* 0x0000008d10002986 */ /* 0x0043e4000c101904 */
[----:B-1----:R-:W-:-:S02]  /*9c2d0*/  IMAD.WIDE R16, R142, 0x4, R6 ;  /* 0x000000048e107825 */ /* 0x002fc400078e0206 */
[----:B------:R-:W2:Y:S04]  /*9c2e0*/  LDL.LU R142, [R1+0x60c] ;  /* 0x00060c00018e7983 */ /* 0x000ea80000300800 */
[----:B---3--:R1:W-:Y:S04]  /*9c2f0*/  @P3 STG.E desc[UR4][R16.64], R140 ;  /* 0x0000008c10003986 */ /* 0x0083e8000c101904 */
[----:B------:R-:W3:Y:S04]  /*9c300*/  LDL.LU R141, [R1+0x1ed0] ;  /* 0x001ed000018d7983 */ /* 0x000ee80000300800 */
[----:B-1----:R-:W3:Y:S01]  /*9c310*/  LDL.LU R140, [R1+0x1a00] ;  /* 0x001a0000018c7983 */ /* 0x002ee20000300800 */
[----:B----4-:R-:W-:-:S05]  /*9c320*/  IMAD.WIDE R16, R143, 0x4, R2 ;  /* 0x000000048f107825 */ /* 0x010fca00078e0202 */
[----:B------:R1:W-:Y:S02]  /*9c330*/  @P4 STG.E desc[UR4][R16.64], R139 ;  /* 0x0000008b10004986 */ /* 0x0003e4000c101904 */
[----:B-1----:R-:W-:Y:S02]  /*9c340*/  IMAD.WIDE R16, R143, 0x4, R8 ;  /* 0x000000048f107825 */ /* 0x002fe400078e0208 */
[----:B------:R-:W4:Y:S04]  /*9c350*/  LDL.LU R139, [R1+0x1600] ;  /* 0x00160000018b7983 */ /* 0x000f280000300800 */
[----:B------:R1:W-:Y:S04]  /*9c360*/  @P5 STG.E desc[UR4][R16.64], R138 ;  /* 0x0000008a10005986 */ /* 0x0003e8000c101904 */
[----:B-1----:R-:W3:Y:S01]  /*9c370*/  LDL.LU R138, [R1+0x248c] ;  /* 0x00248c00018a7983 */ /* 0x002ee20000300800 */
[----:B------:R-:W-:-:S03]  /*9c380*/  LOP3.LUT P6, RZ, R161, 0x10000, RZ, 0xc0, !PT ;  /* 0x00010000a1ff7812 */ /* 0x000fc600078cc0ff */
[----:B------:R-:W4:Y:S01]  /*9c390*/  LDL.LU R136, [R1+0x1200] ;  /* 0x0012000001887983 */ /* 0x000f220000300800 */
[----:B------:R-:W-:-:S03]  /*9c3a0*/  LOP3.LUT R21, R21, 0xffdfffff, RZ, 0xc0, !PT ;  /* 0xffdfffff15157812 */ /* 0x000fc600078ec0ff */
[----:B------:R-:W4:Y:S04]  /*9c3b0*/  LDL.LU R151, [R1+0x2490] ;  /* 0x0024900001977983 */ /* 0x000f280000300800 */
[----:B------:R-:W4:Y:S02]  /*9c3c0*/  LDL.LU R137, [R1+0xe10] ;  /* 0x000e100001897983 */ /* 0x000f240000300800 */
[----:B------:R-:W-:Y:S02]  /*9c3d0*/  @P6 LOP3.LUT R21, R21, 0x200000, RZ, 0xfc, !PT ;  /* 0x0020000015156812 */ /* 0x000fe400078efcff */
        /* <DEDUP_REMOVED lines=9> */
[----:B------:R-:W4:Y:S04]  /*9c470*/  LDL.LU R148, [R1+0x1a04] ;  /* 0x001a040001947983 */ /* 0x000f280000300800 */
[----:B------:R-:W4:Y:S04]  /*9c480*/  LDL.LU R147, [R1+0x1604] ;  /* 0x0016040001937983 */ /* 0x000f280000300800 */
[----:B------:R-:W4:Y:S02]  /*9c490*/  LDL.LU R145, [R1+0x2494] ;  /* 0x0024940001917983 */ /* 0x000f240000300800 */
[----:B------:R-:W-:-:S02]  /*9c4a0*/  @P6 LOP3.LUT R21, R21, 0x800000, RZ, 0xfc, !PT ;  /* 0x0080000015156812 */ /* 0x000fc400078efcff */
[C---:B------:R-:W-:Y:S02]  /*9c4b0*/  LOP3.LUT P6, RZ, R161.reuse, 0x2000, RZ, 0xc0, !PT ;  /* 0x00002000a1ff7812 */ /* 0x040fe400078cc0ff */
[C---:B------:R-:W-:Y:S02]  /*9c4c0*/  LOP3.LUT P2, RZ, R161.reuse, 0x10, RZ, 0xc0, !PT ;  /* 0x00000010a1ff7812 */ /* 0x040fe4000784c0ff */
[----:B------:R-:W-:Y:S01]  /*9c4d0*/  LOP3.LUT P3, RZ, R161, 0x20, RZ, 0xc0, !PT ;  /* 0x00000020a1ff7812 */ /* 0x000fe2000786c0ff */
[----:B------:R-:W-:Y:S01]  /*9c4e0*/  IMAD.WIDE R16, R143, 0x4, R4 ;  /* 0x000000048f107825 */ /* 0x000fe200078e0204 */
[----:B------:R-:W-:Y:S01]  /*9c4f0*/  LOP3.LUT R21, R21, 0xfeffffff, RZ, 0xc0, !PT ;  /* 0xfeffffff15157812 */ /* 0x000fe200078ec0ff */
        /* <DEDUP_REMOVED lines=23> */
[----:B---3--:R-:W-:-:S05]  /*9c670*/  IMAD.WIDE R16, R138, 0x4, R2 ;  /* 0x000000048a107825 */ /* 0x008fca00078e0202 */
[----:B------:R1:W-:Y:S02]  /*9c680*/  @P4 STG.E desc[UR4][R16.64], R141 ;  /* 0x0000008d10004986 */ /* 0x0003e4000c101904 */
[C---:B-1----:R-:W-:Y:S02]  /*9c690*/  IMAD.WIDE R16, R138.reuse, 0x4, R8 ;  /* 0x000000048a107825 */ /* 0x042fe400078e0208 */
[----:B------:R-:W3:Y:S04]  /*9c6a0*/  LDL.LU R141, [R1+0x614] ;  /* 0x00061400018d7983 */ /* 0x000ee80000300800 */
[----:B------:R1:W-:Y:S02]  /*9c6b0*/  @P5 STG.E desc[UR4][R16.64], R140 ;  /* 0x0000008c10005986 */ /* 0x0003e4000c101904 */
[----:B-1----:R-:W-:-:S02]  /*9c6c0*/  IMAD.WIDE R16, R138, 0x4, R4 ;  /* 0x000000048a107825 */ /* 0x002fc400078e0204 */
[----:B------:R-:W3:Y:S04]  /*9c6d0*/  LDL.LU R140, [R1+0x214] ;  /* 0x00021400018c7983 */ /* 0x000ee80000300800 */
[----:B----4-:R1:W-:Y:S02]  /*9c6e0*/  @P6 STG.E desc[UR4][R16.64], R139 ;  /* 0x0000008b10006986 */ /* 0x0103e4000c101904 */
[----:B-1----:R-:W-:Y:S02]  /*9c6f0*/  IMAD.WIDE R16, R138, 0x4, R6 ;  /* 0x000000048a107825 */ /* 0x002fe400078e0206 */
        /* <DEDUP_REMOVED lines=39> */
[----:B---3--:R1:W-:Y:S02]  /*9c970*/  @P3 STG.E desc[UR4][R16.64], R141 ;  /* 0x0000008d10003986 */ /* 0x0083e4000c101904 */
[----:B-1----:R-:W-:Y:S02]  /*9c980*/  IMAD.WIDE R16, R142, 0x4, R6 ;  /* 0x000000048e107825 */ /* 0x002fe400078e0206 */
[----:B------:R-:W2:Y:S04]  /*9c990*/  LDL.LU R142, [R1+0x1a08] ;  /* 0x001a0800018e7983 */ /* 0x000ea80000300800 */
[----:B------:R1:W-:Y:S04]  /*9c9a0*/  @P4 STG.E desc[UR4][R16.64], R140 ;  /* 0x0000008c10004986 */ /* 0x0003e8000c101904 */
[----:B-1----:R-:W3:Y:S04]  /*9c9b0*/  LDL.LU R140, [R1+0x1608] ;  /* 0x00160800018c7983 */ /* 0x002ee80000300800 */
[----:B------:R-:W3:Y:S04]  /*9c9c0*/  LDL.LU R244, [R1+0x1208] ;  /* 0x0012080001f47983 */ /* 0x000ee80000300800 */
[----:B------:R-:W3:Y:S01]  /*9c9d0*/  LDL.LU R248, [R1+0xe18] ;  /* 0x000e180001f87983 */ /* 0x000ee20000300800 */
[----:B----4-:R-:W-:-:S03]  /*9c9e0*/  IMAD.WIDE R16, R139, 0x4, R2 ;  /* 0x000000048b107825 */ /* 0x010fc600078e0202 */
[----:B------:R-:W4:Y:S04]  /*9c9f0*/  LDL.LU R136, [R1+0xa18] ;  /* 0x000a180001887983 */ /* 0x000f280000300800 */
[----:B------:R1:W-:Y:S04]  /*9ca00*/  @P5 STG.E desc[UR4][R16.64], R138 ;  /* 0x0000008a10005986 */ /* 0x0003e8000c101904 */
        /* <DEDUP_REMOVED lines=20> */
[----:B------:R-:W-:Y:S01]  /*9cb50*/  LOP3.LUT P3, RZ, R161, 0x1000000, RZ, 0xc0, !PT ;  /* 0x01000000a1ff7812 */ /* 0x000fe2000786c0ff */
        /* <DEDUP_REMOVED lines=28> */
[----:B------:R4:W-:Y:S04]  /*9cd20*/  @P4 STG.E desc[UR4][R16.64], R244 ;  /* 0x000000f410004986 */ /* 0x0009e8000c101904 */
[----:B------:R-:W2:Y:S01]  /*9cd30*/  LDL.LU R139, [R1+0x24ac] ;  /* 0x0024ac00018b7983 */ /* 0x000ea20000300800 */
[----:B----4-:R-:W-:-:S05]  /*9cd40*/  IMAD.WIDE R16, R138, 0x4, R2 ;  /* 0x000000048a107825 */ /* 0x010fca00078e0202 */
[----:B------:R1:W-:Y:S02]  /*9cd50*/  @P5 STG.E desc[UR4][R16.64], R248 ;  /* 0x000000f810005986 */ /* 0x0003e4000c101904 */
[----:B-1----:R-:W-:-:S05]  /*9cd60*/  IMAD.WIDE R16, R138, 0x4, R8 ;  /* 0x000000048a107825 */ /* 0x002fca00078e0208 */
[----:B------:R1:W-:Y:S01]  /*9cd70*/  @P6 STG.E desc[UR4][R16.64], R136 ;  /* 0x0000008810006986 */ /* 0x0003e2000c101904 */
[----:B------:R-:W-:Y:S01]  /*9cd80*/  LOP3.LUT P6, RZ, R21, 0x100000, RZ, 0xc0, !PT ;  /* 0x0010000015ff7812 */ /* 0x000fe200078cc0ff */
[----:B-1----:R-:W-:-:S12]  /*9cd90*/  IMAD.WIDE R16, R138, 0x4, R4 ;  /* 0x000000048a107825 */ /* 0x002fd800078e0204 */
[----:B------:R1:W-:Y:S02]  /*9cda0*/  @P6 STG.E desc[UR4][R16.64], R137 ;  /* 0x0000008910006986 */ /* 0x0003e4000c101904 */
[----:B-1----:R-:W-:Y:S02]  /*9cdb0*/  IMAD.WIDE R16, R138, 0x4, R6 ;  /* 0x000000048a107825 */ /* 0x002fe400078e0206 */
        /* <DEDUP_REMOVED lines=38> */
[----:B---3--:R1:W-:Y:S02]  /*9d020*/  @P4 STG.E desc[UR4][R16.64], R140 ;  /* 0x0000008c10004986 */ /* 0x0083e4000c101904 */
[----:B-1----:R-:W-:-:S02]  /*9d030*/  IMAD.WIDE R16, R139, 0x4, R6 ;  /* 0x000000048b107825 */ /* 0x002fc400078e0206 */
[----:B------:R-:W3:Y:S04]  /*9d040*/  LDL.LU R140, [R1+0xa20] ;  /* 0x000a2000018c7983 */ /* 0x000ee80000300800 */
[----:B------:R-:W3:Y:S04]  /*9d050*/  LDL.LU R139, [R1+0x620] ;  /* 0x00062000018b7983 */ /* 0x000ee80000300800 */
[----:B----4-:R1:W-:Y:S04]  /*9d060*/  @P5 STG.E desc[UR4][R16.64], R138 ;  /* 0x0000008a10005986 */ /* 0x0103e8000c101904 */
[----:B-1----:R-:W4:Y:S04]  /*9d070*/  LDL.LU R138, [R1+0x24b0] ;  /* 0x0024b000018a7983 */ /* 0x002f280000300800 */
        /* <DEDUP_REMOVED lines=36> */
[----:B----4-:R-:W-:-:S05]  /*9d2c0*/  IMAD.WIDE R16, R138, 0x4, R2 ;  /* 0x000000048a107825 */ /* 0x010fca00078e0202 */
[----:B--2---:R1:W-:Y:S02]  /*9d2d0*/  @P2 STG.E desc[UR4][R16.64], R142 ;  /* 0x0000008e10002986 */ /* 0x0043e4000c101904 */
        /* <DEDUP_REMOVED lines=147> */
[----:B---3--:R1:W-:Y:S01]  /*9dc10*/  @P6 STG.E desc[UR4][R16.64], R148 ;  /* 0x0000009410006986 */ /* 0x0083e2000c101904 */
[----:B------:R-:W-:Y:S02]  /*9dc20*/  LOP3.LUT P6, RZ, R22, 0x20000000, RZ, 0xc0, !PT ;  /* 0x2000000016ff7812 */ /* 0x000fe400078cc0ff */
[----:B------:R-:W-:Y:S01]  /*9dc30*/  LOP3.LUT P1, RZ, R163, 0x800, RZ, 0xc0, !PT ;  /* 0x00000800a3ff7812 */ /* 0x000fe2000782c0ff */
[----:B-1----:R-:W-:-:S10]  /*9dc40*/  IMAD.WIDE R16, R147, 0x4, R6 ;  /* 0x0000000493107825 */ /* 0x002fd400078e0206 */
[----:B----4-:R1:W-:Y:S02]  /*9dc50*/  @P6 STG.E desc[UR4][R16.64], R145 ;  /* 0x0000009110006986 */ /* 0x0103e4000c101904 */
[----:B-1----:R-:W-:-:S05]  /*9dc60*/  IMAD.WIDE R16, R141, 0x4, R2 ;  /* 0x000000048d107825 */ /* 0x002fca00078e0202 */
[----:B------:R1:W-:Y:S02]  /*9dc70*/  @P0 STG.E desc[UR4][R16.64], R146 ;  /* 0x0000009210000986 */ /* 0x0003e4000c101904 */
[----:B-1----:R-:W-:-:S05]  /*9dc80*/  IMAD.WIDE R16, R141, 0x4, R8 ;  /* 0x000000048d107825 */ /* 0x002fca00078e0208 */
[----:B------:R1:W-:Y:S04]  /*9dc90*/  @P1 STG.E desc[UR4][R16.64], R144 ;  /* 0x0000009010001986 */ /* 0x0003e8000c101904 */
[----:B-1----:R-:W3:Y:S01]  /*9dca0*/  LDL.LU R144, [R1+0x1624] ;  /* 0x0016240001907983 */ /* 0x002ee20000300800 */
        /* <DEDUP_REMOVED lines=26> */
[C---:B------:R-:W-:Y:S01]  /*9de50*/  LOP3.LUT P2, RZ, R163.reuse, 0x10000, RZ, 0xc0, !PT ;  /* 0x00010000a3ff7812 */ /* 0x040fe2000784c0ff */
        /* <DEDUP_REMOVED lines=25> */
[C---:B------:R-:W-:Y:S01]  /*9dff0*/  LOP3.LUT P3, RZ, R163.reuse, 0x20000, RZ, 0xc0, !PT ;  /* 0x00020000a3ff7812 */ /* 0x040fe2000786c0ff */
        /* <DEDUP_REMOVED lines=411> */
[C---:B------:R-:W-:Y:S01]  /*9f9b0*/  LOP3.LUT P4, RZ, R165.reuse, 0x40000000, RZ, 0xc0, !PT ;  /* 0x40000000a5ff7812 */ /* 0x040fe2000788c0ff */
        /* <DEDUP_REMOVED lines=301> */
[----:B------:R-:W-:Y:S02]  /*a0c90*/  LOP3.LUT P5, RZ, R167, 0x1000000, RZ, 0xc0, !PT ;  /* 0x01000000a7ff7812 */ /* 0x000fe400078ac0ff */
        /* <DEDUP_REMOVED lines=223> */
[----:B------:R-:W-:Y:S01]  /*a1a90*/  LOP3.LUT P6, RZ, R169, 0x2, RZ, 0xc0, !PT ;  /* 0x00000002a9ff7812 */ /* 0x000fe200078cc0ff */
        /* <DEDUP_REMOVED lines=258> */
[C---:B------:R-:W-:Y:S01]  /*a2ac0*/  LOP3.LUT P1, RZ, R170.reuse, 0x8000, RZ, 0xc0, !PT ;  /* 0x00008000aaff7812 */ /* 0x040fe2000782c0ff */
        /* <DEDUP_REMOVED lines=256> */
[----:B------:R-:W-:Y:S01]  /*a3ad0*/  LOP3.LUT P6, RZ, R172, 0x2, RZ, 0xc0, !PT ;  /* 0x00000002acff7812 */ /* 0x000fe200078cc0ff */
        /* <DEDUP_REMOVED lines=11> */
[----:B------:R-:W-:Y:S01]  /*a3b90*/  LOP3.LUT P6, RZ, R171, 0x80000000, RZ, 0xc0, !PT ;  /* 0x80000000abff7812 */ /* 0x000fe200078cc0ff */
        /* <DEDUP_REMOVED lines=38> */
[----:B------:R-:W2:Y:S10]  /*a3e00*/  LDL.LU R149, [R1+0x25fc] ;  /* 0x0025fc0001957983 */ /* 0x000eb40000300800 */
[----:B------:R1:W-:Y:S01]  /*a3e10*/  @P6 STG.E desc[UR4][R16.64], R150 ;  /* 0x0000009610006986 */ /* 0x0003e2000c101904 */
[----:B------:R-:W-:Y:S01]  /*a3e20*/  LOP3.LUT P6, RZ, R25, 0x40, RZ, 0xc0, !PT ;  /* 0x0000004019ff7812 */ /* 0x000fe200078cc0ff */
[----:B-1----:R-:W-:-:S12]  /*a3e30*/  IMAD.WIDE R16, R148, 0x4, R6 ;  /* 0x0000000494107825 */ /* 0x002fd800078e0206 */
[----:B----4-:R3:W-:Y:S01]  /*a3e40*/  @P6 STG.E desc[UR4][R16.64], R147 ;  /* 0x0000009310006986 */ /* 0x0107e2000c101904 */
[----:B------:R-:W-:Y:S02]  /*a3e50*/  LOP3.LUT P6, RZ, R25, 0x20, RZ, 0xc0, !PT ;  /* 0x0000002019ff7812 */ /* 0x000fe400078cc0ff */
[----:B------:R-:W-:Y:S01]  /*a3e60*/  LOP3.LUT P1, RZ, R172, 0x100, RZ, 0xc0, !PT ;  /* 0x00000100acff7812 */ /* 0x000fe2000782c0ff */
[----:B---3--:R-:W-:-:S10]  /*a3e70*/  IMAD.WIDE R16, R143, 0x4, R2 ;  /* 0x000000048f107825 */ /* 0x008fd400078e0202 */
        /* <DEDUP_REMOVED lines=22> */
[----:B------:R-:W4:Y:S04]  /*a3fe0*/  LDL.LU R137, [R1+0x12b4] ;  /* 0x0012b40001897983 */ /* 0x000f280000300800 */
[----:B------:R-:W4:Y:S01]  /*a3ff0*/  LDL.LU R75, [R1+0xec4] ;  /* 0x000ec400014b7983 */ /* 0x000f220000300800 */
[----:B------:R-:W-:-:S03]  /*a4000*/  IMAD.WIDE R16, R142, 0x4, R6 ;  /* 0x000000048e107825 */ /* 0x000fc600078e0206 */
[----:B------:R-:W4:Y:S04]  /*a4010*/  LDL.LU R145, [R1+0x2600] ;  /* 0x0026000001917983 */ /* 0x000f280000300800 */
[----:B------:R-:W4:Y:S04]  /*a4020*/  LDL.LU R142, [R1+0x2604] ;  /* 0x00260400018e7983 */ /* 0x000f280000300800 */
[----:B------:R-:W4:Y:S04]  /*a4030*/  LDL.LU R154, [R1+0xac4] ;  /* 0x000ac400019a7983 */ /* 0x000f280000300800 */
[----:B------:R-:W4:Y:S01]  /*a4040*/  LDL.LU R151, [R1+0x6c4] ;  /* 0x0006c40001977983 */ /* 0x000f220000300800 */
[----:B------:R-:W-:-:S02]  /*a4050*/  LOP3.LUT P6, RZ, R172, 0x2000000, RZ, 0xc0, !PT ;  /* 0x02000000acff7812 */ /* 0x000fc400078cc0ff */
[----:B------:R-:W-:Y:S01]  /*a4060*/  LOP3.LUT R26, R26, 0xdfffffff, RZ, 0xc0, !PT ;  /* 0xdfffffff1a1a7812 */ /* 0x000fe200078ec0ff */
[----:B------:R-:W4:Y:S01]  /*a4070*/  LDL.LU R150, [R1+0x1fb8] ;  /* 0x001fb80001967983 */ /* 0x000f220000300800 */
[----:B------:R-:W-:Y:S02]  /*a4080*/  LOP3.LUT R25, R25, 0xfffffffe, RZ, 0xc0, !PT ;  /* 0xfffffffe19197812 */ /* 0x000fe400078ec0ff */
[C---:B------:R-:W-:Y:S01]  /*a4090*/  LOP3.LUT P2, RZ, R172.reuse, 0x2000, RZ, 0xc0, !PT ;  /* 0x00002000acff7812 */ /* 0x040fe2000784c0ff */
[----:B------:R-:W4:Y:S01]  /*a40a0*/  LDL.LU R148, [R1+0x1ab8] ;  /* 0x001ab80001947983 */ /* 0x000f220000300800 */
[C---:B------:R-:W-:Y:S02]  /*a40b0*/  LOP3.LUT P3, RZ, R172.reuse, 0x4000, RZ, 0xc0, !PT ;  /* 0x00004000acff7812 */ /* 0x040fe4000786c0ff */
[----:B------:R-:W-:Y:S01]  /*a40c0*/  LOP3.LUT P4, RZ, R172, 0x8000, RZ, 0xc0, !PT ;  /* 0x00008000acff7812 */ /* 0x000fe2000788c0ff */
[----:B------:R-:W4:Y:S02]  /*a40d0*/  LDL.LU R147, [R1+0x16b8] ;  /* 0x0016b80001937983 */ /* 0x000f240000300800 */
[----:B------:R-:W-:-:S02]  /*a40e0*/  @P6 LOP3.LUT R26, R26, 0x20000000, RZ, 0xfc, !PT ;  /* 0x200000001a1a6812 */ /* 0x000fc400078efcff */
[----:B------:R-:W-:Y:S01]  /*a40f0*/  LOP3.LUT P6, RZ, R172, 0x1000000, RZ, 0xc0, !PT ;  /* 0x01000000acff7812 */ /* 0x000fe200078cc0ff */
[----:B------:R-:W4:Y:S01]  /*a4100*/  LDL.LU R146, [R1+0xec8] ;  /* 0x000ec80001927983 */ /* 0x000f220000300800 */
[----:B------:R-:W-:-:S11]  /*a4110*/  LOP3.LUT R26, R26, 0xbfffffff, RZ, 0xc0, !PT ;  /* 0xbfffffff1a1a7812 */ /* 0x000fd600078ec0ff */
[----:B------:R-:W-:Y:S02]  /*a4120*/  @P6 LOP3.LUT R26, R26, 0x40000000, RZ, 0xfc, !PT ;  /* 0x400000001a1a6812 */ /* 0x000fe400078efcff */
[----:B------:R-:W-:Y:S02]  /*a4130*/  LOP3.LUT P6, RZ, R172, 0x800000, RZ, 0xc0, !PT ;  /* 0x00800000acff7812 */ /* 0x000fe400078cc0ff */
[----:B------:R-:W-:-:S11]  /*a4140*/  LOP3.LUT R26, R26, 0x7fffffff, RZ, 0xc0, !PT ;  /* 0x7fffffff1a1a7812 */ /* 0x000fd600078ec0ff */
[----:B------:R-:W-:Y:S02]  /*a4150*/  @P6 LOP3.LUT R26, R26, 0x80000000, RZ, 0xfc, !PT ;  /* 0x800000001a1a6812 */ /* 0x000fe400078efcff */
[----:B------:R-:W-:-:S13]  /*a4160*/  LOP3.LUT P6, RZ, R172, 0x400000, RZ, 0xc0, !PT ;  /* 0x00400000acff7812 */ /* 0x000fda00078cc0ff */
        /* <DEDUP_REMOVED lines=11> */
[----:B------:R-:W-:Y:S01]  /*a4220*/  LOP3.LUT P6, RZ, R172, 0x40000, RZ, 0xc0, !PT ;  /* 0x00040000acff7812 */ /* 0x000fe200078cc0ff */
[----:B---3--:R1:W-:Y:S01]  /*a4230*/  @P2 STG.E desc[UR4][R16.64], R143 ;  /* 0x0000008f10002986 */ /* 0x0083e2000c101904 */
[----:B------:R-:W-:-:S11]  /*a4240*/  LOP3.LUT R25, R25, 0xffffffef, RZ, 0xc0, !PT ;  /* 0xffffffef19197812 */ /* 0x000fd600078ec0ff */
[----:B------:R-:W-:Y:S02]  /*a4250*/  @P6 LOP3.LUT R25, R25, 0x10, RZ, 0xfc, !PT ;  /* 0x0000001019196812 */ /* 0x000fe400078efcff */
[----:B------:R-:W-:Y:S01]  /*a4260*/  LOP3.LUT P6, RZ, R172, 0x20000, RZ, 0xc0, !PT ;  /* 0x00020000acff7812 */ /* 0x000fe200078cc0ff */
[----:B-1----:R-:W3:Y:S01]  /*a4270*/  LDL.LU R143, [R1+0xac8] ;  /* 0x000ac800018f7983 */ /* 0x002ee20000300800 */
        /* <DEDUP_REMOVED lines=10> */
[----:B------:R1:W-:Y:S01]  /*a4320*/  @P6 STG.E desc[UR4][R16.64], R137 ;  /* 0x0000008910006986 */ /* 0x0003e2000c101904 */
[----:B------:R-:W-:-:S03]  /*a4330*/  LOP3.LUT P6, RZ, R25, 0x10, RZ, 0xc0, !PT ;  /* 0x0000001019ff7812 */ /* 0x000fc600078cc0ff */
[----:B------:R-:W4:Y:S04]  /*a4340*/  LDL.LU R138, [R1+0x1abc] ;  /* 0x001abc00018a7983 */ /* 0x000f280000300800 */
[----:B------:R-:W4:Y:S01]  /*a4350*/  LDL.LU R144, [R1+0x2608] ;  /* 0x0026080001907983 */ /* 0x000f220000300800 */
[----:B-1----:R-:W-:-:S05]  /*a4360*/  IMAD.WIDE R16, R149, 0x4, R2 ;  /* 0x0000000495107825 */ /* 0x002fca00078e0202 */
        /* <DEDUP_REMOVED lines=9> */
[----:B------:R1:W-:Y:S04]  /*a4400*/  @P6 STG.E desc[UR4][R16.64], R173 ;  /* 0x000000ad10006986 */ /* 0x0003e8000c101904 */
[----:B-1----:R-:W3:Y:S01]  /*a4410*/  LDL.LU R173, [R1+0x31c0] ;  /* 0x0031c00001ad7983 */ /* 0x002ee20000300800 */
        /* <DEDUP_REMOVED lines=16> */
[----:B---3--:R1:W-:Y:S04]  /*a4520*/  @P6 STG.E desc[UR4][R16.64], R173 ;  /* 0x000000ad10006986 */ /* 0x0083e8000c101904 */
[----:B-1----:R-:W3:Y:S01]  /*a4530*/  LDL.LU R173, [R1+0x31bc] ;  /* 0x0031bc0001ad7983 */ /* 0x002ee20000300800 */
[----:B------:R-:W-:-:S05]  /*a4540*/  IMAD.WIDE R16, R142, 0x4, R2 ;  /* 0x000000048e107825 */ /* 0x000fca00078e0202 */
[----:B------:R1:W-:Y:S04]  /*a4550*/  @P0 STG.E desc[UR4][R16.64], R146 ;  /* 0x0000009210000986 */ /* 0x0003e8000c101904 */
[----:B-1----:R-:W3:Y:S01]  /*a4560*/  LDL.LU R146, [R1+0x16bc] ;  /* 0x0016bc0001927983 */ /* 0x002ee20000300800 */
[----:B------:R-:W-:-:S05]  /*a4570*/  IMAD.WIDE R16, R142, 0x4, R8 ;  /* 0x000000048e107825 */ /* 0x000fca00078e0208 */
[----:B------:R1:W-:Y:S02]  /*a4580*/  @P1 STG.E desc[UR4][R16.64], R143 ;  /* 0x0000008f10001986 */ /* 0x0003e4000c101904 */
[C---:B-1----:R-:W-:Y:S02]  /*a4590*/  IMAD.WIDE R16, R142.reuse, 0x4, R4 ;  /* 0x000000048e107825 */ /* 0x042fe400078e0204 */
[----:B------:R-:W3:Y:S04]  /*a45a0*/  LDL.LU R143, [R1+0x12bc] ;  /* 0x0012bc00018f7983 */ /* 0x000ee80000300800 */
[----:B--2---:R1:W-:Y:S02]  /*a45b0*/  @P2 STG.E desc[UR4][R16.64], R141 ;  /* 0x0000008d10002986 */ /* 0x0043e4000c101904 */
[----:B-1----:R-:W-:-:S02]  /*a45c0*/  IMAD.WIDE R16, R142, 0x4, R6 ;  /* 0x000000048e107825 */ /* 0x002fc400078e0206 */
[----:B------:R-:W2:Y:S04]  /*a45d0*/  LDL.LU R141, [R1+0xecc] ;  /* 0x000ecc00018d7983 */ /* 0x000ea80000300800 */
[----:B----4-:R1:W-:Y:S02]  /*a45e0*/  @P3 STG.E desc[UR4][R16.64], R140 ;  /* 0x0000008c10003986 */ /* 0x0103e4000c101904 */
[----:B-1----:R-:W-:Y:S02]  /*a45f0*/  IMAD.WIDE R16, R144, 0x4, R2 ;  /* 0x0000000490107825 */ /* 0x002fe400078e0202 */
[----:B------:R-:W4:Y:S04]  /*a4600*/  LDL.LU R140, [R1+0xacc] ;  /* 0x000acc00018c7983 */ /* 0x000f280000300800 */
[----:B------:R1:W-:Y:S04]  /*a4610*/  @P4 STG.E desc[UR4][R16.64], R139 ;  /* 0x0000008b10004986 */ /* 0x0003e8000c101904 */
[----:B------:R-:W4:Y:S04]  /*a4620*/  LDL.LU R142, [R1+0x6cc] ;  /* 0x0006cc00018e7983 */ /* 0x000f280000300800 */
[----:B-1----:R-:W2:Y:S01]  /*a4630*/  LDL.LU R139, [R1+0x260c] ;  /* 0x00260c00018b7983 */ /* 0x002ea20000300800 */
[----:B------:R-:W-:Y:S01]  /*a4640*/  LOP3.LUT P5, RZ, R172, 0x80000000, RZ, 0xc0, !PT ;  /* 0x80000000acff7812 */ /* 0x000fe200078ac0ff */
[----:B------:R-:W-:-:S12]  /*a4650*/  IMAD.WIDE R16, R144, 0x4, R8 ;  /* 0x0000000490107825 */ /* 0x000fd800078e0208 */
[----:B------:R1:W-:Y:S04]  /*a4660*/  @P5 STG.E desc[UR4][R16.64], R138 ;  /* 0x0000008a10005986 */ /* 0x0003e8000c101904 */
[----:B-1----:R-:W4:Y:S04]  /*a4670*/  LDL.LU R138, [R1+0x2cc] ;  /* 0x0002cc00018a7983 */ /* 0x002f280000300800 */
[----:B------:R-:W4:Y:S04]  /*a4680*/  LDL.LU R150, [R1+0x2610] ;  /* 0x0026100001967983 */ /* 0x000f280000300800 */
[----:B------:R-:W4:Y:S04]  /*a4690*/  LDL.LU R154, [R1+0x1fc0] ;  /* 0x001fc000019a7983 */ /* 0x000f280000300800 */
[----:B------:R-:W4:Y:S04]  /*a46a0*/  LDL.LU R151, [R1+0x1ac0] ;  /* 0x001ac00001977983 */ /* 0x000f280000300800 */
[----:B------:R-:W4:Y:S01]  /*a46b0*/  LDL.LU R149, [R1+0x16c0] ;  /* 0x0016c00001957983 */ /* 0x000f220000300800 */
[----:B------:R-:W-:-:S03]  /*a46c0*/  IMAD.WIDE R16, R144, 0x4, R4 ;  /* 0x0000000490107825 */ /* 0x000fc600078e0204 */
[----:B------:R-:W4:Y:S01]  /*a46d0*/  LDL.LU R148, [R1+0x12c0] ;  /* 0x0012c00001947983 */ /* 0x000f220000300800 */
[----:B------:R-:W-:Y:S02]  /*a46e0*/  LOP3.LUT R26, R26, 0xffdfffff, RZ, 0xc0, !PT ;  /* 0xffdfffff1a1a7812 */ /* 0x000fe400078ec0ff */
[----:B---3--:R-:W-:-:S13]  /*a46f0*/  LOP3.LUT P2, RZ, R173, 0x1, RZ, 0xc0, !PT ;  /* 0x00000001adff7812 */ /* 0x008fda000784c0ff */
[----:B------:R1:W-:Y:S02]  /*a4700*/  @P2 STG.E desc[UR4][R16.64], R146 ;  /* 0x0000009210002986 */ /* 0x0003e4000c101904 */
[----:B-1----:R-:W-:Y:S02]  /*a4710*/  IMAD.WIDE R16, R144, 0x4, R6 ;  /* 0x0000000490107825 */ /* 0x002fe400078e0206 */
[----:B------:R-:W3:Y:S04]  /*a4720*/  LDL.LU R144, [R1+0x2614] ;  /* 0x0026140001907983 */ /* 0x000ee80000300800 */
[----:B------:R-:W3:Y:S04]  /*a4730*/  LDL.LU R147, [R1+0xed0] ;  /* 0x000ed00001937983 */ /* 0x000ee80000300800 */
[----:B------:R-:W3:Y:S04]  /*a4740*/  LDL.LU R145, [R1+0xad0] ;  /* 0x000ad00001917983 */ /* 0x000ee80000300800 */
[----:B------:R-:W3:Y:S01]  /*a4750*/  LDL.LU R146, [R1+0x6d0] ;  /* 0x0006d00001927983 */ /* 0x000ee20000300800 */
        /* <DEDUP_REMOVED lines=23> */
[----:B------:R-:W-:Y:S01]  /*a48d0*/  LOP3.LUT P5, RZ, R173, 0x8, RZ, 0xc0, !PT ;  /* 0x00000008adff7812 */ /* 0x000fe200078ac0ff */
[----:B------:R2:W-:Y:S01]  /*a48e0*/  @P3 STG.E desc[UR4][R16.64], R143 ;  /* 0x0000008f10003986 */ /* 0x0005e2000c101904 */
[----:B------:R-:W-:Y:S01]  /*a48f0*/  LOP3.LUT R26, R26, 0xefffffff, RZ, 0xc0, !PT ;  /* 0xefffffff1a1a7812 */ /* 0x000fe200078ec0ff */
[----:B--2---:R-:W-:-:S08]  /*a4900*/  IMAD.WIDE R16, R139, 0x4, R2 ;  /* 0x000000048b107825 */ /* 0x004fd000078e0202 */
[----:B------:R-:W-:Y:S02]  /*a4910*/  @P6 LOP3.LUT R26, R26, 0x10000000, RZ, 0xfc, !PT ;  /* 0x100000001a1a6812 */ /* 0x000fe400078efcff */
[----:B------:R-:W-:Y:S01]  /*a4920*/  LOP3.LUT P6, RZ, R173, 0x10, RZ, 0xc0, !PT ;  /* 0x00000010adff7812 */ /* 0x000fe200078cc0ff */
[----:B------:R1:W-:Y:S02]  /*a4930*/  @P4 STG.E desc[UR4][R16.64], R141 ;  /* 0x0000008d10004986 */ /* 0x0003e4000c101904 */
[----:B-1----:R-:W-:-:S05]  /*a4940*/  IMAD.WIDE R16, R139, 0x4, R8 ;  /* 0x000000048b107825 */ /* 0x002fca00078e0208 */
[----:B----4-:R1:W-:Y:S02]  /*a4950*/  @P5 STG.E desc[UR4][R16.64], R140 ;  /* 0x0000008c10005986 */ /* 0x0103e4000c101904 */
[----:B-1----:R-:W-:Y:S02]  /*a4960*/  IMAD.WIDE R16, R139, 0x4, R4 ;  /* 0x000000048b107825 */ /* 0x002fe400078e0204 */
[----:B------:R-:W2:Y:S04]  /*a4970*/  LDL.LU R140, [R1+0x2618] ;  /* 0x00261800018c7983 */ /* 0x000ea80000300800 */
[----:B------:R1:W-:Y:S01]  /*a4980*/  @P6 STG.E desc[UR4][R16.64], R142 ;  /* 0x0000008e10006986 */ /* 0x0003e2000c101904 */
[----:B------:R-:W-:-:S03]  /*a4990*/  LOP3.LUT P6, RZ, R26, 0x10000000, RZ, 0xc0, !PT ;  /* 0x100000001aff7812 */ /* 0x000fc600078cc0ff */
[----:B------:R-:W4:Y:S04]  /*a49a0*/  LDL.LU R143, [R1+0x1fc4] ;  /* 0x001fc400018f7983 */ /* 0x000f280000300800 */
[----:B------:R-:W4:Y:S01]  /*a49b0*/  LDL.LU R141, [R1+0x1ac4] ;  /* 0x001ac400018d7983 */ /* 0x000f220000300800 */
[----:B-1----:R-:W-:Y:S01]  /*a49c0*/  IMAD.WIDE R16, R139, 0x4, R6 ;  /* 0x000000048b107825 */ /* 0x002fe200078e0206 */
[----:B------:R-:W-:Y:S02]  /*a49d0*/  LOP3.LUT P0, RZ, R173, 0x2000, RZ, 0xc0, !PT ;  /* 0x00002000adff7812 */ /* 0x000fe4000780c0ff */
[----:B------:R-:W4:Y:S04]  /*a49e0*/  LDL.LU R142, [R1+0x16c4] ;  /* 0x0016c400018e7983 */ /* 0x000f280000300800 */
[----:B------:R1:W-:Y:S01]  /*a49f0*/  @P6 STG.E desc[UR4][R16.64], R138 ;  /* 0x0000008a10006986 */ /* 0x0003e2000c101904 */
[----:B------:R-:W-:Y:S01]  /*a4a00*/  LOP3.LUT P6, RZ, R26, 0x8000000, RZ, 0xc0, !PT ;  /* 0x080000001aff7812 */ /* 0x000fe200078cc0ff */
[----:B-1----:R-:W-:-:S02]  /*a4a10*/  IMAD.WIDE R16, R150, 0x4, R2 ;  /* 0x0000000496107825 */ /* 0x002fc400078e0202 */
[----:B------:R-:W4:Y:S10]  /*a4a20*/  LDL.LU R138, [R1+0x12c4] ;  /* 0x0012c400018a7983 */ /* 0x000f340000300800 */
[----:B------:R1:W-:Y:S01]  /*a4a30*/  @P6 STG.E desc[UR4][R16.64], R154 ;  /* 0x0000009a10006986 */ /* 0x0003e2000c101904 */
[----:B------:R-:W-:-:S03]  /*a4a40*/  LOP3.LUT P6, RZ, R26, 0x4000000, RZ, 0xc0, !PT ;  /* 0x040000001aff7812 */ /* 0x000fc600078cc0ff */
[----:B------:R-:W4:Y:S01]  /*a4a50*/  LDL.LU R139, [R1+0x261c] ;  /* 0x00261c00018b7983 */ /* 0x000f220000300800 */
[----:B-1----:R-:W-:-:S09]  /*a4a60*/  IMAD.WIDE R16, R150, 0x4, R8 ;  /* 0x0000000496107825 */ /* 0x002fd200078e0208 */
        /* <DEDUP_REMOVED lines=8> */
[----:B---3--:R-:W-:-:S12]  /*a4af0*/  IMAD.WIDE R16, R144, 0x4, R2 ;  /* 0x0000000490107825 */ /* 0x008fd800078e0202 */
[----:B------:R1:W-:Y:S01]  /*a4b00*/  @P6 STG.E desc[UR4][R16.64], R147 ;  /* 0x0000009310006986 */ /* 0x0003e2000c101904 */
[----:B------:R-:W-:Y:S01]  /*a4b10*/  LOP3.LUT P6, RZ, R26, 0x400000, RZ, 0xc0, !PT ;  /* 0x004000001aff7812 */ /* 0x000fe200078cc0ff */
[----:B-1----:R-:W-:-:S12]  /*a4b20*/  IMAD.WIDE R16, R144, 0x4, R8 ;  /* 0x0000000490107825 */ /* 0x002fd800078e0208 */
[----:B------:R1:W-:Y:S01]  /*a4b30*/  @P6 STG.E desc[UR4][R16.64], R145 ;  /* 0x0000009110006986 */ /* 0x0003e2000c101904 */
[----:B------:R-:W-:Y:S01]  /*a4b40*/  LOP3.LUT P6, RZ, R26, 0x200000, RZ, 0xc0, !PT ;  /* 0x002000001aff7812 */ /* 0x000fe200078cc0ff */
[----:B-1----:R-:W-:-:S12]  /*a4b50*/  IMAD.WIDE R16, R144, 0x4, R4 ;  /* 0x0000000490107825 */ /* 0x002fd800078e0204 */
[----:B------:R1:W-:Y:S02]  /*a4b60*/  @P6 STG.E desc[UR4][R16.64], R146 ;  /* 0x0000009210006986 */ /* 0x0003e4000c101904 */
[----:B-1----:R-:W-:-:S05]  /*a4b70*/  IMAD.WIDE R16, R144, 0x4, R6 ;  /* 0x0000000490107825 */ /* 0x002fca00078e0206 */
[----:B------:R1:W-:Y:S04]  /*a4b80*/  @P0 STG.E desc[UR4][R16.64], R174 ;  /* 0x000000ae10000986 */ /* 0x0003e8000c101904 */
[----:B-1----:R-:W3:Y:S01]  /*a4b90*/  LDL.LU R174, [R1+0x31b8] ;  /* 0x0031b80001ae7983 */ /* 0x002ee20000300800 */
[C---:B------:R-:W-:Y:S02]  /*a4ba0*/  LOP3.LUT P1, RZ, R173.reuse, 0x4000, RZ, 0xc0, !PT ;  /* 0x00004000adff7812 */ /* 0x040fe4000782c0ff */
[C---:B------:R-:W-:Y:S01]  /*a4bb0*/  LOP3.LUT P2, RZ, R173.reuse, 0x8000, RZ, 0xc0, !PT ;  /* 0x00008000adff7812 */ /* 0x040fe2000784c0ff */
[----:B------:R-:W3:Y:S01]  /*a4bc0*/  LDL.LU R150, [R1+0x2624] ;  /* 0x0026240001967983 */ /* 0x000ee20000300800 */
[C---:B------:R-:W-:Y:S02]  /*a4bd0*/  LOP3.LUT P3, RZ, R173.reuse, 0x10000, RZ, 0xc0, !PT ;  /* 0x00010000adff7812 */ /* 0x040fe4000786c0ff */
[----:B------:R-:W-:-:S02]  /*a4be0*/  LOP3.LUT P4, RZ, R173, 0x20000, RZ, 0xc0, !PT ;  /* 0x00020000adff7812 */ /* 0x000fc4000788c0ff */
[----:B------:R-:W-:Y:S01]  /*a4bf0*/  LOP3.LUT P5, RZ, R173, 0x40000, RZ, 0xc0, !PT ;  /* 0x00040000adff7812 */ /* 0x000fe200078ac0ff */
[----:B--2---:R-:W-:-:S05]  /*a4c00*/  IMAD.WIDE R16, R140, 0x4, R2 ;  /* 0x000000048c107825 */ /* 0x004fca00078e0202 */
[----:B----4-:R1:W-:Y:S02]  /*a4c10*/  @P1 STG.E desc[UR4][R16.64], R143 ;  /* 0x0000008f10001986 */ /* 0x0103e4000c101904 */
[----:B-1----:R-:W-:-:S05]  /*a4c20*/  IMAD.WIDE R16, R140, 0x4, R8 ;  /* 0x000000048c107825 */ /* 0x002fca00078e0208 */
[----:B------:R1:W-:Y:S02]  /*a4c30*/  @P2 STG.E desc[UR4][R16.64], R141 ;  /* 0x0000008d10002986 */ /* 0x0003e4000c101904 */
[----:B-1----:R-:W-:-:S05]  /*a4c40*/  IMAD.WIDE R16, R140, 0x4, R4 ;  /* 0x000000048c107825 */ /* 0x002fca00078e0204 */
[----:B------:R1:W-:Y:S02]  /*a4c50*/  @P3 STG.E desc[UR4][R16.64], R142 ;  /* 0x0000008e10003986 */ /* 0x0003e4000c101904 */
[----:B-1----:R-:W-:-:S05]  /*a4c60*/  IMAD.WIDE R16, R140, 0x4, R6 ;  /* 0x000000048c107825 */ /* 0x002fca00078e0206 */
[----:B------:R1:W-:Y:S02]  /*a4c70*/  @P4 STG.E desc[UR4][R16.64], R138 ;  /* 0x0000008a10004986 */ /* 0x0003e4000c101904 */
[----:B-1----:R-:W-:-:S05]  /*a4c80*/  IMAD.WIDE R16, R139, 0x4, R2 ;  /* 0x000000048b107825 */ /* 0x002fca00078e0202 */
[----:B---3--:R1:W-:Y:S04]  /*a4c90*/  @P5 STG.E desc[UR4][R16.64], R174 ;  /* 0x000000ae10005986 */ /* 0x0083e8000c101904 */
[----:B-1----:R-:W2:Y:S04]  /*a4ca0*/  LDL.LU R174, [R1+0x31b4] ;  /* 0x0031b40001ae7983 */ /* 0x002ea80000300800 */
[----:B------:R-:W3:Y:S04]  /*a4cb0*/  LDL.LU R142, [R1+0xad4] ;  /* 0x000ad400018e7983 */ /* 0x000ee80000300800 */
[----:B------:R-:W4:Y:S04]  /*a4cc0*/  LDL.LU R140, [R1+0x6d4] ;  /* 0x0006d400018c7983 */ /* 0x000f280000300800 */
[----:B------:R-:W2:Y:S04]  /*a4cd0*/  LDL.LU R244, [R1+0x2d4] ;  /* 0x0002d40001f47983 */ /* 0x000ea80000300800 */
[----:B------:R-:W2:Y:S04]  /*a4ce0*/  LDL.LU R248, [R1+0x1fc8] ;  /* 0x001fc80001f87983 */ /* 0x000ea80000300800 */
[----:B------:R-:W2:Y:S04]  /*a4cf0*/  LDL.LU R136, [R1+0x1ac8] ;  /* 0x001ac80001887983 */ /* 0x000ea80000300800 */
[----:B------:R-:W2:Y:S04]  /*a4d00*/  LDL.LU R138, [R1+0x2620] ;  /* 0x00262000018a7983 */ /* 0x000ea80000300800 */
[----:B------:R-:W2:Y:S01]  /*a4d10*/  LDL.LU R137, [R1+0x16c8] ;  /* 0x0016c80001897983 */ /* 0x000ea20000300800 */
[----:B------:R-:W-:-:S02]  /*a4d20*/  LOP3.LUT P6, RZ, R173, 0x80000000, RZ, 0xc0, !PT ;  /* 0x80000000adff7812 */ /* 0x000fc400078cc0ff */
        /* <DEDUP_REMOVED lines=46> */
[----:B--2---:R1:W-:Y:S04]  /*a5010*/  @P4 STG.E desc[UR4][R16.64], R244 ;  /* 0x000000f410004986 */ /* 0x0043e8000c101904 */
[----:B------:R-:W2:Y:S01]  /*a5020*/  LDL.LU R139, [R1+0x262c] ;  /* 0x00262c00018b7983 */ /* 0x000ea20000300800 */
        /* <DEDUP_REMOVED lines=49> */
[----:B------:R1:W-:Y:S04]  /*a5340*/  @P5 STG.E desc[UR4][R16.64], R138 ;  /* 0x0000008a10005986 */ /* 0x0003e8000c101904 */
[----:B-1----:R-:W2:Y:S04]  /*a5350*/  LDL.LU R138, [R1+0x2630] ;  /* 0x00263000018a7983 */ /* 0x002ea80000300800 */
[----:B------:R-:W4:Y:S04]  /*a5360*/  LDL.LU R154, [R1+0x12d0] ;  /* 0x0012d000019a7983 */ /* 0x000f280000300800 */
[----:B------:R-:W4:Y:S04]  /*a5370*/  LDL.LU R151, [R1+0xee0] ;  /* 0x000ee00001977983 */ /* 0x000f280000300800 */
[----:B------:R-:W4:Y:S04]  /*a5380*/  LDL.LU R149, [R1+0xae0] ;  /* 0x000ae00001957983 */ /* 0x000f280000300800 */
[----:B------:R-:W4:Y:S04]  /*a5390*/  LDL.LU R150, [R1+0x6e0] ;  /* 0x0006e00001967983 */ /* 0x000f280000300800 */
[----:B------:R-:W4:Y:S01]  /*a53a0*/  LDL.LU R148, [R1+0x2634] ;  /* 0x0026340001947983 */ /* 0x000f220000300800 */
[----:B------:R-:W-:-:S02]  /*a53b0*/  LOP3.LUT P6, RZ, R174, 0x40000, RZ, 0xc0, !PT ;  /* 0x00040000aeff7812 */ /* 0x000fc400078cc0ff */
[----:B------:R-:W-:Y:S01]  /*a53c0*/  LOP3.LUT R26, R26, 0xffffffdf, RZ, 0xc0, !PT ;  /* 0xffffffdf1a1a7812 */ /* 0x000fe200078ec0ff */
[----:B------:R-:W4:Y:S01]  /*a53d0*/  LDL.LU R147, [R1+0x1fd4] ;  /* 0x001fd40001937983 */ /* 0x000f220000300800 */
[C---:B------:R-:W-:Y:S02]  /*a53e0*/  LOP3.LUT P2, RZ, R174.reuse, 0x40, RZ, 0xc0, !PT ;  /* 0x00000040aeff7812 */ /* 0x040fe4000784c0ff */
        /* <DEDUP_REMOVED lines=8> */
[----:B------:R-:W-:-:S03]  /*a5470*/  LOP3.LUT R26, R26, 0xffffffbf, RZ, 0xc0, !PT ;  /* 0xffffffbf1a1a7812 */ /* 0x000fc600078ec0ff */
[----:B------:R-:W4:Y:S04]  /*a5480*/  LDL.LU R143, [R1+0x12d4] ;  /* 0x0012d400018f7983 */ /* 0x000f280000300800 */
[----:B------:R-:W4:Y:S04]  /*a5490*/  LDL.LU R140, [R1+0x263c] ;  /* 0x00263c00018c7983 */ /* 0x000f280000300800 */
[----:B------:R-:W-:Y:S02]  /*a54a0*/  @P6 LOP3.LUT R26, R26, 0x40, RZ, 0xfc, !PT ;  /* 0x000000401a1a6812 */ /* 0x000fe400078efcff */
        /* <DEDUP_REMOVED lines=28> */
[----:B------:R1:W-:Y:S04]  /*a5670*/  @P5 STG.E desc[UR4][R16.64], R154 ;  /* 0x0000009a10005986 */ /* 0x0003e8000c101904 */
        /* <DEDUP_REMOVED lines=30> */
[----:B--2---:R1:W-:Y:S02]  /*a5860*/  @P6 STG.E desc[UR4][R16.64], R175 ;  /* 0x000000af10006986 */ /* 0x0043e4000c101904 */
[C---:B-1----:R-:W-:Y:S02]  /*a5870*/  IMAD.WIDE R16, R140.reuse, 0x4, R8 ;  /* 0x000000048c107825 */ /* 0x042fe400078e0208 */
[----:B------:R-:W2:Y:S04]  /*a5880*/  LDL.LU R175, [R1+0x31ac] ;  /* 0x0031ac0001af7983 */ /* 0x000ea80000300800 */
[----:B------:R1:W-:Y:S02]  /*a5890*/  @P0 STG.E desc[UR4][R16.64], R142 ;  /* 0x0000008e10000986 */ /* 0x0003e4000c101904 */
[----:B-1----:R-:W-:-:S05]  /*a58a0*/  IMAD.WIDE R16, R140, 0x4, R4 ;  /* 0x000000048c107825 */ /* 0x002fca00078e0204 */
[----:B------:R1:W-:Y:S04]  /*a58b0*/  @P1 STG.E desc[UR4][R16.64], R157 ;  /* 0x0000009d10001986 */ /* 0x0003e8000c101904 */
[----:B-1----:R-:W2:Y:S01]  /*a58c0*/  LDL.LU R157, [R1+0x31a8] ;  /* 0x0031a800019d7983 */ /* 0x002ea20000300800 */
[C---:B------:R-:W-:Y:S02]  /*a58d0*/  LOP3.LUT P2, RZ, R174.reuse, 0x200000, RZ, 0xc0, !PT ;  /* 0x00200000aeff7812 */ /* 0x040fe4000784c0ff */
[----:B------:R-:W-:Y:S01]  /*a58e0*/  LOP3.LUT P3, RZ, R174, 0x400000, RZ, 0xc0, !PT ;  /* 0x00400000aeff7812 */ /* 0x000fe2000786c0ff */
[----:B------:R-:W-:Y:S01]  /*a58f0*/  IMAD.WIDE R16, R140, 0x4, R6 ;  /* 0x000000048c107825 */ /* 0x000fe200078e0206 */
[C---:B------:R-:W-:Y:S01]  /*a5900*/  LOP3.LUT P4, RZ, R174.reuse, 0x800000, RZ, 0xc0, !PT ;  /* 0x00800000aeff7812 */ /* 0x040fe2000788c0ff */
[----:B------:R-:W2:Y:S01]  /*a5910*/  LDL.LU R154, [R1+0x2648] ;  /* 0x00264800019a7983 */ /* 0x000ea20000300800 */
[----:B------:R-:W-:-:S07]  /*a5920*/  LOP3.LUT P5, RZ, R174, 0x1000000, RZ, 0xc0, !PT ;  /* 0x01000000aeff7812 */ /* 0x000fce00078ac0ff */
[----:B---3--:R4:W-:Y:S02]  /*a5930*/  @P2 STG.E desc[UR4][R16.64], R139 ;  /* 0x0000008b10002986 */ /* 0x0089e4000c101904 */
[----:B----4-:R-:W-:-:S05]  /*a5940*/  IMAD.WIDE R16, R141, 0x4, R2 ;  /* 0x000000048d107825 */ /* 0x010fca00078e0202 */
[----:B------:R1:W-:Y:S02]  /*a5950*/  @P3 STG.E desc[UR4][R16.64], R138 ;  /* 0x0000008a10003986 */ /* 0x0003e4000c101904 */
[----:B-1----:R-:W-:-:S05]  /*a5960*/  IMAD.WIDE R16, R141, 0x4, R8 ;  /* 0x000000048d107825 */ /* 0x002fca00078e0208 */
[----:B--2---:R1:W-:Y:S02]  /*a5970*/  @P4 STG.E desc[UR4][R16.64], R175 ;  /* 0x000000af10004986 */ /* 0x0043e4000c101904 */
[----:B-1----:R-:W-:Y:S02]  /*a5980*/  IMAD.WIDE R16, R141, 0x4, R4 ;  /* 0x000000048d107825 */ /* 0x002fe400078e0204 */
[----:B------:R-:W2:Y:S04]  /*a5990*/  LDL.LU R175, [R1+0x31a4] ;  /* 0x0031a40001af7983 */ /* 0x000ea80000300800 */
[----:B------:R1:W-:Y:S04]  /*a59a0*/  @P5 STG.E desc[UR4][R16.64], R157 ;  /* 0x0000009d10005986 */ /* 0x0003e8000c101904 */
[----:B-1----:R-:W3:Y:S04]  /*a59b0*/  LDL.LU R157, [R1+0x31a0] ;  /* 0x0031a000019d7983 */ /* 0x002ee80000300800 */
[----:B------:R-:W4:Y:S04]  /*a59c0*/  LDL.LU R138, [R1+0x12d8] ;  /* 0x0012d800018a7983 */ /* 0x000f280000300800 */
[----:B------:R-:W3:Y:S04]  /*a59d0*/  LDL.LU R146, [R1+0xee8] ;  /* 0x000ee80001927983 */ /* 0x000ee80000300800 */
[----:B------:R-:W3:Y:S04]  /*a59e0*/  LDL.LU R144, [R1+0xae8] ;  /* 0x000ae80001907983 */ /* 0x000ee80000300800 */
[----:B------:R-:W3:Y:S04]  /*a59f0*/  LDL.LU R143, [R1+0x6e8] ;  /* 0x0006e800018f7983 */ /* 0x000ee80000300800 */
[----:B------:R-:W3:Y:S04]  /*a5a00*/  LDL.LU R142, [R1+0x2644] ;  /* 0x00264400018e7983 */ /* 0x000ee80000300800 */
[----:B------:R-:W3:Y:S01]  /*a5a10*/  LDL.LU R140, [R1+0x2e8] ;  /* 0x0002e800018c7983 */ /* 0x000ee20000300800 */
[----:B------:R-:W-:-:S03]  /*a5a20*/  LOP3.LUT P2, RZ, R174, 0x2000000, RZ, 0xc0, !PT ;  /* 0x02000000aeff7812 */ /* 0x000fc6000784c0ff */
[----:B------:R-:W3:Y:S01]  /*a5a30*/  LDL.LU R139, [R1+0x1fdc] ;  /* 0x001fdc00018b7983 */ /* 0x000ee20000300800 */
[----:B------:R-:W-:-:S03]  /*a5a40*/  IMAD.WIDE R16, R141, 0x4, R6 ;  /* 0x000000048d107825 */ /* 0x000fc600078e0206 */
[----:B------:R-:W3:Y:S04]  /*a5a50*/  LDL.LU R147, [R1+0x264c] ;  /* 0x00264c0001937983 */ /* 0x000ee80000300800 */
[----:B------:R-:W3:Y:S01]  /*a5a60*/  LDL.LU R141, [R1+0x2650] ;  /* 0x00265000018d7983 */ /* 0x000ee20000300800 */
[----:B------:R-:W-:Y:S02]  /*a5a70*/  LOP3.LUT R26, R26, 0xfffffffe, RZ, 0xc0, !PT ;  /* 0xfffffffe1a1a7812 */ /* 0x000fe400078ec0ff */
[C---:B------:R-:W-:Y:S02]  /*a5a80*/  LOP3.LUT P3, RZ, R174.reuse, 0x4000000, RZ, 0xc0, !PT ;  /* 0x04000000aeff7812 */ /* 0x040fe4000786c0ff */
[C---:B------:R-:W-:Y:S02]  /*a5a90*/  LOP3.LUT P4, RZ, R174.reuse, 0x8000000, RZ, 0xc0, !PT ;  /* 0x08000000aeff7812 */ /* 0x040fe4000788c0ff */
[----:B------:R-:W-:Y:S01]  /*a5aa0*/  LOP3.LUT P5, RZ, R174, 0x10000000, RZ, 0xc0, !PT ;  /* 0x10000000aeff7812 */ /* 0x000fe200078ac0ff */
[----:B----4-:R1:W-:Y:S04]  /*a5ab0*/  @P2 STG.E desc[UR4][R16.64], R138 ;  /* 0x0000008a10002986 */ /* 0x0103e8000c101904 */
[----:B-1----:R-:W4:Y:S01]  /*a5ac0*/  LDL.LU R138, [R1+0x1adc] ;  /* 0x001adc00018a7983 */ /* 0x002f220000300800 */
[----:B--2---:R-:W-:-:S02]  /*a5ad0*/  LOP3.LUT P6, RZ, R175, 0x20, RZ, 0xc0, !PT ;  /* 0x00000020afff7812 */ /* 0x004fc400078cc0ff */
[----:B---3--:R-:W-:Y:S01]  /*a5ae0*/  LOP3.LUT R157, R157, 0xdfffffff, RZ, 0xc0, !PT ;  /* 0xdfffffff9d9d7812 */ /* 0x008fe200078ec0ff */
[----:B------:R-:W2:Y:S04]  /*a5af0*/  LDL.LU R75, [R1+0x16dc] ;  /* 0x0016dc00014b7983 */ /* 0x000ea80000300800 */
[----:B------:R-:W3:Y:S04]  /*a5b00*/  LDL.LU R151, [R1+0x12dc] ;  /* 0x0012dc0001977983 */ /* 0x000ee80000300800 */
[----:B------:R-:W3:Y:S02]  /*a5b10*/  LDL.LU R149, [R1+0xeec] ;  /* 0x000eec0001957983 */ /* 0x000ee40000300800 */
[----:B------:R-:W-:-:S02]  /*a5b20*/  @P6 LOP3.LUT R157, R157, 0x20000000, RZ, 0xfc, !PT ;  /* 0x200000009d9d6812 */ /* 0x000fc400078efcff */
[----:B------:R-:W-:Y:S01]  /*a5b30*/  LOP3.LUT P6, RZ, R175, 0x10, RZ, 0xc0, !PT ;  /* 0x00000010afff7812 */ /* 0x000fe200078cc0ff */
[----:B------:R-:W3:Y:S01]  /*a5b40*/  LDL.LU R150, [R1+0xaec] ;  /* 0x000aec0001967983 */ /* 0x000ee20000300800 */
[----:B------:R-:W-:-:S03]  /*a5b50*/  LOP3.LUT R157, R157, 0xbfffffff, RZ, 0xc0, !PT ;  /* 0xbfffffff9d9d7812 */ /* 0x000fc600078ec0ff */
[----:B------:R-:W3:Y:S01]  /*a5b60*/  LDL.LU R148, [R1+0x6ec] ;  /* 0x0006ec0001947983 */ /* 0x000ee20000300800 */
[----:B------:R-:W-:-:S03]  /*a5b70*/  IMAD.WIDE R16, R142, 0x4, R2 ;  /* 0x000000048e107825 */ /* 0x000fc600078e0202 */
[----:B------:R-:W3:Y:S04]  /*a5b80*/  LDL.LU R145, [R1+0x2ec] ;  /* 0x0002ec0001917983 */ /* 0x000ee80000300800 */
        /* <DEDUP_REMOVED lines=18> */
[----:B------:R-:W3:Y:S01]  /*a5cb0*/  LDL.LU R146, [R1+0x1fe0] ;  /* 0x001fe00001927983 */ /* 0x000ee20000300800 */
[----:B------:R-:W-:-:S03]  /*a5cc0*/  LOP3.LUT R26, R26, 0xffffffef, RZ, 0xc0, !PT ;  /* 0xffffffef1a1a7812 */ /* 0x000fc600078ec0ff */
[----:B------:R1:W-:Y:S04]  /*a5cd0*/  @P4 STG.E desc[UR4][R16.64], R144 ;  /* 0x0000009010004986 */ /* 0x0003e8000c101904 */
[----:B-1----:R-:W3:Y:S03]  /*a5ce0*/  LDL.LU R144, [R1+0x1ae0] ;  /* 0x001ae00001907983 */ /* 0x002ee60000300800 */
[----:B------:R-:W-:Y:S02]  /*a5cf0*/  @P6 LOP3.LUT R26, R26, 0x10, RZ, 0xfc, !PT ;  /* 0x000000101a1a6812 */ /* 0x000fe400078efcff */
[----:B------:R-:W-:Y:S01]  /*a5d00*/  LOP3.LUT P6, RZ, R174, 0x20000000, RZ, 0xc0, !PT ;  /* 0x20000000aeff7812 */ /* 0x000fe200078cc0ff */
[----:B------:R-:W-:-:S05]  /*a5d10*/  IMAD.WIDE R16, R142, 0x4, R4 ;  /* 0x000000048e107825 */ /* 0x000fca00078e0204 */
[----:B------:R1:W-:Y:S02]  /*a5d20*/  @P5 STG.E desc[UR4][R16.64], R143 ;  /* 0x0000008f10005986 */ /* 0x0003e4000c101904 */
[----:B-1----:R-:W-:Y:S02]  /*a5d30*/  IMAD.WIDE R16, R142, 0x4, R6 ;  /* 0x000000048e107825 */ /* 0x002fe400078e0206 */
[----:B------:R-:W3:Y:S04]  /*a5d40*/  LDL.LU R143, [R1+0x16e0] ;  /* 0x0016e000018f7983 */ /* 0x000ee80000300800 */
[----:B------:R1:W-:Y:S01]  /*a5d50*/  @P6 STG.E desc[UR4][R16.64], R140 ;  /* 0x0000008c10006986 */ /* 0x0003e2000c101904 */
[----:B------:R-:W-:-:S03]  /*a5d60*/  LOP3.LUT P6, RZ, R26, 0x10, RZ, 0xc0, !PT ;  /* 0x000000101aff7812 */ /* 0x000fc600078cc0ff */
[----:B------:R-:W3:Y:S01]  /*a5d70*/  LDL.LU R142, [R1+0x12e0] ;  /* 0x0012e000018e7983 */ /* 0x000ee20000300800 */
[----:B-1----:R-:W-:-:S09]  /*a5d80*/  IMAD.WIDE R16, R154, 0x4, R2 ;  /* 0x000000049a107825 */ /* 0x002fd200078e0202 */
[----:B------:R1:W-:Y:S01]  /*a5d90*/  @P6 STG.E desc[UR4][R16.64], R139 ;  /* 0x0000008b10006986 */ /* 0x0003e2000c101904 */
[----:B------:R-:W-:-:S03]  /*a5da0*/  LOP3.LUT P6, RZ, R26, 0x8, RZ, 0xc0, !PT ;  /* 0x000000081aff7812 */ /* 0x000fc600078cc0ff */
[----:B-1----:R-:W3:Y:S04]  /*a5db0*/  LDL.LU R139, [R1+0xef0] ;  /* 0x000ef000018b7983 */ /* 0x002ee80000300800 */
[----:B------:R-:W3:Y:S01]  /*a5dc0*/  LDL.LU R140, [R1+0x2654] ;  /* 0x00265400018c7983 */ /* 0x000ee20000300800 */
[----:B------:R-:W-:-:S05]  /*a5dd0*/  IMAD.WIDE R16, R154, 0x4, R8 ;  /* 0x000000049a107825 */ /* 0x000fca00078e0208 */
[----:B----4-:R1:W-:Y:S04]  /*a5de0*/  @P6 STG.E desc[UR4][R16.64], R138 ;  /* 0x0000008a10006986 */ /* 0x0103e8000c101904 */
[----:B-1----:R-:W4:Y:S01]  /*a5df0*/  LDL.LU R138, [R1+0xaf0] ;  /* 0x000af000018a7983 */ /* 0x002f220000300800 */
[----:B------:R-:W-:Y:S01]  /*a5e00*/  LOP3.LUT P6, RZ, R26, 0x4, RZ, 0xc0, !PT ;  /* 0x000000041aff7812 */ /* 0x000fe200078cc0ff */
[----:B------:R-:W-:-:S12]  /*a5e10*/  IMAD.WIDE R16, R154, 0x4, R4 ;  /* 0x000000049a107825 */ /* 0x000fd800078e0204 */
[----:B--2---:R1:W-:Y:S01]  /*a5e20*/  @P6 STG.E desc[UR4][R16.64], R75 ;  /* 0x0000004b10006986 */ /* 0x0043e2000c101904 */
[----:B------:R-:W-:Y:S01]  /*a5e30*/  LOP3.LUT P6, RZ, R26, 0x2, RZ, 0xc0, !PT ;  /* 0x000000021aff7812 */ /* 0x000fe200078cc0ff */
[----:B-1----:R-:W-:-:S12]  /*a5e40*/  IMAD.WIDE R16, R154, 0x4, R6 ;  /* 0x000000049a107825 */ /* 0x002fd800078e0206 */
[----:B---3--:R1:W-:Y:S01]  /*a5e50*/  @P6 STG.E desc[UR4][R16.64], R151 ;  /* 0x0000009710006986 */ /* 0x0083e2000c101904 */
        /* <DEDUP_REMOVED lines=27> */
[----:B------:R-:W2:Y:S04]  /*a6010*/  LDL.LU R143, [R1+0x2f0] ;  /* 0x0002f000018f7983 */ /* 0x000ea80000300800 */
[----:B------:R1:W-:Y:S04]  /*a6020*/  @P3 STG.E desc[UR4][R16.64], R142 ;  /* 0x0000008e10003986 */ /* 0x0003e8000c101904 */
[----:B------:R-:W2:Y:S01]  /*a6030*/  LDL.LU R141, [R1+0x1fe4] ;  /* 0x001fe400018d7983 */ /* 0x000ea20000300800 */
[----:B-1----:R-:W-:-:S03]  /*a6040*/  IMAD.WIDE R16, R140, 0x4, R2 ;  /* 0x000000048c107825 */ /* 0x002fc600078e0202 */
[----:B------:R-:W2:Y:S04]  /*a6050*/  LDL.LU R142, [R1+0x1ae4] ;  /* 0x001ae400018e7983 */ /* 0x000ea80000300800 */
[----:B------:R1:W-:Y:S02]  /*a6060*/  @P4 STG.E desc[UR4][R16.64], R139 ;  /* 0x0000008b10004986 */ /* 0x0003e4000c101904 */
[----:B-1----:R-:W-:Y:S02]  /*a6070*/  IMAD.WIDE R16, R140, 0x4, R8 ;  /* 0x000000048c107825 */ /* 0x002fe400078e0208 */
[----:B------:R-:W2:Y:S04]  /*a6080*/  LDL.LU R139, [R1+0x16e4] ;  /* 0x0016e400018b7983 */ /* 0x000ea80000300800 */
[----:B----4-:R1:W-:Y:S04]  /*a6090*/  @P5 STG.E desc[UR4][R16.64], R138 ;  /* 0x0000008a10005986 */ /* 0x0103e8000c101904 */
[----:B-1----:R-:W4:Y:S01]  /*a60a0*/  LDL.LU R138, [R1+0x2658] ;  /* 0x00265800018a7983 */ /* 0x002f220000300800 */
[----:B------:R-:W-:-:S02]  /*a60b0*/  LOP3.LUT P4, RZ, R175, 0x10000, RZ, 0xc0, !PT ;  /* 0x00010000afff7812 */ /* 0x000fc4000788c0ff */
[----:B------:R-:W-:Y:S01]  /*a60c0*/  LOP3.LUT R157, R157, 0xf7ffffff, RZ, 0xc0, !PT ;  /* 0xf7ffffff9d9d7812 */ /* 0x000fe200078ec0ff */
[----:B------:R-:W4:Y:S04]  /*a60d0*/  LDL.LU R136, [R1+0x12e4] ;  /* 0x0012e40001887983 */ /* 0x000f280000300800 */
[----:B------:R-:W4:Y:S01]  /*a60e0*/  LDL.LU R137, [R1+0xef4] ;  /* 0x000ef40001897983 */ /* 0x000f220000300800 */
[----:B------:R-:W-:-:S03]  /*a60f0*/  LOP3.LUT P6, RZ, R175, 0x1000000, RZ, 0xc0, !PT ;  /* 0x01000000afff7812 */ /* 0x000fc600078cc0ff */
[----:B------:R-:W4:Y:S02]  /*a6100*/  LDL.LU R75, [R1+0xaf4] ;  /* 0x000af400014b7983 */ /* 0x000f240000300800 */
[----:B------:R-:W-:Y:S02]  /*a6110*/  @P4 LOP3.LUT R157, R157, 0x8000000, RZ, 0xfc, !PT ;  /* 0x080000009d9d4812 */ /* 0x000fe400078efcff */
[----:B------:R-:W-:Y:S01]  /*a6120*/  LOP3.LUT P4, RZ, R175, 0x8000, RZ, 0xc0, !PT ;  /* 0x00008000afff7812 */ /* 0x000fe2000788c0ff */
[----:B------:R-:W4:Y:S01]  /*a6130*/  LDL.LU R154, [R1+0x6f4] ;  /* 0x0006f400019a7983 */ /* 0x000f220000300800 */
[----:B------:R-:W-:Y:S02]  /*a6140*/  LOP3.LUT R157, R157, 0xefffffff, RZ, 0xc0, !PT ;  /* 0xefffffff9d9d7812 */ /* 0x000fe400078ec0ff */
[----:B------:R-:W-:Y:S01]  /*a6150*/  LOP3.LUT P2, RZ, R175, 0x1000, RZ, 0xc0, !PT ;  /* 0x00001000afff7812 */ /* 0x000fe2000784c0ff */
[----:B------:R-:W-:Y:S01]  /*a6160*/  IMAD.WIDE R16, R140, 0x4, R4 ;  /* 0x000000048c107825 */ /* 0x000fe200078e0204 */
[----:B------:R-:W4:Y:S04]  /*a6170*/  LDL.LU R150, [R1+0x1fe8] ;  /* 0x001fe80001967983 */ /* 0x000f280000300800 */
[----:B------:R-:W4:Y:S03]  /*a6180*/  LDL.LU R148, [R1+0x1ae8] ;  /* 0x001ae80001947983 */ /* 0x000f260000300800 */
[----:B------:R-:W-:Y:S01]  /*a6190*/  @P4 LOP3.LUT R157, R157, 0x10000000, RZ, 0xfc, !PT ;  /* 0x100000009d9d4812 */ /* 0x000fe200078efcff */
[----:B------:R-:W4:Y:S03]  /*a61a0*/  LDL.LU R147, [R1+0x16e8] ;  /* 0x0016e80001937983 */ /* 0x000f260000300800 */
[----:B------:R-:W-:Y:S01]  /*a61b0*/  LOP3.LUT R157, R157, 0xffdfffff, RZ, 0xc0, !PT ;  /* 0xffdfffff9d9d7812 */ /* 0x000fe200078ec0ff */
[----:B------:R-:W4:Y:S03]  /*a61c0*/  LDL.LU R145, [R1+0x2660] ;  /* 0x0026600001917983 */ /* 0x000f260000300800 */
[----:B------:R-:W-:Y:S01]  /*a61d0*/  @P6 LOP3.LUT R157, R157, 0x200000, RZ, 0xfc, !PT ;  /* 0x002000009d9d6812 */ /* 0x000fe200078efcff */
[----:B------:R-:W4:Y:S01]  /*a61e0*/  LDL.LU R146, [R1+0x12e8] ;  /* 0x0012e80001927983 */ /* 0x000f220000300800 */
        /* <DEDUP_REMOVED lines=13> */
[----:B------:R-:W-:Y:S01]  /*a62c0*/  @P6 LOP3.LUT R157, R157, 0x2000000, RZ, 0xfc, !PT ;  /* 0x020000009d9d6812 */ /* 0x000fe200078efcff */
[----:B---3--:R1:W-:Y:S02]  /*a62d0*/  @P2 STG.E desc[UR4][R16.64], R144 ;  /* 0x0000009010002986 */ /* 0x0083e4000c101904 */
[----:B-1----:R-:W-:Y:S02]  /*a62e0*/  IMAD.WIDE R16, R140, 0x4, R6 ;  /* 0x000000048c107825 */ /* 0x002fe400078e0206 */
[----:B------:R-:W3:Y:S04]  /*a62f0*/  LDL.LU R140, [R1+0x2664] ;  /* 0x00266400018c7983 */ /* 0x000ee80000300800 */
[----:B------:R-:W3:Y:S01]  /*a6300*/  LDL.LU R149, [R1+0x2f4] ;  /* 0x0002f40001957983 */ /* 0x000ee20000300800 */
[----:B------:R-:W-:-:S02]  /*a6310*/  LOP3.LUT P6, RZ, R175, 0x80000, RZ, 0xc0, !PT ;  /* 0x00080000afff7812 */ /* 0x000fc400078cc0ff */
[----:B------:R-:W-:Y:S01]  /*a6320*/  LOP3.LUT R157, R157, 0xfbffffff, RZ, 0xc0, !PT ;  /* 0xfbffffff9d9d7812 */ /* 0x000fe200078ec0ff */
[----:B--2---:R1:W-:Y:S10]  /*a6330*/  @P3 STG.E desc[UR4][R16.64], R143 ;  /* 0x0000008f10003986 */ /* 0x0043f4000c101904 */
[----:B------:R-:W-:Y:S01]  /*a6340*/  @P6 LOP3.LUT R157, R157, 0x4000000, RZ, 0xfc, !PT ;  /* 0x040000009d9d6812 */ /* 0x000fe200078efcff */
[----:B-1----:R-:W2:Y:S01]  /*a6350*/  LDL.LU R143, [R1+0xef8] ;  /* 0x000ef800018f7983 */ /* 0x002ea20000300800 */
[----:B----4-:R-:W-:-:S05]  /*a6360*/  IMAD.WIDE R16, R138, 0x4, R2 ;  /* 0x000000048a107825 */ /* 0x010fca00078e0202 */
[----:B------:R1:W-:Y:S01]  /*a6370*/  @P4 STG.E desc[UR4][R16.64], R141 ;  /* 0x0000008d10004986 */ /* 0x0003e2000c101904 */
[C---:B------:R-:W-:Y:S01]  /*a6380*/  LOP3.LUT P4, RZ, R157.reuse, 0x10000000, RZ, 0xc0, !PT ;  /* 0x100000009dff7812 */ /* 0x040fe2000788c0ff */
[C---:B-1----:R-:W-:Y:S02]  /*a6390*/  IMAD.WIDE R16, R138.reuse, 0x4, R8 ;  /* 0x000000048a107825 */ /* 0x042fe400078e0208 */
[----:B------:R-:W4:Y:S10]  /*a63a0*/  LDL.LU R141, [R1+0xaf8] ;  /* 0x000af800018d7983 */ /* 0x000f340000300800 */
[----:B------:R1:W-:Y:S04]  /*a63b0*/  @P4 STG.E desc[UR4][R16.64], R142 ;  /* 0x0000008e10004986 */ /* 0x0003e8000c101904 */
[----:B-1----:R-:W4:Y:S01]  /*a63c0*/  LDL.LU R142, [R1+0x6f8] ;  /* 0x0006f800018e7983 */ /* 0x002f220000300800 */
[----:B------:R-:W-:Y:S01]  /*a63d0*/  LOP3.LUT P4, RZ, R157, 0x8000000, RZ, 0xc0, !PT ;  /* 0x080000009dff7812 */ /* 0x000fe2000788c0ff */
[----:B------:R-:W-:-:S12]  /*a63e0*/  IMAD.WIDE R16, R138, 0x4, R4 ;  /* 0x000000048a107825 */ /* 0x000fd800078e0204 */
[----:B------:R1:W-:Y:S02]  /*a63f0*/  @P4 STG.E desc[UR4][R16.64], R139 ;  /* 0x0000008b10004986 */ /* 0x0003e4000c101904 */
[----:B-1----:R-:W-:Y:S02]  /*a6400*/  IMAD.WIDE R16, R138, 0x4, R6 ;  /* 0x000000048a107825 */ /* 0x002fe400078e0206 */
[----:B------:R-:W4:Y:S04]  /*a6410*/  LDL.LU R139, [R1+0x2f8] ;  /* 0x0002f800018b7983 */ /* 0x000f280000300800 */
[----:B------:R-:W4:Y:S04]  /*a6420*/  LDL.LU R138, [R1+0x1fec] ;  /* 0x001fec00018a7983 */ /* 0x000f280000300800 */
[----:B------:R-:W4:Y:S01]  /*a6430*/  LDL.LU R144, [R1+0x2668] ;  /* 0x0026680001907983 */ /* 0x000f220000300800 */
[----:B------:R-:W-:-:S02]  /*a6440*/  LOP3.LUT P5, RZ, R175, 0x20000, RZ, 0xc0, !PT ;  /* 0x00020000afff7812 */ /* 0x000fc400078ac0ff */
[----:B------:R-:W-:-:S11]  /*a6450*/  LOP3.LUT P6, RZ, R175, 0x40000, RZ, 0xc0, !PT ;  /* 0x00040000afff7812 */ /* 0x000fd600078cc0ff */
[----:B------:R1:W-:Y:S02]  /*a6460*/  @P5 STG.E desc[UR4][R16.64], R136 ;  /* 0x0000008810005986 */ /* 0x0003e4000c101904 */
        /* <DEDUP_REMOVED lines=27> */
[----:B--2---:R1:W-:Y:S02]  /*a6620*/  @P1 STG.E desc[UR4][R16.64], R143 ;  /* 0x0000008f10001986 */ /* 0x0043e4000c101904 */
[C---:B-1----:R-:W-:Y:S01]  /*a6630*/  IMAD.WIDE R16, R140.reuse, 0x4, R8 ;  /* 0x000000048c107825 */ /* 0x042fe200078e0208 */
[C---:B------:R-:W-:Y:S02]  /*a6640*/  LOP3.LUT P4, RZ, R175.reuse, 0x20000000, RZ, 0xc0, !PT ;  /* 0x20000000afff7812 */ /* 0x040fe4000788c0ff */
[----:B------:R-:W-:Y:S02]  /*a6650*/  LOP3.LUT P5, RZ, R175, 0x40000000, RZ, 0xc0, !PT ;  /* 0x40000000afff7812 */ /* 0x000fe400078ac0ff */
[----:B----4-:R1:W-:Y:S02]  /*a6660*/  @P2 STG.E desc[UR4][R16.64], R141 ;  /* 0x0000008d10002986 */ /* 0x0103e4000c101904 */
[----:B-1----:R-:W-:-:S05]  /*a6670*/  IMAD.WIDE R16, R140, 0x4, R4 ;  /* 0x000000048c107825 */ /* 0x002fca00078e0204 */
[----:B------:R1:W-:Y:S02]  /*a6680*/  @P3 STG.E desc[UR4][R16.64], R142 ;  /* 0x0000008e10003986 */ /* 0x0003e4000c101904 */
[----:B-1----:R-:W-:Y:S02]  /*a6690*/  IMAD.WIDE R16, R140, 0x4, R6 ;  /* 0x000000048c107825 */ /* 0x002fe400078e0206 */
[----:B------:R-:W2:Y:S04]  /*a66a0*/  LDL.LU R140, [R1+0x1aec] ;  /* 0x001aec00018c7983 */ /* 0x000ea80000300800 */
[----:B------:R-:W3:Y:S04]  /*a66b0*/  LDL.LU R145, [R1+0x16ec] ;  /* 0x0016ec0001917983 */ /* 0x000ee80000300800 */
[----:B------:R1:W-:Y:S02]  /*a66c0*/  @P4 STG.E desc[UR4][R16.64], R139 ;  /* 0x0000008b10004986 */ /* 0x0003e4000c101904 */
[----:B-1----:R-:W-:-:S05]  /*a66d0*/  IMAD.WIDE R16, R144, 0x4, R2 ;  /* 0x0000000490107825 */ /* 0x002fca00078e0202 */
[----:B------:R1:W-:Y:S04]  /*a66e0*/  @P5 STG.E desc[UR4][R16.64], R138 ;  /* 0x0000008a10005986 */ /* 0x0003e8000c101904 */
[----:B-1----:R-:W4:Y:S01]  /*a66f0*/  LDL.LU R138, [R1+0x12ec] ;  /* 0x0012ec00018a7983 */ /* 0x002f220000300800 */
[C---:B------:R-:W-:Y:S02]  /*a6700*/  LOP3.LUT P2, RZ, R157.reuse, 0x1, RZ, 0xc0, !PT ;  /* 0x000000019dff7812 */ /* 0x040fe4000784c0ff */
[----:B------:R-:W-:Y:S01]  /*a6710*/  LOP3.LUT R157, R157, 0xffefffff, RZ, 0xc0, !PT ;  /* 0xffefffff9d9d7812 */ /* 0x000fe200078ec0ff */
[----:B------:R-:W4:Y:S04]  /*a6720*/  LDL.LU R146, [R1+0xefc] ;  /* 0x000efc0001927983 */ /* 0x000f280000300800 */
[----:B------:R-:W4:Y:S04]  /*a6730*/  LDL.LU R141, [R1+0xafc] ;  /* 0x000afc00018d7983 */ /* 0x000f280000300800 */
[----:B------:R-:W4:Y:S02]  /*a6740*/  LDL.LU R150, [R1+0x6fc] ;  /* 0x0006fc0001967983 */ /* 0x000f240000300800 */
[----:B------:R-:W-:-:S02]  /*a6750*/  @P2 LOP3.LUT R157, R157, 0x100000, RZ, 0xfc, !PT ;  /* 0x001000009d9d2812 */ /* 0x000fc400078efcff */
[----:B------:R-:W4:Y:S02]  /*a6760*/  LDL.LU R143, [R1+0x266c] ;  /* 0x00266c00018f7983 */ /* 0x000f240000300800 */
[C---:B------:R-:W-:Y:S02]  /*a6770*/  LOP3.LUT P5, RZ, R157.reuse, 0x20, RZ, 0xc0, !PT ;  /* 0x000000209dff7812 */ /* 0x040fe400078ac0ff */
[C---:B------:R-:W-:Y:S01]  /*a6780*/  LOP3.LUT P3, RZ, R157.reuse, 0x2, RZ, 0xc0, !PT ;  /* 0x000000029dff7812 */ /* 0x040fe2000786c0ff */
[----:B------:R-:W4:Y:S01]  /*a6790*/  LDL.LU R142, [R1+0x2fc] ;  /* 0x0002fc00018e7983 */ /* 0x000f220000300800 */
[C---:B------:R-:W-:Y:S02]  /*a67a0*/  LOP3.LUT P4, RZ, R157.reuse, 0x4, RZ, 0xc0, !PT ;  /* 0x000000049dff7812 */ /* 0x040fe4000788c0ff */
[----:B------:R-:W-:Y:S01]  /*a67b0*/  LOP3.LUT R157, R157, 0xfffbffff, RZ, 0xc0, !PT ;  /* 0xfffbffff9d9d7812 */ /* 0x000fe200078ec0ff */
[----:B------:R-:W-:Y:S01]  /*a67c0*/  IMAD.WIDE R16, R144, 0x4, R8 ;  /* 0x0000000490107825 */ /* 0x000fe200078e0208 */
[----:B------:R-:W-:Y:S01]  /*a67d0*/  LOP3.LUT P2, RZ, R175, 0x80000000, RZ, 0xc0, !PT ;  /* 0x80000000afff7812 */ /* 0x000fe2000784c0ff */
[----:B------:R-:W4:Y:S04]  /*a67e0*/  LDL.LU R139, [R1+0x2670] ;  /* 0x00267000018b7983 */ /* 0x000f280000300800 */
[----:B------:R-:W-:-:S04]  /*a67f0*/  @P5 LOP3.LUT R157, R157, 0x40000, RZ, 0xfc, !PT ;  /* 0x000400009d9d5812 */ /* 0x000fc800078efcff */
[C---:B------:R-:W-:Y:S02]  /*a6800*/  LOP3.LUT P5, RZ, R157.reuse, 0x10, RZ, 0xc0, !PT ;  /* 0x000000109dff7812 */ /* 0x040fe400078ac0ff */
[----:B------:R-:W-:-:S11]  /*a6810*/  LOP3.LUT R157, R157, 0xfff7ffff, RZ, 0xc0, !PT ;  /* 0xfff7ffff9d9d7812 */ /* 0x000fd600078ec0ff */
[----:B------:R-:W-:-:S04]  /*a6820*/  @P5 LOP3.LUT R157, R157, 0x80000, RZ, 0xfc, !PT ;  /* 0x000800009d9d5812 */ /* 0x000fc800078efcff */
[C---:B------:R-:W-:Y:S02]  /*a6830*/  LOP3.LUT P6, RZ, R157.reuse, 0x400, RZ, 0xc0, !PT ;  /* 0x000004009dff7812 */ /* 0x040fe400078cc0ff */
[C---:B------:R-:W-:Y:S02]  /*a6840*/  LOP3.LUT P5, RZ, R157.reuse, 0x8, RZ, 0xc0, !PT ;  /* 0x000000089dff7812 */ /* 0x040fe400078ac0ff */
[----:B------:R-:W-:-:S09]  /*a6850*/  LOP3.LUT R157, R157, 0xffffbfff, RZ, 0xc0, !PT ;  /* 0xffffbfff9d9d7812 */ /* 0x000fd200078ec0ff */
[----:B------:R-:W-:-:S04]  /*a6860*/  @P6 LOP3.LUT R157, R157, 0x4000, RZ, 0xfc, !PT ;  /* 0x000040009d9d6812 */ /* 0x000fc800078efcff */
[C---:B------:R-:W-:Y:S02]  /*a6870*/  LOP3.LUT P6, RZ, R157.reuse, 0x200, RZ, 0xc0, !PT ;  /* 0x000002009dff7812 */ /* 0x040fe400078cc0ff */
[----:B------:R-:W-:-:S11]  /*a6880*/  LOP3.LUT R157, R157, 0xffff7fff, RZ, 0xc0, !PT ;  /* 0xffff7fff9d9d7812 */ /* 0x000fd600078ec0ff */
[----:B------:R-:W-:-:S04]  /*a6890*/  @P6 LOP3.LUT R157, R157, 0x8000, RZ, 0xfc, !PT ;  /* 0x000080009d9d6812 */ /* 0x000fc800078efcff */
[C---:B------:R-:W-:Y:S02]  /*a68a0*/  LOP3.LUT P6, RZ, R157.reuse, 0x100, RZ, 0xc0, !PT ;  /* 0x000001009dff7812 */ /* 0x040fe400078cc0ff */
[----:B------:R-:W-:-:S11]  /*a68b0*/  LOP3.LUT R157, R157, 0xfffeffff, RZ, 0xc0, !PT ;  /* 0xfffeffff9d9d7812 */ /* 0x000fd600078ec0ff */
[----:B------:R-:W-:-:S04]  /*a68c0*/  @P6 LOP3.LUT R157, R157, 0x10000, RZ, 0xfc, !PT ;  /* 0x000100009d9d6812 */ /* 0x000fc800078efcff */
[C---:B------:R-:W-:Y:S02]  /*a68d0*/  LOP3.LUT P6, RZ, R157.reuse, 0x80, RZ, 0xc0, !PT ;  /* 0x000000809dff7812 */ /* 0x040fe400078cc0ff */
[----:B------:R-:W-:-:S11]  /*a68e0*/  LOP3.LUT R157, R157, 0xfffdffff, RZ, 0xc0, !PT ;  /* 0xfffdffff9d9d7812 */ /* 0x000fd600078ec0ff */
[----:B------:R-:W-:Y:S01]  /*a68f0*/  @P6 LOP3.LUT R157, R157, 0x20000, RZ, 0xfc, !PT ;  /* 0x000200009d9d6812 */ /* 0x000fe200078efcff */
[----:B--2---:R1:W-:Y:S04]  /*a6900*/  @P2 STG.E desc[UR4][R16.64], R140 ;  /* 0x0000008c10002986 */ /* 0x0043e8000c101904 */
[----:B-1----:R-:W2:Y:S04]  /*a6910*/  LDL.LU R140, [R1+0x1ff0] ;  /* 0x001ff000018c7983 */ /* 0x002ea80000300800 */
[----:B------:R-:W2:Y:S01]  /*a6920*/  LDL.LU R148, [R1+0x1af0] ;  /* 0x001af00001947983 */ /* 0x000ea20000300800 */
[----:B------:R-:W-:Y:S01]  /*a6930*/  LOP3.LUT P2, RZ, R157, 0x100000, RZ, 0xc0, !PT ;  /* 0x001000009dff7812 */ /* 0x000fe2000784c0ff */
[----:B------:R-:W-:-:S02]  /*a6940*/  IMAD.WIDE R16, R144, 0x4, R4 ;  /* 0x0000000490107825 */ /* 0x000fc400078e0204 */
[----:B------:R-:W2:Y:S10]  /*a6950*/  LDL.LU R147, [R1+0x16f0] ;  /* 0x0016f00001937983 */ /* 0x000eb40000300800 */
[----:B---3--:R1:W-:Y:S02]  /*a6960*/  @P2 STG.E desc[UR4][R16.64], R145 ;  /* 0x0000009110002986 */ /* 0x0083e4000c101904 */
[----:B-1----:R-:W-:-:S05]  /*a6970*/  IMAD.WIDE R16, R144, 0x4, R6 ;  /* 0x0000000490107825 */ /* 0x002fca00078e0206 */
[----:B----4-:R1:W-:Y:S04]  /*a6980*/  @P3 STG.E desc[UR4][R16.64], R138 ;  /* 0x0000008a10003986 */ /* 0x0103e8000c101904 */
[----:B-1----:R-:W3:Y:S01]  /*a6990*/  LDL.LU R138, [R1+0x12f0] ;  /* 0x0012f000018a7983 */ /* 0x002ee20000300800 */
[----:B------:R-:W-:Y:S01]  /*a69a0*/  IMAD.WIDE R16, R143, 0x4, R2 ;  /* 0x000000048f107825 */ /* 0x000fe200078e0202 */
[----:B------:R-:W-:Y:S02]  /*a69b0*/  LOP3.LUT P6, RZ, R157, 0x40, RZ, 0xc0, !PT ;  /* 0x000000409dff7812 */ /* 0x000fe400078cc0ff */
[----:B------:R-:W4:Y:S04]  /*a69c0*/  LDL.LU R144, [R1+0x2674] ;  /* 0x0026740001907983 */ /* 0x000f280000300800 */
[----:B------:R1:W-:Y:S04]  /*a69d0*/  @P4 STG.E desc[UR4][R16.64], R146 ;  /* 0x0000009210004986 */ /* 0x0003e8000c101904 */
[----:B------:R-:W4:Y:S04]  /*a69e0*/  LDL.LU R145, [R1+0xf00] ;  /* 0x000f000001917983 */ /* 0x000f280000300800 */
[----:B------:R-:W4:Y:S01]  /*a69f0*/  LDL.LU R15, [R1+0x3170] ;  /* 0x00317000010f7983 */ /* 0x000f220000300800 */
[----:B-1----:R-:W-:-:S03]  /*a6a00*/  IMAD.WIDE R16, R143, 0x4, R8 ;  /* 0x000000048f107825 */ /* 0x002fc600078e0208 */
[----:B------:R-:W4:Y:S04]  /*a6a10*/  LDL.LU R146, [R1+0xb00] ;  /* 0x000b000001927983 */ /* 0x000f280000300800 */
[----:B------:R1:W-:Y:S01]  /*a6a20*/  @P5 STG.E desc[UR4][R16.64], R141 ;  /* 0x0000008d10005986 */ /* 0x0003e2000c101904 */
[----:B------:R-:W-:Y:S01]  /*a6a30*/  LOP3.LUT P5, RZ, R157, 0x80000, RZ, 0xc0, !PT ;  /* 0x000800009dff7812 */ /* 0x000fe200078ac0ff */
[----:B-1----:R-:W-:Y:S02]  /*a6a40*/  IMAD.WIDE R16, R143, 0x4, R4 ;  /* 0x000000048f107825 */ /* 0x002fe400078e0204 */
[----:B------:R-:W4:Y:S10]  /*a6a50*/  LDL R141, [R1+0x2678] ;  /* 0x00267800018d7983 */ /* 0x000f340000100800 */
[----:B------:R1:W-:Y:S01]  /*a6a60*/  @P5 STG.E desc[UR4][R16.64], R150 ;  /* 0x0000009610005986 */ /* 0x0003e2000c101904 */
[----:B------:R-:W-:Y:S01]  /*a6a70*/  LOP3.LUT P5, RZ, R157, 0x40000, RZ, 0xc0, !PT ;  /* 0x000400009dff7812 */ /* 0x000fe200078ac0ff */
[----:B-1----:R-:W-:-:S02]  /*a6a80*/  IMAD.WIDE R16, R143, 0x4, R6 ;  /* 0x000000048f107825 */ /* 0x002fc400078e0206 */
[----:B------:R-:W4:Y:S10]  /*a6a90*/  LDL.LU R143, [R1+0x700] ;  /* 0x00070000018f7983 */ /* 0x000f340000300800 */
[----:B------:R1:W-:Y:S02]  /*a6aa0*/  @P5 STG.E desc[UR4][R16.64], R142 ;  /* 0x0000008e10005986 */ /* 0x0003e4000c101904 */
[----:B-1----:R-:W-:-:S02]  /*a6ab0*/  IMAD.WIDE R16, R139, 0x4, R2 ;  /* 0x000000048b107825 */ /* 0x002fc400078e0202 */
[----:B------:R-:W4:Y:S04]  /*a6ac0*/  LDL.LU R142, [R1+0x300] ;  /* 0x00030000018e7983 */ /* 0x000f280000300800 */
[----:B--2---:R1:W-:Y:S01]  /*a6ad0*/  @P6 STG.E desc[UR4][R16.64], R140 ;  /* 0x0000008c10006986 */ /* 0x0043e2000c101904 */
[----:B------:R-:W-:Y:S01]  /*a6ae0*/  LOP3.LUT P6, RZ, R157, 0x20000, RZ, 0xc0, !PT ;  /* 0x000200009dff7812 */ /* 0x000fe200078cc0ff */
[----:B-1----:R-:W-:Y:S02]  /*a6af0*/  IMAD.WIDE R16, R139, 0x4, R8 ;  /* 0x000000048b107825 */ /* 0x002fe400078e0208 */
[----:B------:R-:W2:Y:S10]  /*a6b00*/  LDL.LU R140, [R1+0x1ff4] ;  /* 0x001ff400018c7983 */ /* 0x000eb40000300800 */
[----:B------:R1:W-:Y:S01]  /*a6b10*/  @P6 STG.E desc[UR4][R16.64], R148 ;  /* 0x0000009410006986 */ /* 0x0003e2000c101904 */
[----:B------:R-:W-:Y:S01]  /*a6b20*/  LOP3.LUT P6, RZ, R157, 0x10000, RZ, 0xc0, !PT ;  /* 0x000100009dff7812 */ /* 0x000fe200078cc0ff */
[----:B-1----:R-:W-:-:S12]  /*a6b30*/  IMAD.WIDE R16, R139, 0x4, R4 ;  /* 0x000000048b107825 */ /* 0x002fd800078e0204 */
[----:B------:R1:W-:Y:S01]  /*a6b40*/  @P6 STG.E desc[UR4][R16.64], R147 ;  /* 0x0000009310006986 */ /* 0x0003e2000c101904 */
[----:B------:R-:W-:Y:S01]  /*a6b50*/  LOP3.LUT P6, RZ, R157, 0x8000, RZ, 0xc0, !PT ;  /* 0x000080009dff7812 */ /* 0x000fe200078cc0ff */
[----:B-1----:R-:W-:Y:S02]  /*a6b60*/  IMAD.WIDE R16, R139, 0x4, R6 ;  /* 0x000000048b107825 */ /* 0x002fe400078e0206 */
[----:B------:R-:W2:Y:S10]  /*a6b70*/  LDL.LU R139, [R1+0x1af4] ;  /* 0x001af400018b7983 */ /* 0x000eb40000300800 */
[----:B---3--:R1:W-:Y:S04]  /*a6b80*/  @P6 STG.E desc[UR4][R16.64], R138 ;  /* 0x0000008a10006986 */ /* 0x0083e8000c101904 */
[----:B-1----:R-:W3:Y:S01]  /*a6b90*/  LDL.LU R138, [R1+0x16f4] ;  /* 0x0016f400018a7983 */ /* 0x002ee20000300800 */
[----:B------:R-:W-:-:S02]  /*a6ba0*/  LOP3.LUT P6, RZ, R157, 0x4000, RZ, 0xc0, !PT ;  /* 0x000040009dff7812 */ /* 0x000fc400078cc0ff */
[C---:B------:R-:W-:Y:S01]  /*a6bb0*/  LOP3.LUT P0, RZ, R157.reuse, 0x800, RZ, 0xc0, !PT ;  /* 0x000008009dff7812 */ /* 0x040fe2000780c0ff */
[----:B----4-:R-:W-:Y:S01]  /*a6bc0*/  IMAD.WIDE R16, R144, 0x4, R2 ;  /* 0x0000000490107825 */ /* 0x010fe200078e0202 */
[----:B------:R-:W-:-:S03]  /*a6bd0*/  LOP3.LUT P2, RZ, R157, 0x1000, RZ, 0xc0, !PT ;  /* 0x000010009dff7812 */ /* 0x000fc6000784c0ff */
[----:B------:R-:W-:-:S04]  /*a6be0*/  IMAD.WIDE R18, R144, 0x4, R8 ;  /* 0x0000000490127825 */ /* 0x000fc800078e0208 */
[----:B------:R-:W-:Y:S02]  /*a6bf0*/  VIADD R0, R10, 0x183 ;  /* 0x000001830a007836 */ /* 0x000fe40000000000 */
[----:B------:R1:W-:Y:S04]  /*a6c00*/  @P6 STG.E desc[UR4][R16.64], R145 ;  /* 0x0000009110006986 */ /* 0x0003e8000c101904 */
[----:B------:R4:W-:Y:S01]  /*a6c10*/  @P0 STG.E desc[UR4][R18.64], R146 ;  /* 0x0000009212000986 */ /* 0x0009e2000c101904 */
[----:B------:R-:W-:Y:S01]  /*a6c20*/  ISETP.GE.AND P0, PT, R0, UR7, PT ;  /* 0x0000000700007c0c */ /* 0x000fe2000bf06270 */
[----:B------:R-:W-:Y:S02]  /*a6c30*/  VIADD R0, R10, 0x184 ;  /* 0x000001840a007836 */ /* 0x000fe40000000000 */
[----:B-1----:R-:W-:Y:S01]  /*a6c40*/  IMAD.WIDE R16, R144, 0x4, R4 ;  /* 0x0000000490107825 */ /* 0x002fe200078e0204 */
[----:B------:R-:W-:-:S02]  /*a6c50*/  LOP3.LUT P1, RZ, R155, 0x4, RZ, 0xc0, !PT ;  /* 0x000000049bff7812 */ /* 0x000fc4000782c0ff */
[----:B------:R-:W-:-:S07]  /*a6c60*/  LOP3.LUT R155, R155, 0xfffffffd, RZ, 0xc0, !PT ;  /* 0xfffffffd9b9b7812 */ /* 0x000fce00078ec0ff */
[----:B------:R-:W-:Y:S01]  /*a6c70*/  @P0 LOP3.LUT R155, R155, 0x2, RZ, 0xfc, !PT ;  /* 0x000000029b9b0812 */ /* 0x000fe200078efcff */
[----:B------:R1:W-:Y:S01]  /*a6c80*/  @P2 STG.E desc[UR4][R16.64], R143 ;  /* 0x0000008f10002986 */ /* 0x0003e2000c101904 */
[----:B------:R-:W-:Y:S01]  /*a6c90*/  ISETP.GE.AND P2, PT, R0, UR7, PT ;  /* 0x0000000700007c0c */ /* 0x000fe2000bf46270 */
[C---:B------:R-:W-:Y:S01]  /*a6ca0*/  VIADD R0, R10.reuse, 0x186 ;  /* 0x000001860a007836 */ /* 0x040fe20000000000 */
[----:B------:R-:W-:Y:S02]  /*a6cb0*/  LOP3.LUT R155, R155, 0xfffffffe, RZ, 0xc0, !PT ;  /* 0xfffffffe9b9b7812 */ /* 0x000fe400078ec0ff */
[----:B------:R-:W-:Y:S01]  /*a6cc0*/  ISETP.LT.AND P1, PT, R13, R15, !P1 ;  /* 0x0000000f0d00720c */ /* 0x000fe20004f21270 */
[----:B------:R-:W-:Y:S01]  /*a6cd0*/  VIADD R15, R10, 0x185 ;  /* 0x000001850a0f7836 */ /* 0x000fe20000000000 */
[----:B------:R-:W-:-:S07]  /*a6ce0*/  LOP3.LUT P3, RZ, R157, 0x2000, RZ, 0xc0, !PT ;  /* 0x000020009dff7812 */ /* 0x000fce000786c0ff */
[----:B------:R-:W-:Y:S02]  /*a6cf0*/  @P2 LOP3.LUT R155, R155, 0x1, RZ, 0xfc, !PT ;  /* 0x000000019b9b2812 */ /* 0x000fe400078efcff */
[----:B------:R-:W-:Y:S02]  /*a6d00*/  ISETP.GE.AND P2, PT, R0, UR7, PT ;  /* 0x0000000700007c0c */ /* 0x000fe4000bf46270 */
[C---:B------:R-:W-:Y:S02]  /*a6d10*/  LOP3.LUT P4, RZ, R159.reuse, 0x800, RZ, 0xc0, !PT ;  /* 0x000008009fff7812 */ /* 0x040fe4000788c0ff */
[----:B------:R-:W-:Y:S02]  /*a6d20*/  LOP3.LUT P5, RZ, R159, 0x10000, RZ, 0xc0, !PT ;  /* 0x000100009fff7812 */ /* 0x000fe400078ac0ff */
[----:B------:R-:W-:Y:S01]  /*a6d30*/  ISETP.GE.AND P0, PT, R15, UR7, PT ;  /* 0x000000070f007c0c */ /* 0x000fe2000bf06270 */
[----:B------:R-:W-:Y:S01]  /*a6d40*/  VIADD R15, R10, 0x187 ;  /* 0x000001870a0f7836 */ /* 0x000fe20000000000 */
[----:B------:R-:W-:Y:S01]  /*a6d50*/  LOP3.LUT R155, R155, 0xfffffff7, RZ, 0xc0, !PT ;  /* 0xfffffff79b9b7812 */ /* 0x000fe200078ec0ff */
[----:B----4-:R-:W-:-:S04]  /*a6d60*/  IMAD.WIDE R18, R144, 0x4, R6 ;  /* 0x0000000490127825 */ /* 0x010fc800078e0206 */
[----:B------:R-:W-:Y:S01]  /*a6d70*/  @P2 LOP3.LUT R155, R155, 0x8, RZ, 0xfc, !PT ;  /* 0x000000089b9b2812 */ /* 0x000fe200078efcff */
[----:B------:R-:W-:Y:S01]  /*a6d80*/  IMAD.WIDE R20, R141, 0x4, R2 ;  /* 0x000000048d147825 */ /* 0x000fe200078e0202 */
[----:B------:R-:W-:-:S03]  /*a6d90*/  ISETP.GE.AND P2, PT, R15, UR7, PT ;  /* 0x000000070f007c0c */ /* 0x000fc6000bf46270 */
[C---:B------:R-:W-:Y:S01]  /*a6da0*/  IMAD.WIDE R8, R141.reuse, 0x4, R8 ;  /* 0x000000048d087825 */ /* 0x040fe200078e0208 */
[----:B------:R4:W-:Y:S03]  /*a6db0*/  @P3 STG.E desc[UR4][R18.64], R142 ;  /* 0x0000008e12003986 */ /* 0x0009e6000c101904 */
[----:B-1----:R-:W-:-:S04]  /*a6dc0*/  IMAD.WIDE R16, R141, 0x4, R4 ;  /* 0x000000048d107825 */ /* 0x002fc800078e0204 */
[C---:B------:R-:W-:Y:S01]  /*a6dd0*/  VIADD R0, R10.reuse, 0x188 ;  /* 0x000001880a007836 */ /* 0x040fe20000000000 */
[----:B------:R-:W-:Y:S01]  /*a6de0*/  LOP3.LUT R155, R155, 0xffffffef, RZ, 0xc0, !PT ;  /* 0xffffffef9b9b7812 */ /* 0x000fe200078ec0ff */
[----:B------:R-:W-:-:S03]  /*a6df0*/  VIADD R24, R10, 0x189 ;  /* 0x000001890a187836 */ /* 0x000fc60000000000 */
[----:B------:R-:W-:Y:S02]  /*a6e00*/  @P2 LOP3.LUT R155, R155, 0x10, RZ, 0xfc, !PT ;  /* 0x000000109b9b2812 */ /* 0x000fe400078efcff */
[----:B------:R-:W-:Y:S02]  /*a6e10*/  ISETP.GE.AND P3, PT, R24, UR7, PT ;  /* 0x0000000718007c0c */ /* 0x000fe4000bf66270 */
[----:B------:R-:W-:Y:S01]  /*a6e20*/  LOP3.LUT R155, R155, 0xffffffdf, RZ, 0xc0, !PT ;  /* 0xffffffdf9b9b7812 */ /* 0x000fe200078ec0ff */
[C---:B------:R-:W-:Y:S02]  /*a6e30*/  VIADD R25, R10.reuse, 0x18a ;  /* 0x0000018a0a197836 */ /* 0x040fe40000000000 */
[C---:B------:R-:W-:Y:S02]  /*a6e40*/  VIADD R26, R10.reuse, 0x18b ;  /* 0x0000018b0a1a7836 */ /* 0x040fe40000000000 */
[----:B------:R-:W-:-:S03]  /*a6e50*/  VIADD R27, R10, 0x18c ;  /* 0x0000018c0a1b7836 */ /* 0x000fc60000000000 */
[----:B------:R-:W-:Y:S01]  /*a6e60*/  ISETP.GE.AND P2, PT, R26, UR7, PT ;  /* 0x000000071a007c0c */ /* 0x000fe2000bf46270 */
[C---:B------:R-:W-:Y:S02]  /*a6e70*/  VIADD R23, R10.reuse, 0x18d ;  /* 0x0000018d0a177836 */ /* 0x040fe40000000000 */
[C---:B------:R-:W-:Y:S02]  /*a6e80*/  VIADD R22, R10.reuse, 0x18e ;  /* 0x0000018e0a167836 */ /* 0x040fe40000000000 */
[C---:B----4-:R-:W-:Y:S02]  /*a6e90*/  VIADD R19, R10.reuse, 0x191 ;  /* 0x000001910a137836 */ /* 0x050fe40000000000 */
[C---:B------:R-:W-:Y:S02]  /*a6ea0*/  VIADD R18, R10.reuse, 0x192 ;  /* 0x000001920a127836 */ /* 0x040fe40000000000 */
[----:B------:R-:W-:Y:S01]  /*a6eb0*/  VIADD R15, R10, 0x195 ;  /* 0x000001950a0f7836 */ /* 0x000fe20000000000 */
[----:B--2---:R1:W-:Y:S04]  /*a6ec0*/  @P4 STG.E desc[UR4][R20.64], R140 ;  /* 0x0000008c14004986 */ /* 0x0043e8000c101904 */
[----:B------:R2:W-:Y:S04]  /*a6ed0*/  @P5 STG.E desc[UR4][R8.64], R139 ;  /* 0x0000008b08005986 */ /* 0x0005e8000c101904 */
[----:B---3--:R3:W-:Y:S01]  /*a6ee0*/  @P1 STG.E desc[UR4][R16.64], R138 ;  /* 0x0000008a10001986 */ /* 0x0087e2000c101904 */
[----:B------:R-:W-:-:S13]  /*a6ef0*/  ISETP.GE.AND P1, PT, R0, UR7, PT ;  /* 0x0000000700007c0c */ /* 0x000fda000bf26270 */
[----:B------:R-:W-:Y:S02]  /*a6f00*/  @P1 LOP3.LUT R155, R155, 0x20, RZ, 0xfc, !PT ;  /* 0x000000209b9b1812 */ /* 0x000fe400078efcff */
[----:B------:R-:W-:Y:S02]  /*a6f10*/  ISETP.GE.AND P1, PT, R25, UR7, PT ;  /* 0x0000000719007c0c */ /* 0x000fe4000bf26270 */
[----:B------:R-:W-:-:S04]  /*a6f20*/  LOP3.LUT R155, R155, 0xffffffbf, RZ, 0xc0, !PT ;  /* 0xffffffbf9b9b7812 */ /* 0x000fc800078ec0ff */
[----:B------:R-:W-:-:S04]  /*a6f30*/  @P3 LOP3.LUT R155, R155, 0x40, RZ, 0xfc, !PT ;  /* 0x000000409b9b3812 */ /* 0x000fc800078efcff */
[----:B------:R-:W-:-:S04]  /*a6f40*/  LOP3.LUT R155, R155, 0xffffff7f, RZ, 0xc0, !PT ;  /* 0xffffff7f9b9b7812 */ /* 0x000fc800078ec0ff */
[----:B------:R-:W-:Y:S02]  /*a6f50*/  @P1 LOP3.LUT R155, R155, 0x80, RZ, 0xfc, !PT ;  /* 0x000000809b9b1812 */ /* 0x000fe400078efcff */
[----:B------:R-:W-:Y:S02]  /*a6f60*/  ISETP.GE.AND P3, PT, R27, UR7, PT ;  /* 0x000000071b007c0c */ /* 0x000fe4000bf66270 */
[----:B------:R-:W-:-:S04]  /*a6f70*/  LOP3.LUT R155, R155, 0xfffffeff, RZ, 0xc0, !PT ;  /* 0xfffffeff9b9b7812 */ /* 0x000fc800078ec0ff */
[----:B------:R-:W-:Y:S02]  /*a6f80*/  @P2 LOP3.LUT R155, R155, 0x100, RZ, 0xfc, !PT ;  /* 0x000001009b9b2812 */ /* 0x000fe400078efcff */
[----:B------:R-:W-:Y:S02]  /*a6f90*/  ISETP.GE.AND P1, PT, R23, UR7, PT ;  /* 0x0000000717007c0c */ /* 0x000fe4000bf26270 */
[----:B------:R-:W-:-:S04]  /*a6fa0*/  LOP3.LUT R155, R155, 0xfffffdff, RZ, 0xc0, !PT ;  /* 0xfffffdff9b9b7812 */ /* 0x000fc800078ec0ff */
[----:B------:R-:W-:Y:S02]  /*a6fb0*/  @P3 LOP3.LUT R155, R155, 0x200, RZ, 0xfc, !PT ;  /* 0x000002009b9b3812 */ /* 0x000fe400078efcff */
[----:B------:R-:W-:Y:S02]  /*a6fc0*/  ISETP.GE.AND P2, PT, R22, UR7, PT ;  /* 0x0000000716007c0c */ /* 0x000fe4000bf46270 */
[----:B------:R-:W-:Y:S01]  /*a6fd0*/  LOP3.LUT R155, R155, 0xfffffbff, RZ, 0xc0, !PT ;  /* 0xfffffbff9b9b7812 */ /* 0x000fe200078ec0ff */
[----:B-1----:R-:W-:-:S03]  /*a6fe0*/  VIADD R21, R10, 0x18f ;  /* 0x0000018f0a157836 */ /* 0x002fc60000000000 */
[----:B------:R-:W-:Y:S02]  /*a6ff0*/  @P1 LOP3.LUT R155, R155, 0x400, RZ, 0xfc, !PT ;  /* 0x000004009b9b1812 */ /* 0x000fe400078efcff */
[----:B------:R-:W-:Y:S02]  /*a7000*/  ISETP.GE.AND P3, PT, R21, UR7, PT ;  /* 0x0000000715007c0c */ /* 0x000fe4000bf66270 */
[----:B------:R-:W-:Y:S01]  /*a7010*/  LOP3.LUT R155, R155, 0xfffff7ff, RZ, 0xc0, !PT ;  /* 0xfffff7ff9b9b7812 */ /* 0x000fe200078ec0ff */
[----:B------:R-:W-:-:S03]  /*a7020*/  VIADD R20, R10, 0x190 ;  /* 0x000001900a147836 */ /* 0x000fc60000000000 */
        /* <DEDUP_REMOVED lines=8> */
[----:B------:R-:W-:-:S04]  /*a70b0*/  LOP3.LUT R155, R155, 0xffffbfff, RZ, 0xc0, !PT ;  /* 0xffffbfff9b9b7812 */ /* 0x000fc800078ec0ff */
[----:B------:R-:W-:Y:S01]  /*a70c0*/  @P2 LOP3.LUT R155, R155, 0x4000, RZ, 0xfc, !PT ;  /* 0x000040009b9b2812 */ /* 0x000fe200078efcff */
[C---:B------:R-:W-:Y:S02]  /*a70d0*/  VIADD R0, R10.reuse, 0x198 ;  /* 0x000001980a007836 */ /* 0x040fe40000000000 */
[C---:B--2---:R-:W-:Y:S01]  /*a70e0*/  VIADD R8, R10.reuse, 0x197 ;  /* 0x000001970a087836 */ /* 0x044fe20000000000 */
[----:B------:R-:W-:Y:S01]  /*a70f0*/  LOP3.LUT R155, R155, 0xffff7fff, RZ, 0xc0, !PT ;  /* 0xffff7fff9b9b7812 */ /* 0x000fe200078ec0ff */
[C---:B------:R-:W-:Y:S02]  /*a7100*/  VIADD R9, R10.reuse, 0x196 ;  /* 0x000001960a097836 */ /* 0x040fe40000000000 */
[C---:B---3--:R-:W-:Y:S02]  /*a7110*/  VIADD R16, R10.reuse, 0x194 ;  /* 0x000001940a107836 */ /* 0x048fe40000000000 */
[----:B------:R-:W-:Y:S01]  /*a7120*/  VIADD R17, R10, 0x193 ;  /* 0x000001930a117836 */ /* 0x000fe20000000000 */
[----:B------:R-:W-:-:S02]  /*a7130*/  @P3 LOP3.LUT R155, R155, 0x8000, RZ, 0xfc, !PT ;  /* 0x000080009b9b3812 */ /* 0x000fc400078efcff */
[----:B------:R-:W-:Y:S02]  /*a7140*/  ISETP.GE.AND P2, PT, R16, UR7, PT ;  /* 0x0000000710007c0c */ /* 0x000fe4000bf46270 */
[----:B------:R-:W-:Y:S02]  /*a7150*/  ISETP.GE.AND P1, PT, R17, UR7, PT ;  /* 0x0000000711007c0c */ /* 0x000fe4000bf26270 */
[----:B------:R-:W-:Y:S02]  /*a7160*/  ISETP.GE.AND P3, PT, R15, UR7, PT ;  /* 0x000000070f007c0c */ /* 0x000fe4000bf66270 */
[----:B------:R-:W-:Y:S02]  /*a7170*/  ISETP.GE.AND P4, PT, R9, UR7, PT ;  /* 0x0000000709007c0c */ /* 0x000fe4000bf86270 */
[----:B------:R-:W-:Y:S02]  /*a7180*/  ISETP.GE.AND P5, PT, R8, UR7, PT ;  /* 0x0000000708007c0c */ /* 0x000fe4000bfa6270 */
[----:B------:R-:W-:Y:S01]  /*a7190*/  ISETP.GE.AND P6, PT, R0, UR7, PT ;  /* 0x0000000700007c0c */ /* 0x000fe2000bfc6270 */
[----:B------:R-:W2:Y:S04]  /*a71a0*/  LDL.LU R148, [R1+0x12f4] ;  /* 0x0012f40001947983 */ /* 0x000ea80000300800 */
[----:B------:R-:W3:Y:S04]  /*a71b0*/  LDL.LU R147, [R1+0xf04] ;  /* 0x000f040001937983 */ /* 0x000ee80000300800 */
[----:B------:R-:W4:Y:S04]  /*a71c0*/  LDL.LU R139, [R1+0xb04] ;  /* 0x000b0400018b7983 */ /* 0x000f280000300800 */
[----:B------:R-:W4:Y:S04]  /*a71d0*/  LDL.LU R145, [R1+0x704] ;  /* 0x0007040001917983 */ /* 0x000f280000300800 */
[----:B------:R-:W3:Y:S04]  /*a71e0*/  LDL.LU R140, [R1+0x267c] ;  /* 0x00267c00018c7983 */ /* 0x000ee80000300800 */
[----:B------:R-:W4:Y:S04]  /*a71f0*/  LDL.LU R143, [R1+0x304] ;  /* 0x00030400018f7983 */ /* 0x000f280000300800 */
[----:B------:R-:W4:Y:S04]  /*a7200*/  LDL.LU R138, [R1+0x1ff8] ;  /* 0x001ff800018a7983 */ /* 0x000f280000300800 */
[----:B------:R-:W4:Y:S04]  /*a7210*/  LDL.LU R144, [R1+0x1af8] ;  /* 0x001af80001907983 */ /* 0x000f280000300800 */
[----:B------:R-:W4:Y:S01]  /*a7220*/  LDL.LU R142, [R1+0x2680] ;  /* 0x00268000018e7983 */ /* 0x000f220000300800 */
[----:B------:R-:W-:Y:S01]  /*a7230*/  IMAD.WIDE R8, R141, 0x4, R6 ;  /* 0x000000048d087825 */ /* 0x000fe200078e0206 */
[----:B------:R-:W-:-:S02]  /*a7240*/  LOP3.LUT R157, R157, 0xfffdffff, RZ, 0xc0, !PT ;  /* 0xfffdffff9d9d7812 */ /* 0x000fc400078ec0ff */
[----:B------:R-:W4:Y:S02]  /*a7250*/  LDL.LU R141, [R1+0x16f8] ;  /* 0x0016f800018d7983 */ /* 0x000f240000300800 */
[----:B------:R-:W-:Y:S02]  /*a7260*/  @P3 LOP3.LUT R157, R157, 0x20000, RZ, 0xfc, !PT ;  /* 0x000200009d9d3812 */ /* 0x000fe400078efcff */
[----:B------:R-:W4:Y:S01]  /*a7270*/  LDL.LU R146, [R1+0x2684] ;  /* 0x0026840001927983 */ /* 0x000f220000300800 */
[----:B------:R-:W-:Y:S02]  /*a7280*/  LOP3.LUT P3, RZ, R155, 0x1, RZ, 0xc0, !PT ;  /* 0x000000019bff7812 */ /* 0x000fe4000786c0ff */
[----:B------:R-:W-:-:S04]  /*a7290*/  LOP3.LUT R157, R157, 0xfffeffff, RZ, 0xc0, !PT ;  /* 0xfffeffff9d9d7812 */ /* 0x000fc800078ec0ff */
[----:B------:R-:W-:Y:S02]  /*a72a0*/  @P4 LOP3.LUT R157, R157, 0x10000, RZ, 0xfc, !PT ;  /* 0x000100009d9d4812 */ /* 0x000fe400078efcff */
[----:B------:R-:W-:Y:S02]  /*a72b0*/  LOP3.LUT P4, RZ, R155, 0x2, RZ, 0xc0, !PT ;  /* 0x000000029bff7812 */ /* 0x000fe4000788c0ff */
[----:B------:R-:W-:-:S04]  /*a72c0*/  LOP3.LUT R157, R157, 0xffff7fff, RZ, 0xc0, !PT ;  /* 0xffff7fff9d9d7812 */ /* 0x000fc800078ec0ff */
[----:B------:R-:W-:Y:S02]  /*a72d0*/  @P5 LOP3.LUT R157, R157, 0x8000, RZ, 0xfc, !PT ;  /* 0x000080009d9d5812 */ /* 0x000fe400078efcff */
[----:B------:R-:W-:Y:S02]  /*a72e0*/  LOP3.LUT P5, RZ, R155, 0x4, RZ, 0xc0, !PT ;  /* 0x000000049bff7812 */ /* 0x000fe400078ac0ff */
[----:B------:R-:W-:Y:S02]  /*a72f0*/  LOP3.LUT R157, R157, 0xffffbfff, RZ, 0xc0, !PT ;  /* 0xffffbfff9d9d7812 */ /* 0x000fe400078ec0ff */
[----:B------:R-:W-:Y:S02]  /*a7300*/  ISETP.LT.AND P5, PT, R14, UR6, !P5 ;  /* 0x000000060e007c0c */ /* 0x000fe4000efa1270 */
[----:B------:R-:W-:-:S11]  /*a7310*/  @P6 LOP3.LUT R157, R157, 0x4000, RZ, 0xfc, !PT ;  /* 0x000040009d9d6812 */ /* 0x000fd600078efcff */
[----:B--2---:R1:W-:Y:S01]  /*a7320*/  @P5 STG.E desc[UR4][R8.64], R148 ;  /* 0x0000009408005986 */ /* 0x0043e2000c101904 */
[----:B------:R-:W-:-:S03]  /*a7330*/  ISETP.LT.AND P5, PT, R11, UR6, !P4 ;  /* 0x000000060b007c0c */ /* 0x000fc6000e7a1270 */
[----:B-1----:R-:W2:Y:S01]  /*a7340*/  LDL.LU R148, [R1+0x12f8] ;  /* 0x0012f80001947983 */ /* 0x002ea20000300800 */
[----:B---3--:R-:W-:-:S09]  /*a7350*/  IMAD.WIDE R8, R140, 0x4, R2 ;  /* 0x000000048c087825 */ /* 0x008fd200078e0202 */
[----:B------:R1:W-:Y:S01]  /*a7360*/  @P5 STG.E desc[UR4][R8.64], R147 ;  /* 0x0000009308005986 */ /* 0x0003e2000c101904 */
[----:B------:R-:W-:Y:S01]  /*a7370*/  ISETP.LT.AND P5, PT, R12, UR6, !P4 ;  /* 0x000000060c007c0c */ /* 0x000fe2000e7a1270 */
[----:B-1----:R-:W-:-:S12]  /*a7380*/  IMAD.WIDE R8, R140, 0x4, R152 ;  /* 0x000000048c087825 */ /* 0x002fd800078e0298 */
[----:B----4-:R1:W-:Y:S04]  /*a7390*/  @P5 STG.E desc[UR4][R8.64], R139 ;  /* 0x0000008b08005986 */ /* 0x0103e8000c101904 */
[----:B-1----:R-:W3:Y:S01]  /*a73a0*/  LDL.LU R139, [R1+0xf08] ;  /* 0x000f0800018b7983 */ /* 0x002ee20000300800 */
[----:B------:R-:W-:-:S03]  /*a73b0*/  ISETP.LT.AND P5, PT, R13, UR6, !P4 ;  /* 0x000000060d007c0c */ /* 0x000fc6000e7a1270 */
[----:B------:R-:W4:Y:S01]  /*a73c0*/  LDL.LU R147, [R1+0xb08] ;  /* 0x000b080001937983 */ /* 0x000f220000300800 */
[----:B------:R-:W-:Y:S01]  /*a73d0*/  IMAD.WIDE R8, R140, 0x4, R4 ;  /* 0x000000048c087825 */ /* 0x000fe200078e0204 */
[----:B------:R-:W-:-:S08]  /*a73e0*/  ISETP.LT.AND P4, PT, R14, UR6, !P4 ;  /* 0x000000060e007c0c */ /* 0x000fd0000e781270 */
[----:B------:R1:W-:Y:S04]  /*a73f0*/  @P5 STG.E desc[UR4][R8.64], R145 ;  /* 0x0000009108005986 */ /* 0x0003e8000c101904 */
[----:B-1----:R-:W4:Y:S01]  /*a7400*/  LDL.LU R145, [R1+0x708] ;  /* 0x0007080001917983 */ /* 0x002f220000300800 */
[----:B------:R-:W-:-:S03]  /*a7410*/  IMAD.WIDE R8, R140, 0x4, R6 ;  /* 0x000000048c087825 */ /* 0x000fc600078e0206 */
[----:B------:R-:W4:Y:S04]  /*a7420*/  LDL.LU R140, [R1+0x2688] ;  /* 0x00268800018c7983 */ /* 0x000f280000300800 */
[----:B------:R1:W-:Y:S01]  /*a7430*/  @P4 STG.E desc[UR4][R8.64], R143 ;  /* 0x0000008f08004986 */ /* 0x0003e2000c101904 */
[----:B------:R-:W-:Y:S01]  /*a7440*/  ISETP.LT.AND P4, PT, R11, UR6, !P3 ;  /* 0x000000060b007c0c */ /* 0x000fe2000df81270 */
[----:B-1----:R-:W-:Y:S02]  /*a7450*/  IMAD.WIDE R8, R142, 0x4, R2 ;  /* 0x000000048e087825 */ /* 0x002fe400078e0202 */
[----:B------:R-:W4:Y:S10]  /*a7460*/  LDL.LU R143, [R1+0x308] ;  /* 0x00030800018f7983 */ /* 0x000f340000300800 */
[----:B------:R1:W-:Y:S01]  /*a7470*/  @P4 STG.E desc[UR4][R8.64], R138 ;  /* 0x0000008a08004986 */ /* 0x0003e2000c101904 */
[----:B------:R-:W-:Y:S01]  /*a7480*/  ISETP.LT.AND P4, PT, R12, UR6, !P3 ;  /* 0x000000060c007c0c */ /* 0x000fe2000df81270 */
[----:B-1----:R-:W-:-:S02]  /*a7490*/  IMAD.WIDE R8, R142, 0x4, R152 ;  /* 0x000000048e087825 */ /* 0x002fc400078e0298 */
[----:B------:R-:W4:Y:S10]  /*a74a0*/  LDL.LU R138, [R1+0x1ffc] ;  /* 0x001ffc00018a7983 */ /* 0x000f340000300800 */
[----:B------:R1:W-:Y:S01]  /*a74b0*/  @P4 STG.E desc[UR4][R8.64], R144 ;  /* 0x0000009008004986 */ /* 0x0003e2000c101904 */
[----:B------:R-:W-:Y:S01]  /*a74c0*/  ISETP.LT.AND P4, PT, R13, UR6, !P3 ;  /* 0x000000060d007c0c */ /* 0x000fe2000df81270 */
[----:B-1----:R-:W-:-:S12]  /*a74d0*/  IMAD.WIDE R8, R142, 0x4, R4 ;  /* 0x000000048e087825 */ /* 0x002fd800078e0204 */
[----:B------:R1:W-:Y:S04]  /*a74e0*/  @P4 STG.E desc[UR4][R8.64], R141 ;  /* 0x0000008d08004986 */ /* 0x0003e8000c101904 */
[----:B-1----:R-:W4:Y:S01]  /*a74f0*/  LDL.LU R141, [R1+0x1afc] ;  /* 0x001afc00018d7983 */ /* 0x002f220000300800 */
[----:B------:R-:W-:-:S03]  /*a7500*/  IMAD.WIDE R8, R142, 0x4, R6 ;  /* 0x000000048e087825 */ /* 0x000fc600078e0206 */
[----:B------:R-:W4:Y:S01]  /*a7510*/  LDL.LU R142, [R1+0x16fc] ;  /* 0x0016fc00018e7983 */ /* 0x000f220000300800 */
[----:B------:R-:W-:-:S03]  /*a7520*/  ISETP.LT.AND P3, PT, R14, UR6, !P3 ;  /* 0x000000060e007c0c */ /* 0x000fc6000df61270 */
[----:B------:R-:W4:Y:S01]  /*a7530*/  LDL.LU R144, [R1+0x268c] ;  /* 0x00268c0001907983 */ /* 0x000f220000300800 */
[----:B------:R-:W-:-:S09]  /*a7540*/  LOP3.LUT P5, RZ, R155, 0x8, RZ, 0xc0, !PT ;  /* 0x000000089bff7812 */ /* 0x000fd200078ac0ff */
[----:B--2---:R1:W-:Y:S01]  /*a7550*/  @P3 STG.E desc[UR4][R8.64], R148 ;  /* 0x0000009408003986 */ /* 0x0043e2000c101904 */
[----:B------:R-:W-:Y:S01]  /*a7560*/  ISETP.LT.AND P3, PT, R11, UR6, !P0 ;  /* 0x000000060b007c0c */ /* 0x000fe2000c761270 */
[----:B-1----:R-:W-:-:S12]  /*a7570*/  IMAD.WIDE R8, R146, 0x4, R2 ;  /* 0x0000000492087825 */ /* 0x002fd800078e0202 */
[----:B---3--:R1:W-:Y:S01]  /*a7580*/  @P3 STG.E desc[UR4][R8.64], R139 ;  /* 0x0000008b08003986 */ /* 0x0083e2000c101904 */
[----:B------:R-:W-:-:S03]  /*a7590*/  ISETP.LT.AND P3, PT, R12, UR6, !P0 ;  /* 0x000000060c007c0c */ /* 0x000fc6000c761270 */
[----:B-1----:R-:W2:Y:S01]  /*a75a0*/  LDL.LU R139, [R1+0x12fc] ;  /* 0x0012fc00018b7983 */ /* 0x002ea20000300800 */
[----:B------:R-:W-:-:S09]  /*a75b0*/  IMAD.WIDE R8, R146, 0x4, R152 ;  /* 0x0000000492087825 */ /* 0x000fd200078e0298 */
[----:B----4-:R1:W-:Y:S01]  /*a75c0*/  @P3 STG.E desc[UR4][R8.64], R147 ;  /* 0x0000009308003986 */ /* 0x0103e2000c101904 */
[----:B------:R-:W-:-:S03]  /*a75d0*/  ISETP.LT.AND P3, PT, R13, UR6, !P0 ;  /* 0x000000060d007c0c */ /* 0x000fc6000c761270 */
[----:B-1----:R-:W3:Y:S01]  /*a75e0*/  LDL.LU R147, [R1+0xf0c] ;  /* 0x000f0c0001937983 */ /* 0x002ee20000300800 */
[----:B------:R-:W-:-:S09]  /*a75f0*/  IMAD.WIDE R8, R146, 0x4, R4 ;  /* 0x0000000492087825 */ /* 0x000fd200078e0204 */
[----:B------:R1:W-:Y:S04]  /*a7600*/  @P3 STG.E desc[UR4][R8.64], R145 ;  /* 0x0000009108003986 */ /* 0x0003e8000c101904 */
[----:B-1----:R-:W4:Y:S01]  /*a7610*/  LDL.LU R145, [R1+0xb0c] ;  /* 0x000b0c0001917983 */ /* 0x002f220000300800 */
[----:B------:R-:W-:Y:S01]  /*a7620*/  ISETP.LT.AND P0, PT, R14, UR6, !P0 ;  /* 0x000000060e007c0c */ /* 0x000fe2000c701270 */
[----:B------:R-:W-:Y:S02]  /*a7630*/  IMAD.WIDE R8, R146, 0x4, R6 ;  /* 0x0000000492087825 */ /* 0x000fe400078e0206 */
[----:B------:R-:W4:Y:S10]  /*a7640*/  LDL.LU R146, [R1+0x70c] ;  /* 0x00070c0001927983 */ /* 0x000f340000300800 */
[----:B------:R1:W-:Y:S01]  /*a7650*/  @P0 STG.E desc[UR4][R8.64], R143 ;  /* 0x0000008f08000986 */ /* 0x0003e2000c101904 */
[----:B------:R-:W-:Y:S01]  /*a7660*/  ISETP.LT.AND P0, PT, R11, UR6, !P5 ;  /* 0x000000060b007c0c */ /* 0x000fe2000ef01270 */
[----:B-1----:R-:W-:-:S12]  /*a7670*/  IMAD.WIDE R8, R140, 0x4, R2 ;  /* 0x000000048c087825 */ /* 0x002fd800078e0202 */
[----:B------:R1:W-:Y:S01]  /*a7680*/  @P0 STG.E desc[UR4][R8.64], R138 ;  /* 0x0000008a08000986 */ /* 0x0003e2000c101904 */
[----:B------:R-:W-:-:S03]  /*a7690*/  ISETP.LT.AND P0, PT, R12, UR6, !P5 ;  /* 0x000000060c007c0c */ /* 0x000fc6000ef01270 */
[----:B-1----:R-:W4:Y:S01]  /*a76a0*/  LDL.LU R138, [R1+0x30c] ;  /* 0x00030c00018a7983 */ /* 0x002f220000300800 */
[----:B------:R-:W-:-:S03]  /*a76b0*/  IMAD.WIDE R8, R140, 0x4, R152 ;  /* 0x000000048c087825 */ /* 0x000fc600078e0298 */
[----:B------:R-:W4:Y:S06]  /*a76c0*/  LDL.LU R143, [R1+0x2690] ;  /* 0x00269000018f7983 */ /* 0x000f2c0000300800 */
[----:B------:R1:W-:Y:S01]  /*a76d0*/  @P0 STG.E desc[UR4][R8.64], R141 ;  /* 0x0000008d08000986 */ /* 0x0003e2000c101904 */
[----:B------:R-:W-:-:S03]  /*a76e0*/  ISETP.LT.AND P0, PT, R13, UR6, !P5 ;  /* 0x000000060d007c0c */ /* 0x000fc6000ef01270 */
[----:B-1----:R-:W4:Y:S01]  /*a76f0*/  LDL.LU R141, [R1+0x2000] ;  /* 0x00200000018d7983 */ /* 0x002f220000300800 */
[----:B------:R-:W-:-:S09]  /*a7700*/  IMAD.WIDE R8, R140, 0x4, R4 ;  /* 0x000000048c087825 */ /* 0x000fd200078e0204 */
[----:B------:R1:W-:Y:S04]  /*a7710*/  @P0 STG.E desc[UR4][R8.64], R142 ;  /* 0x0000008e08000986 */ /* 0x0003e8000c101904 */
[----:B-1----:R-:W4:Y:S01]  /*a7720*/  LDL.LU R142, [R1+0x1b00] ;  /* 0x001b0000018e7983 */ /* 0x002f220000300800 */
[----:B------:R-:W-:Y:S01]  /*a7730*/  ISETP.LT.AND P0, PT, R14, UR6, !P5 ;  /* 0x000000060e007c0c */ /* 0x000fe2000ef01270 */
[----:B------:R-:W-:Y:S01]  /*a7740*/  IMAD.WIDE R8, R140, 0x4, R6 ;  /* 0x000000048c087825 */ /* 0x000fe200078e0206 */
[C---:B------:R-:W-:Y:S01]  /*a7750*/  LOP3.LUT P4, RZ, R155.reuse, 0x10, RZ, 0xc0, !PT ;  /* 0x000000109bff7812 */ /* 0x040fe2000788c0ff */
[----:B------:R-:W4:Y:S01]  /*a7760*/  LDL.LU R140, [R1+0x1700] ;  /* 0x00170000018c7983 */ /* 0x000f220000300800 */
[----:B------:R-:W-:-:S09]  /*a7770*/  LOP3.LUT P3, RZ, R155, 0x20, RZ, 0xc0, !PT ;  /* 0x000000209bff7812 */ /* 0x000fd2000786c0ff */
[----:B--2---:R1:W-:Y:S01]  /*a7780*/  @P0 STG.E desc[UR4][R8.64], R139 ;  /* 0x0000008b08000986 */ /* 0x0043e2000c101904 */
[----:B------:R-:W-:Y:S01]  /*a7790*/  ISETP.LT.AND P0, PT, R11, UR6, !P4 ;  /* 0x000000060b007c0c */ /* 0x000fe2000e701270 */
[----:B-1----:R-:W-:Y:S02]  /*a77a0*/  IMAD.WIDE R8, R144, 0x4, R2 ;  /* 0x0000000490087825 */ /* 0x002fe400078e0202 */
[----:B------:R-:W2:Y:S10]  /*a77b0*/  LDL.LU R139, [R1+0x2694] ;  /* 0x00269400018b7983 */ /* 0x000eb40000300800 */
[----:B---3--:R1:W-:Y:S01]  /*a77c0*/  @P0 STG.E desc[UR4][R8.64], R147 ;  /* 0x0000009308000986 */ /* 0x0083e2000c101904 */
[----:B------:R-:W-:-:S03]  /*a77d0*/  ISETP.LT.AND P0, PT, R12, UR6, !P4 ;  /* 0x000000060c007c0c */ /* 0x000fc6000e701270 */
[----:B-1----:R-:W3:Y:S01]  /*a77e0*/  LDL.LU R147, [R1+0x1300] ;  /* 0x0013000001937983 */ /* 0x002ee20000300800 */
[----:B------:R-:W-:-:S09]  /*a77f0*/  IMAD.WIDE R8, R144, 0x4, R152 ;  /* 0x0000000490087825 */ /* 0x000fd200078e0298 */
[----:B----4-:R1:W-:Y:S01]  /*a7800*/  @P0 STG.E desc[UR4][R8.64], R145 ;  /* 0x0000009108000986 */ /* 0x0103e2000c101904 */
[----:B------:R-:W-:-:S03]  /*a7810*/  ISETP.LT.AND P0, PT, R13, UR6, !P4 ;  /* 0x000000060d007c0c */ /* 0x000fc6000e701270 */
[----:B-1----:R-:W4:Y:S01]  /*a7820*/  LDL.LU R145, [R1+0xf10] ;  /* 0x000f100001917983 */ /* 0x002f220000300800 */
[----:B------:R-:W-:-:S09]  /*a7830*/  IMAD.WIDE R8, R144, 0x4, R4 ;  /* 0x0000000490087825 */ /* 0x000fd200078e0204 */
[----:B------:R1:W-:Y:S04]  /*a7840*/  @P0 STG.E desc[UR4][R8.64], R146 ;  /* 0x0000009208000986 */ /* 0x0003e8000c101904 */
[----:B-1----:R-:W4:Y:S01]  /*a7850*/  LDL.LU R146, [R1+0xb10] ;  /* 0x000b100001927983 */ /* 0x002f220000300800 */
[----:B------:R-:W-:Y:S01]  /*a7860*/  ISETP.LT.AND P0, PT, R14, UR6, !P4 ;  /* 0x000000060e007c0c */ /* 0x000fe2000e701270 */
[----:B------:R-:W-:Y:S02]  /*a7870*/  IMAD.WIDE R8, R144, 0x4, R6 ;  /* 0x0000000490087825 */ /* 0x000fe400078e0206 */
[----:B------:R-:W4:Y:S10]  /*a7880*/  LDL.LU R144, [R1+0x710] ;  /* 0x0007100001907983 */ /* 0x000f340000300800 */
[----:B------:R1:W-:Y:S01]  /*a7890*/  @P0 STG.E desc[UR4][R8.64], R138 ;  /* 0x0000008a08000986 */ /* 0x0003e2000c101904 */
[----:B------:R-:W-:-:S03]  /*a78a0*/  ISETP.LT.AND P0, PT, R11, UR6, !P3 ;  /* 0x000000060b007c0c */ /* 0x000fc6000df01270 */
[----:B-1----:R-:W4:Y:S04]  /*a78b0*/  LDL.LU R138, [R1+0x2698] ;  /* 0x00269800018a7983 */ /* 0x002f280000300800 */
[----:B------:R-:W4:Y:S01]  /*a78c0*/  LDL.LU R148, [R1+0x310] ;  /* 0x0003100001947983 */ /* 0x000f220000300800 */
[----:B------:R-:W-:-:S05]  /*a78d0*/  IMAD.WIDE R8, R143, 0x4, R2 ;  /* 0x000000048f087825 */ /* 0x000fca00078e0202 */
        /* <DEDUP_REMOVED lines=8> */
[----:B------:R-:W-:-:S11]  /*a7960*/  LOP3.LUT P6, RZ, R155, 0x40, RZ, 0xc0, !PT ;  /* 0x000000409bff7812 */ /* 0x000fd600078cc0ff */
[----:B------:R1:W-:Y:S01]  /*a7970*/  @P0 STG.E desc[UR4][R8.64], R140 ;  /* 0x0000008c08000986 */ /* 0x0003e2000c101904 */
[----:B------:R-:W-:-:S03]  /*a7980*/  ISETP.LT.AND P0, PT, R14, UR6, !P3 ;  /* 0x000000060e007c0c */ /* 0x000fc6000df01270 */
[----:B-1----:R-:W4:Y:S01]  /*a7990*/  LDL.LU R140, [R1+0x1704] ;  /* 0x00170400018c7983 */ /* 0x002f220000300800 */
[----:B------:R-:W-:-:S03]  /*a79a0*/  IMAD.WIDE R8, R143, 0x4, R6 ;  /* 0x000000048f087825 */ /* 0x000fc600078e0206 */
[----:B------:R-:W4:Y:S01]  /*a79b0*/  LDL.LU R143, [R1+0x269c] ;  /* 0x00269c00018f7983 */ /* 0x000f220000300800 */
[----:B------:R-:W-:-:S05]  /*a79c0*/  LOP3.LUT P5, RZ, R155, 0x80, RZ, 0xc0, !PT ;  /* 0x000000809bff7812 */ /* 0x000fca00078ac0ff */
[----:B---3--:R1:W-:Y:S01]  /*a79d0*/  @P0 STG.E desc[UR4][R8.64], R147 ;  /* 0x0000009308000986 */ /* 0x0083e2000c101904 */
[----:B------:R-:W-:-:S03]  /*a79e0*/  ISETP.LT.AND P0, PT, R11, UR6, !P6 ;  /* 0x000000060b007c0c */ /* 0x000fc6000f701270 */
[----:B-1----:R-:W3:Y:S01]  /*a79f0*/  LDL.LU R147, [R1+0x1304] ;  /* 0x0013040001937983 */ /* 0x002ee20000300800 */
[----:B--2---:R-:W-:-:S09]  /*a7a00*/  IMAD.WIDE R8, R139, 0x4, R2 ;  /* 0x000000048b087825 */ /* 0x004fd200078e0202 */
[----:B----4-:R1:W-:Y:S01]  /*a7a10*/  @P0 STG.E desc[UR4][R8.64], R145 ;  /* 0x0000009108000986 */ /* 0x0103e2000c101904 */
[----:B------:R-:W-:-:S03]  /*a7a20*/  ISETP.LT.AND P0, PT, R12, UR6, !P6 ;  /* 0x000000060c007c0c */ /* 0x000fc6000f701270 */
[----:B-1----:R-:W2:Y:S01]  /*a7a30*/  LDL.LU R145, [R1+0xf14] ;  /* 0x000f140001917983 */ /* 0x002ea20000300800 */
[----:B------:R-:W-:-:S09]  /*a7a40*/  IMAD.WIDE R8, R139, 0x4, R152 ;  /* 0x000000048b087825 */ /* 0x000fd200078e0298 */
[----:B------:R1:W-:Y:S01]  /*a7a50*/  @P0 STG.E desc[UR4][R8.64], R146 ;  /* 0x0000009208000986 */ /* 0x0003e2000c101904 */
[----:B------:R-:W-:-:S03]  /*a7a60*/  ISETP.LT.AND P0, PT, R13, UR6, !P6 ;  /* 0x000000060d007c0c */ /* 0x000fc6000f701270 */
[----:B-1----:R-:W4:Y:S01]  /*a7a70*/  LDL.LU R146, [R1+0xb14] ;  /* 0x000b140001927983 */ /* 0x002f220000300800 */
[----:B------:R-:W-:-:S09]  /*a7a80*/  IMAD.WIDE R8, R139, 0x4, R4 ;  /* 0x000000048b087825 */ /* 0x000fd200078e0204 */
        /* <DEDUP_REMOVED lines=25> */
[----:B------:R-:W-:Y:S01]  /*a7c20*/  ISETP.LT.AND P0, PT, R11, UR6, !P4 ;  /* 0x000000060b007c0c */ /* 0x000fe2000e701270 */
[----:B-1----:R-:W-:-:S12]  /*a7c30*/  IMAD.WIDE R8, R143, 0x4, R2 ;  /* 0x000000048f087825 */ /* 0x002fd800078e0202 */
[----:B--2---:R1:W-:Y:S01]  /*a7c40*/  @P0 STG.E desc[UR4][R8.64], R145 ;  /* 0x0000009108000986 */ /* 0x0043e2000c101904 */
[----:B------:R-:W-:-:S03]  /*a7c50*/  ISETP.LT.AND P0, PT, R12, UR6, !P4 ;  /* 0x000000060c007c0c */ /* 0x000fc6000e701270 */
[----:B-1----:R-:W2:Y:S01]  /*a7c60*/  LDL.LU R145, [R1+0x1308] ;  /* 0x0013080001917983 */ /* 0x002ea20000300800 */
[----:B------:R-:W-:-:S09]  /*a7c70*/  IMAD.WIDE R8, R143, 0x4, R152 ;  /* 0x000000048f087825 */ /* 0x000fd200078e0298 */
[----:B----4-:R1:W-:Y:S01]  /*a7c80*/  @P0 STG.E desc[UR4][R8.64], R146 ;  /* 0x0000009208000986 */ /* 0x0103e2000c101904 */
[----:B------:R-:W-:-:S03]  /*a7c90*/  ISETP.LT.AND P0, PT, R13, UR6, !P4 ;  /* 0x000000060d007c0c */ /* 0x000fc6000e701270 */
[----:B-1----:R-:W3:Y:S01]  /*a7ca0*/  LDL.LU R146, [R1+0xf18] ;  /* 0x000f180001927983 */ /* 0x002ee20000300800 */
        /* <DEDUP_REMOVED lines=8> */
[----:B------:R-:W4:Y:S01]  /*a7d30*/  LDL.LU R147, [R1+0x26a8] ;  /* 0x0026a80001937983 */ /* 0x000f220000300800 */
[----:B-1----:R-:W-:-:S03]  /*a7d40*/  IMAD.WIDE R8, R139, 0x4, R2 ;  /* 0x000000048b087825 */ /* 0x002fc600078e0202 */
[----:B------:R-:W4:Y:S06]  /*a7d50*/  LDL.LU R148, [R1+0x318] ;  /* 0x0003180001947983 */ /* 0x000f2c0000300800 */
[----:B------:R1:W-:Y:S01]  /*a7d60*/  @P0 STG.E desc[UR4][R8.64], R141 ;  /* 0x0000008d08000986 */ /* 0x0003e2000c101904 */
[----:B------:R-:W-:Y:S01]  /*a7d70*/  ISETP.LT.AND P0, PT, R12, UR6, !P3 ;  /* 0x000000060c007c0c */ /* 0x000fe2000df01270 */
[----:B-1----:R-:W-:-:S12]  /*a7d80*/  IMAD.WIDE R8, R139, 0x4, R152 ;  /* 0x000000048b087825 */ /* 0x002fd800078e0298 */
[----:B------:R1:W-:Y:S04]  /*a7d90*/  @P0 STG.E desc[UR4][R8.64], R142 ;  /* 0x0000008e08000986 */ /* 0x0003e8000c101904 */
[----:B-1----:R-:W4:Y:S01]  /*a7da0*/  LDL.LU R142, [R1+0x200c] ;  /* 0x00200c00018e7983 */ /* 0x002f220000300800 */
[----:B------:R-:W-:Y:S01]  /*a7db0*/  ISETP.LT.AND P0, PT, R13, UR6, !P3 ;  /* 0x000000060d007c0c */ /* 0x000fe2000df01270 */
[----:B------:R-:W-:-:S12]  /*a7dc0*/  IMAD.WIDE R8, R139, 0x4, R4 ;  /* 0x000000048b087825 */ /* 0x000fd800078e0204 */
[----:B------:R1:W-:Y:S04]  /*a7dd0*/  @P0 STG.E desc[UR4][R8.64], R140 ;  /* 0x0000008c08000986 */ /* 0x0003e8000c101904 */
[----:B-1----:R-:W4:Y:S01]  /*a7de0*/  LDL.LU R140, [R1+0x1b0c] ;  /* 0x001b0c00018c7983 */ /* 0x002f220000300800 */
[----:B------:R-:W-:Y:S01]  /*a7df0*/  IMAD.WIDE R8, R139, 0x4, R6 ;  /* 0x000000048b087825 */ /* 0x000fe200078e0206 */
[----:B------:R-:W-:Y:S02]  /*a7e00*/  ISETP.LT.AND P0, PT, R14, UR6, !P3 ;  /* 0x000000060e007c0c */ /* 0x000fe4000df01270 */
[----:B------:R-:W4:Y:S01]  /*a7e10*/  LDL.LU R139, [R1+0x170c] ;  /* 0x00170c00018b7983 */ /* 0x000f220000300800 */
[----:B------:R-:W-:-:S03]  /*a7e20*/  LOP3.LUT P5, RZ, R155, 0x400, RZ, 0xc0, !PT ;  /* 0x000004009bff7812 */ /* 0x000fc600078ac0ff */
[----:B------:R-:W4:Y:S01]  /*a7e30*/  LDL.LU R141, [R1+0x26ac] ;  /* 0x0026ac00018d7983 */ /* 0x000f220000300800 */
[----:B------:R-:W-:-:S06]  /*a7e40*/  LOP3.LUT P6, RZ, R155, 0x800, RZ, 0xc0, !PT ;  /* 0x000008009bff7812 */ /* 0x000fcc00078cc0ff */
[----:B--2---:R1:W-:Y:S01]  /*a7e50*/  @P0 STG.E desc[UR4][R8.64], R145 ;  /* 0x0000009108000986 */ /* 0x0043e2000c101904 */
[----:B------:R-:W-:-:S03]  /*a7e60*/  ISETP.LT.AND P0, PT, R11, UR6, !P5 ;  /* 0x000000060b007c0c */ /* 0x000fc6000ef01270 */
[----:B-1----:R-:W2:Y:S01]  /*a7e70*/  LDL.LU R145, [R1+0x130c] ;  /* 0x00130c0001917983 */ /* 0x002ea20000300800 */
[----:B------:R-:W-:-:S09]  /*a7e80*/  IMAD.WIDE R8, R138, 0x4, R2 ;  /* 0x000000048a087825 */ /* 0x000fd200078e0202 */
        /* <DEDUP_REMOVED lines=20> */
[----:B------:R1:W-:Y:S01]  /*a7fd0*/  @P0 STG.E desc[UR4][R8.64], R140 ;  /* 0x0000008c08000986 */ /* 0x0003e2000c101904 */
[----:B------:R-:W-:-:S03]  /*a7fe0*/  ISETP.LT.AND P0, PT, R13, UR6, !P6 ;  /* 0x000000060d007c0c */ /* 0x000fc6000f701270 */
[----:B-1----:R-:W4:Y:S01]  /*a7ff0*/  LDL.LU R140, [R1+0x2010] ;  /* 0x00201000018c7983 */ /* 0x002f220000300800 */
[----:B------:R-:W-:-:S09]  /*a8000*/  IMAD.WIDE R8, R147, 0x4, R4 ;  /* 0x0000000493087825 */ /* 0x000fd200078e0204 */
[----:B------:R1:W-:Y:S01]  /*a8010*/  @P0 STG.E desc[UR4][R8.64], R139 ;  /* 0x0000008b08000986 */ /* 0x0003e2000c101904 */
[----:B------:R-:W-:-:S03]  /*a8020*/  ISETP.LT.AND P0, PT, R14, UR6, !P6 ;  /* 0x000000060e007c0c */ /* 0x000fc6000f701270 */
[----:B-1----:R-:W4:Y:S01]  /*a8030*/  LDL.LU R139, [R1+0x1b10] ;  /* 0x001b1000018b7983 */ /* 0x002f220000300800 */
[----:B------:R-:W-:Y:S01]  /*a8040*/  IMAD.WIDE R8, R147, 0x4, R6 ;  /* 0x0000000493087825 */ /* 0x000fe200078e0206 */
[----:B------:R-:W-:Y:S02]  /*a8050*/  LOP3.LUT P3, RZ, R155, 0x1000, RZ, 0xc0, !PT ;  /* 0x000010009bff7812 */ /* 0x000fe4000786c0ff */
[----:B------:R-:W4:Y:S06]  /*a8060*/  LDL.LU R147, [R1+0x1310] ;  /* 0x0013100001937983 */ /* 0x000f2c0000300800 */
[----:B--2---:R1:W-:Y:S01]  /*a8070*/  @P0 STG.E desc[UR4][R8.64], R145 ;  /* 0x0000009108000986 */ /* 0x0043e2000c101904 */
[----:B------:R-:W-:Y:S01]  /*a8080*/  ISETP.LT.AND P0, PT, R11, UR6, !P3 ;  /* 0x000000060b007c0c */ /* 0x000fe2000df01270 */
[----:B-1----:R-:W-:-:S02]  /*a8090*/  IMAD.WIDE R8, R141, 0x4, R2 ;  /* 0x000000048d087825 */ /* 0x002fc400078e0202 */
[----:B------:R-:W2:Y:S04]  /*a80a0*/  LDL.LU R145, [R1+0x26b4] ;  /* 0x0026b40001917983 */ /* 0x000ea80000300800 */
[----:B------:R-:W2:Y:S06]  /*a80b0*/  LDL.LU R148, [R1+0x1710] ;  /* 0x0017100001947983 */ /* 0x000eac0000300800 */
[----:B---3--:R1:W-:Y:S01]  /*a80c0*/  @P0 STG.E desc[UR4][R8.64], R146 ;  /* 0x0000009208000986 */ /* 0x0083e2000c101904 */
[----:B------:R-:W-:Y:S01]  /*a80d0*/  ISETP.LT.AND P0, PT, R12, UR6, !P3 ;  /* 0x000000060c007c0c */ /* 0x000fe2000df01270 */
[----:B-1----:R-:W-:-:S02]  /*a80e0*/  IMAD.WIDE R8, R141, 0x4, R152 ;  /* 0x000000048d087825 */ /* 0x002fc400078e0298 */
[----:B------:R-:W3:Y:S10]  /*a80f0*/  LDL.LU R146, [R1+0xf20] ;  /* 0x000f200001927983 */ /* 0x000ef40000300800 */
[----:B----4-:R1:W-:Y:S01]  /*a8100*/  @P0 STG.E desc[UR4][R8.64], R144 ;  /* 0x0000009008000986 */ /* 0x0103e2000c101904 */
[----:B------:R-:W-:Y:S01]  /*a8110*/  ISETP.LT.AND P0, PT, R13, UR6, !P3 ;  /* 0x000000060d007c0c */ /* 0x000fe2000df01270 */
[----:B-1----:R-:W-:-:S12]  /*a8120*/  IMAD.WIDE R8, R141, 0x4, R4 ;  /* 0x000000048d087825 */ /* 0x002fd800078e0204 */
[----:B------:R1:W-:Y:S04]  /*a8130*/  @P0 STG.E desc[UR4][R8.64], R143 ;  /* 0x0000008f08000986 */ /* 0x0003e8000c101904 */
[----:B-1----:R-:W4:Y:S01]  /*a8140*/  LDL.LU R143, [R1+0xb20] ;  /* 0x000b2000018f7983 */ /* 0x002f220000300800 */
[----:B------:R-:W-:Y:S01]  /*a8150*/  IMAD.WIDE R8, R141, 0x4, R6 ;  /* 0x000000048d087825 */ /* 0x000fe200078e0206 */
[----:B------:R-:W-:Y:S02]  /*a8160*/  ISETP.LT.AND P0, PT, R14, UR6, !P3 ;  /* 0x000000060e007c0c */ /* 0x000fe4000df01270 */
[----:B------:R-:W4:Y:S04]  /*a8170*/  LDL.LU R141, [R1+0x720] ;  /* 0x00072000018d7983 */ /* 0x000f280000300800 */
[----:B------:R-:W4:Y:S07]  /*a8180*/  LDL.LU R144, [R1+0x26b8] ;  /* 0x0026b80001907983 */ /* 0x000f2e0000300800 */
[----:B------:R1:W-:Y:S04]  /*a8190*/  @P0 STG.E desc[UR4][R8.64], R142 ;  /* 0x0000008e08000986 */ /* 0x0003e8000c101904 */
[----:B-1----:R-:W4:Y:S01]  /*a81a0*/  LDL.LU R142, [R1+0x320] ;  /* 0x00032000018e7983 */ /* 0x002f220000300800 */
[----:B------:R-:W-:-:S04]  /*a81b0*/  LOP3.LUT P4, RZ, R155, 0x2000, RZ, 0xc0, !PT ;  /* 0x000020009bff7812 */ /* 0x000fc8000788c0ff */
[----:B------:R-:W-:Y:S01]  /*a81c0*/  ISETP.LT.AND P0, PT, R11, UR6, !P4 ;  /* 0x000000060b007c0c */ /* 0x000fe2000e701270 */
[----:B------:R-:W-:-:S12]  /*a81d0*/  IMAD.WIDE R8, R138, 0x4, R2 ;  /* 0x000000048a087825 */ /* 0x000fd800078e0202 */
[----:B------:R1:W-:Y:S01]  /*a81e0*/  @P0 STG.E desc[UR4][R8.64], R140 ;  /* 0x0000008c08000986 */ /* 0x0003e2000c101904 */
[----:B------:R-:W-:Y:S01]  /*a81f0*/  ISETP.LT.AND P0, PT, R12, UR6, !P4 ;  /* 0x000000060c007c0c */ /* 0x000fe2000e701270 */
[C---:B-1----:R-:W-:Y:S02]  /*a8200*/  IMAD.WIDE R8, R138.reuse, 0x4, R152 ;  /* 0x000000048a087825 */ /* 0x042fe400078e0298 */
[----:B------:R-:W4:Y:S10]  /*a8210*/  LDL.LU R140, [R1+0x2014] ;  /* 0x00201400018c7983 */ /* 0x000f340000300800 */
[----:B------:R1:W-:Y:S01]  /*a8220*/  @P0 STG.E desc[UR4][R8.64], R139 ;  /* 0x0000008b08000986 */ /* 0x0003e2000c101904 */
[----:B------:R-:W-:Y:S01]  /*a8230*/  ISETP.LT.AND P0, PT, R13, UR6, !P4 ;  /* 0x000000060d007c0c */ /* 0x000fe2000e701270 */
[----:B-1----:R-:W-:-:S02]  /*a8240*/  IMAD.WIDE R8, R138, 0x4, R4 ;  /* 0x000000048a087825 */ /* 0x002fc400078e0204 */
[----:B------:R-:W4:Y:S10]  /*a8250*/  LDL.LU R139, [R1+0x1b14] ;  /* 0x001b1400018b7983 */ /* 0x000f340000300800 */
[----:B------:R1:W-:Y:S01]  /*a8260*/  @P0 STG.E desc[UR4][R8.64], R147 ;  /* 0x0000009308000986 */ /* 0x0003e2000c101904 */
[----:B------:R-:W-:-:S02]  /*a8270*/  ISETP.LT.AND P0, PT, R14, UR6, !P4 ;  /* 0x000000060e007c0c */ /* 0x000fc4000e701270 */
[----:B------:R-:W-:Y:S01]  /*a8280*/  LOP3.LUT P5, RZ, R155, 0x4000, RZ, 0xc0, !PT ;  /* 0x000040009bff7812 */ /* 0x000fe200078ac0ff */
[----:B-1----:R-:W-:Y:S01]  /*a8290*/  IMAD.WIDE R8, R138, 0x4, R6 ;  /* 0x000000048a087825 */ /* 0x002fe200078e0206 */
[----:B------:R-:W4:Y:S04]  /*a82a0*/  LDL.LU R147, [R1+0x1314] ;  /* 0x0013140001937983 */ /* 0x000f280000300800 */
[----:B------:R-:W4:Y:S05]  /*a82b0*/  LDL.LU R138, [R1+0x26bc] ;  /* 0x0026bc00018a7983 */ /* 0x000f2a0000300800 */
        /* <DEDUP_REMOVED lines=30> */
[----:B------:R-:W-:-:S03]  /*a84a0*/  ISETP.LT.AND P0, PT, R14, UR6, !P6 ;  /* 0x000000060e007c0c */ /* 0x000fc6000f701270 */
[----:B------:R-:W4:Y:S01]  /*a84b0*/  LDL.LU R150, [R1+0x1b18] ;  /* 0x001b180001967983 */ /* 0x000f220000300800 */
[----:B-1----:R-:W-:-:S03]  /*a84c0*/  IMAD.WIDE R8, R144, 0x4, R6 ;  /* 0x0000000490087825 */ /* 0x002fc600078e0206 */
[----:B------:R-:W4:Y:S04]  /*a84d0*/  LDL.LU R144, [R1+0x26c4] ;  /* 0x0026c40001907983 */ /* 0x000f280000300800 */
[----:B------:R-:W4:Y:S04]  /*a84e0*/  LDL.LU R148, [R1+0x1318] ;  /* 0x0013180001947983 */ /* 0x000f280000300800 */
[----:B--2---:R1:W-:Y:S01]  /*a84f0*/  @P0 STG.E desc[UR4][R8.64], R146 ;  /* 0x0000009208000986 */ /* 0x0043e2000c101904 */
[----:B------:R-:W-:Y:S01]  /*a8500*/  ISETP.LT.AND P0, PT, R11, UR6, !P1 ;  /* 0x000000060b007c0c */ /* 0x000fe2000cf01270 */
[----:B-1----:R-:W-:-:S12]  /*a8510*/  IMAD.WIDE R8, R138, 0x4, R2 ;  /* 0x000000048a087825 */ /* 0x002fd800078e0202 */
[----:B---3--:R1:W-:Y:S01]  /*a8520*/  @P0 STG.E desc[UR4][R8.64], R143 ;  /* 0x0000008f08000986 */ /* 0x0083e2000c101904 */
[----:B------:R-:W-:Y:S01]  /*a8530*/  ISETP.LT.AND P0, PT, R12, UR6, !P1 ;  /* 0x000000060c007c0c */ /* 0x000fe2000cf01270 */
[----:B-1----:R-:W-:Y:S02]  /*a8540*/  IMAD.WIDE R8, R138, 0x4, R152 ;  /* 0x000000048a087825 */ /* 0x002fe400078e0298 */
[----:B------:R-:W2:Y:S04]  /*a8550*/  LDL.LU R143, [R1+0x1718] ;  /* 0x00171800018f7983 */ /* 0x000ea80000300800 */
[----:B------:R-:W3:Y:S06]  /*a8560*/  LDL.LU R147, [R1+0xf28] ;  /* 0x000f280001937983 */ /* 0x000eec0000300800 */
[----:B----4-:R1:W-:Y:S01]  /*a8570*/  @P0 STG.E desc[UR4][R8.64], R141 ;  /* 0x0000008d08000986 */ /* 0x0103e2000c101904 */
[----:B------:R-:W-:-:S03]  /*a8580*/  ISETP.LT.AND P0, PT, R13, UR6, !P1 ;  /* 0x000000060d007c0c */ /* 0x000fc6000cf01270 */
[----:B------:R-:W4:Y:S01]  /*a8590*/  LDL.LU R146, [R1+0xb28] ;  /* 0x000b280001927983 */ /* 0x000f220000300800 */
[----:B-1----:R-:W-:-:S09]  /*a85a0*/  IMAD.WIDE R8, R138, 0x4, R4 ;  /* 0x000000048a087825 */ /* 0x002fd200078e0204 */
[----:B------:R1:W-:Y:S04]  /*a85b0*/  @P0 STG.E desc[UR4][R8.64], R142 ;  /* 0x0000008e08000986 */ /* 0x0003e8000c101904 */
[----:B-1----:R-:W4:Y:S01]  /*a85c0*/  LDL.LU R142, [R1+0x728] ;  /* 0x00072800018e7983 */ /* 0x002f220000300800 */
[----:B------:R-:W-:Y:S02]  /*a85d0*/  ISETP.LT.AND P1, PT, R14, UR6, !P1 ;  /* 0x000000060e007c0c */ /* 0x000fe4000cf21270 */
[----:B------:R-:W-:Y:S01]  /*a85e0*/  ISETP.LT.AND P0, PT, R11, UR6, !P2 ;  /* 0x000000060b007c0c */ /* 0x000fe2000d701270 */
[----:B------:R-:W-:Y:S02]  /*a85f0*/  IMAD.WIDE R8, R138, 0x4, R6 ;  /* 0x000000048a087825 */ /* 0x000fe400078e0206 */
[----:B------:R-:W4:Y:S02]  /*a8600*/  LDL.LU R138, [R1+0x1b1c] ;  /* 0x001b1c00018a7983 */ /* 0x000f240000300800 */
[----:B------:R-:W-:-:S02]  /*a8610*/  IMAD.WIDE R16, R145, 0x4, R2 ;  /* 0x0000000491107825 */ /* 0x000fc400078e0202 */
[----:B------:R-:W4:Y:S04]  /*a8620*/  LDL.LU R141, [R1+0x26c8] ;  /* 0x0026c800018d7983 */ /* 0x000f280000300800 */
[----:B------:R1:W-:Y:S01]  /*a8630*/  @P1 STG.E desc[UR4][R8.64], R140 ;  /* 0x0000008c08001986 */ /* 0x0003e2000c101904 */
[----:B------:R-:W-:Y:S02]  /*a8640*/  ISETP.LT.AND P1, PT, R12, UR6, !P2 ;  /* 0x000000060c007c0c */ /* 0x000fe4000d721270 */
[----:B------:R-:W-:Y:S01]  /*a8650*/  LOP3.LUT P3, RZ, R157, 0x20000, RZ, 0xc0, !PT ;  /* 0x000200009dff7812 */ /* 0x000fe2000786c0ff */
[----:B-1----:R-:W-:Y:S01]  /*a8660*/  IMAD.WIDE R8, R145, 0x4, R152 ;  /* 0x0000000491087825 */ /* 0x002fe200078e0298 */
[----:B------:R-:W4:Y:S04]  /*a8670*/  LDL.LU R140, [R1+0x328] ;  /* 0x00032800018c7983 */ /* 0x000f280000300800 */
[----:B------:R1:W-:Y:S01]  /*a8680*/  @P0 STG.E desc[UR4][R16.64], R139 ;  /* 0x0000008b10000986 */ /* 0x0003e2000c101904 */
[----:B------:R-:W-:-:S02]  /*a8690*/  ISETP.LT.AND P0, PT, R13, UR6, !P2 ;  /* 0x000000060d007c0c */ /* 0x000fc4000d701270 */
[----:B------:R-:W-:Y:S02]  /*a86a0*/  ISETP.LT.AND P2, PT, R14, UR6, !P2 ;  /* 0x000000060e007c0c */ /* 0x000fe4000d741270 */
[----:B------:R1:W-:Y:S01]  /*a86b0*/  @P1 STG.E desc[UR4][R8.64], R150 ;  /* 0x0000009608001986 */ /* 0x0003e2000c101904 */
[----:B------:R-:W-:-:S03]  /*a86c0*/  ISETP.LT.AND P1, PT, R11, UR6, !P3 ;  /* 0x000000060b007c0c */ /* 0x000fc6000df21270 */
[----:B-1----:R-:W4:Y:S01]  /*a86d0*/  LDL.LU R139, [R1+0x201c] ;  /* 0x00201c00018b7983 */ /* 0x002f220000300800 */
[----:B------:R-:W-:-:S04]  /*a86e0*/  IMAD.WIDE R16, R145, 0x4, R4 ;  /* 0x0000000491107825 */ /* 0x000fc800078e0204 */
[----:B------:R-:W-:Y:S01]  /*a86f0*/  IMAD.WIDE R8, R145, 0x4, R6 ;  /* 0x0000000491087825 */ /* 0x000fe200078e0206 */
[----:B------:R1:W-:Y:S01]  /*a8700*/  @P0 STG.E desc[UR4][R16.64], R148 ;  /* 0x0000009410000986 */ /* 0x0003e2000c101904 */
[----:B------:R-:W-:-:S03]  /*a8710*/  ISETP.LT.AND P0, PT, R12, UR6, !P3 ;  /* 0x000000060c007c0c */ /* 0x000fc6000df01270 */
[----:B------:R-:W4:Y:S01]  /*a8720*/  LDL.LU R145, [R1+0x26cc] ;  /* 0x0026cc0001917983 */ /* 0x000f220000300800 */
[----:B-1----:R-:W-:-:S03]  /*a8730*/  IMAD.WIDE R16, R144, 0x4, R152 ;  /* 0x0000000490107825 */ /* 0x002fc600078e0298 */
[----:B--2---:R1:W-:Y:S01]  /*a8740*/  @P2 STG.E desc[UR4][R8.64], R143 ;  /* 0x0000008f08002986 */ /* 0x0043e2000c101904 */
[----:B------:R-:W-:Y:S01]  /*a8750*/  ISETP.LT.AND P2, PT, R13, UR6, !P3 ;  /* 0x000000060d007c0c */ /* 0x000fe2000df41270 */
[C---:B-1----:R-:W-:Y:S02]  /*a8760*/  IMAD.WIDE R8, R144.reuse, 0x4, R2 ;  /* 0x0000000490087825 */ /* 0x042fe400078e0202 */
[----:B------:R-:W2:Y:S04]  /*a8770*/  LDL.LU R143, [R1+0x131c] ;  /* 0x00131c00018f7983 */ /* 0x000ea80000300800 */
[----:B---3--:R1:W-:Y:S04]  /*a8780*/  @P1 STG.E desc[UR4][R8.64], R147 ;  /* 0x0000009308001986 */ /* 0x0083e8000c101904 */
[----:B----4-:R-:W-:Y:S01]  /*a8790*/  @P0 STG.E desc[UR4][R16.64], R146 ;  /* 0x0000009210000986 */ /* 0x010fe2000c101904 */
[----:B-1----:R-:W-:-:S05]  /*a87a0*/  IMAD.WIDE R8, R144, 0x4, R4 ;  /* 0x0000000490087825 */ /* 0x002fca00078e0204 */
[----:B------:R1:W-:Y:S04]  /*a87b0*/  @P2 STG.E desc[UR4][R8.64], R142 ;  /* 0x0000008e08002986 */ /* 0x0003e8000c101904 */
[----:B-1----:R-:W3:Y:S01]  /*a87c0*/  LDL.LU R142, [R1+0x171c] ;  /* 0x00171c00018e7983 */ /* 0x002ee20000300800 */
[----:B------:R-:W-:Y:S02]  /*a87d0*/  LOP3.LUT P4, RZ, R157, 0x10000, RZ, 0xc0, !PT ;  /* 0x000100009dff7812 */ /* 0x000fe4000788c0ff */
[----:B------:R-:W-:Y:S01]  /*a87e0*/  ISETP.LT.AND P3, PT, R14, UR6, !P3 ;  /* 0x000000060e007c0c */ /* 0x000fe2000df61270 */
[----:B------:R-:W4:Y:S01]  /*a87f0*/  LDL.LU R150, [R1+0xf2c] ;  /* 0x000f2c0001967983 */ /* 0x000f220000300800 */
[----:B------:R-:W-:Y:S02]  /*a8800*/  ISETP.LT.AND P1, PT, R11, UR6, !P4 ;  /* 0x000000060b007c0c */ /* 0x000fe4000e721270 */
[----:B------:R-:W-:Y:S01]  /*a8810*/  ISETP.LT.AND P0, PT, R12, UR6, !P4 ;  /* 0x000000060c007c0c */ /* 0x000fe2000e701270 */
[----:B------:R-:W-:Y:S01]  /*a8820*/  IMAD.WIDE R8, R144, 0x4, R6 ;  /* 0x0000000490087825 */ /* 0x000fe200078e0206 */
[----:B------:R-:W4:Y:S03]  /*a8830*/  LDL.LU R148, [R1+0xb2c] ;  /* 0x000b2c0001947983 */ /* 0x000f260000300800 */
[C---:B------:R-:W-:Y:S01]  /*a8840*/  IMAD.WIDE R16, R141.reuse, 0x4, R2 ;  /* 0x000000048d107825 */ /* 0x040fe200078e0202 */
[----:B------:R-:W4:Y:S03]  /*a8850*/  LDL.LU R147, [R1+0x72c] ;  /* 0x00072c0001937983 */ /* 0x000f260000300800 */
[----:B------:R-:W-:Y:S01]  /*a8860*/  IMAD.WIDE R18, R141, 0x4, R152 ;  /* 0x000000048d127825 */ /* 0x000fe200078e0298 */
[----:B------:R-:W-:Y:S01]  /*a8870*/  ISETP.LT.AND P2, PT, R13, UR6, !P4 ;  /* 0x000000060d007c0c */ /* 0x000fe2000e741270 */
[----:B------:R-:W-:Y:S01]  /*a8880*/  @P3 STG.E desc[UR4][R8.64], R140 ;  /* 0x0000008c08003986 */ /* 0x000fe2000c101904 */
[----:B------:R-:W-:-:S03]  /*a8890*/  ISETP.LT.AND P4, PT, R14, UR6, !P4 ;  /* 0x000000060e007c0c */ /* 0x000fc6000e781270 */
[----:B------:R1:W-:Y:S04]  /*a88a0*/  @P1 STG.E desc[UR4][R16.64], R139 ;  /* 0x0000008b10001986 */ /* 0x0003e8000c101904 */
[----:B------:R1:W-:Y:S04]  /*a88b0*/  @P0 STG.E desc[UR4][R18.64], R138 ;  /* 0x0000008a12000986 */ /* 0x0003e8000c101904 */
[----:B-1----:R-:W4:Y:S04]  /*a88c0*/  LDL.LU R139, [R1+0x26d0] ;  /* 0x0026d000018b7983 */ /* 0x002f280000300800 */
[----:B------:R-:W4:Y:S04]  /*a88d0*/  LDL.LU R138, [R1+0x32c] ;  /* 0x00032c00018a7983 */ /* 0x000f280000300800 */
[----:B------:R-:W4:Y:S01]  /*a88e0*/  LDL.LU R140, [R1+0x2020] ;  /* 0x00202000018c7983 */ /* 0x000f220000300800 */
[----:B------:R-:W-:-:S03]  /*a88f0*/  IMAD.WIDE R8, R141, 0x4, R4 ;  /* 0x000000048d087825 */ /* 0x000fc600078e0204 */
[----:B------:R-:W4:Y:S04]  /*a8900*/  LDL.LU R144, [R1+0x26d4] ;  /* 0x0026d40001907983 */ /* 0x000f280000300800 */
[----:B------:R-:W4:Y:S04]  /*a8910*/  LDL.LU R146, [R1+0x1b20] ;  /* 0x001b200001927983 */ /* 0x000f280000300800 */
[----:B--2---:R1:W-:Y:S02]  /*a8920*/  @P2 STG.E desc[UR4][R8.64], R143 ;  /* 0x0000008f08002986 */ /* 0x0043e4000c101904 */
[----:B-1----:R-:W-:-:S02]  /*a8930*/  IMAD.WIDE R8, R141, 0x4, R6 ;  /* 0x000000048d087825 */ /* 0x002fc400078e0206 */
[----:B------:R-:W2:Y:S04]  /*a8940*/  LDL.LU R143, [R1+0x1720] ;  /* 0x00172000018f7983 */ /* 0x000ea80000300800 */
[----:B------:R-:W2:Y:S04]  /*a8950*/  LDL.LU R141, [R1+0x1320] ;  /* 0x00132000018d7983 */ /* 0x000ea80000300800 */
[----:B---3--:R1:W-:Y:S04]  /*a8960*/  @P4 STG.E desc[UR4][R8.64], R142 ;  /* 0x0000008e08004986 */ /* 0x0083e8000c101904 */
[----:B-1----:R-:W3:Y:S01]  /*a8970*/  LDL.LU R142, [R1+0xf30] ;  /* 0x000f3000018e7983 */ /* 0x002ee20000300800 */
[----:B------:R-:W-:-:S04]  /*a8980*/  LOP3.LUT P5, RZ, R157, 0x8000, RZ, 0xc0, !PT ;  /* 0x000080009dff7812 */ /* 0x000fc800078ac0ff */
[----:B------:R-:W-:Y:S01]  /*a8990*/  ISETP.LT.AND P3, PT, R11, UR6, !P5 ;  /* 0x000000060b007c0c */ /* 0x000fe2000ef61270 */
[----:B------:R-:W-:Y:S01]  /*a89a0*/  IMAD.WIDE R16, R145, 0x4, R2 ;  /* 0x0000000491107825 */ /* 0x000fe200078e0202 */
[----:B------:R-:W-:Y:S02]  /*a89b0*/  ISETP.LT.AND P0, PT, R12, UR6, !P5 ;  /* 0x000000060c007c0c */ /* 0x000fe4000ef01270 */
[----:B------:R-:W-:Y:S02]  /*a89c0*/  ISETP.LT.AND P1, PT, R13, UR6, !P5 ;  /* 0x000000060d007c0c */ /* 0x000fe4000ef21270 */
[----:B------:R-:W-:Y:S02]  /*a89d0*/  LOP3.LUT P6, RZ, R157, 0x4000, RZ, 0xc0, !PT ;  /* 0x000040009dff7812 */ /* 0x000fe400078cc0ff */
[----:B------:R-:W-:Y:S01]  /*a89e0*/  ISETP.LT.AND P5, PT, R14, UR6, !P5 ;  /* 0x000000060e007c0c */ /* 0x000fe2000efa1270 */
[----:B------:R-:W-:Y:S01]  /*a89f0*/  IMAD.WIDE R20, R145, 0x4, R152 ;  /* 0x0000000491147825 */ /* 0x000fe200078e0298 */
[----:B------:R-:W1:Y:S04]  /*a8a00*/  LDS.128 R156, [R156] ;  /* 0x000000009c9c7984 */ /* 0x000e680000000c00 */
[----:B----4-:R4:W-:Y:S01]  /*a8a10*/  @P3 STG.E desc[UR4][R16.64], R150 ;  /* 0x0000009610003986 */ /* 0x0109e2000c101904 */
[----:B------:R-:W-:Y:S01]  /*a8a20*/  ISETP.LT.AND P3, PT, R11, UR6, !P6 ;  /* 0x000000060b007c0c */ /* 0x000fe2000f761270 */
[----:B------:R-:W-:-:S02]  /*a8a30*/  IMAD.WIDE R18, R145, 0x4, R4 ;  /* 0x0000000491127825 */ /* 0x000fc400078e0204 */
[----:B------:R4:W-:Y:S02]  /*a8a40*/  @P0 STG.E desc[UR4][R20.64], R148 ;  /* 0x0000009414000986 */ /* 0x0009e4000c101904 */
[----:B------:R-:W-:Y:S02]  /*a8a50*/  VIADD R0, R10, 0x199 ;  /* 0x000001990a007836 */ /* 0x000fe40000000000 */
[----:B------:R4:W-:Y:S01]  /*a8a60*/  @P1 STG.E desc[UR4][R18.64], R147 ;  /* 0x0000009312001986 */ /* 0x0009e2000c101904 */
[----:B------:R-:W-:Y:S01]  /*a8a70*/  ISETP.LT.AND P1, PT, R12, UR6, !P6 ;  /* 0x000000060c007c0c */ /* 0x000fe2000f721270 */
[----:B----4-:R-:W-:Y:S02]  /*a8a80*/  IMAD.WIDE R16, R145, 0x4, R6 ;  /* 0x0000000491107825 */ /* 0x010fe400078e0206 */
[----:B------:R-:W4:Y:S02]  /*a8a90*/  LDL.LU R148, [R1+0xb30] ;  /* 0x000b300001947983 */ /* 0x000f240000300800 */
[----:B------:R-:W-:Y:S01]  /*a8aa0*/  IMAD.WIDE R8, R139, 0x4, R2 ;  /* 0x000000048b087825 */ /* 0x000fe200078e0202 */
[----:B------:R-:W-:Y:S01]  /*a8ab0*/  ISETP.GE.AND P2, PT, R0, UR7, PT ;  /* 0x0000000700007c0c */ /* 0x000fe2000bf46270 */
[----:B------:R-:W4:Y:S01]  /*a8ac0*/  LDL.LU R147, [R1+0x730] ;  /* 0x0007300001937983 */ /* 0x000f220000300800 */
[----:B------:R-:W-:-:S03]  /*a8ad0*/  ISETP.LT.AND P0, PT, R13, UR6, !P6 ;  /* 0x000000060d007c0c */ /* 0x000fc6000f701270 */
[----:B------:R1:W-:Y:S01]  /*a8ae0*/  @P5 STG.E desc[UR4][R16.64], R138 ;  /* 0x0000008a10005986 */ /* 0x0003e2000c101904 */
[----:B------:R-:W-:-:S03]  /*a8af0*/  ISETP.LT.AND P6, PT, R14, UR6, !P6 ;  /* 0x000000060e007c0c */ /* 0x000fc6000f7c1270 */
[----:B------:R1:W-:Y:S01]  /*a8b00*/  @P3 STG.E desc[UR4][R8.64], R140 ;  /* 0x0000008c08003986 */ /* 0x0003e2000c101904 */
[----:B------:R-:W-:-:S03]  /*a8b10*/  ISETP.LT.AND P4, PT, R11, UR6, !P2 ;  /* 0x000000060b007c0c */ /* 0x000fc6000d781270 */
[----:B-1----:R-:W4:Y:S01]  /*a8b20*/  LDL.LU R138, [R1+0x26d8] ;  /* 0x0026d800018a7983 */ /* 0x002f220000300800 */
[----:B------:R-:W-:-:S03]  /*a8b30*/  IMAD.WIDE R16, R139, 0x4, R152 ;  /* 0x000000048b107825 */ /* 0x000fc600078e0298 */
[----:B------:R-:W4:Y:S01]  /*a8b40*/  LDL.LU R140, [R1+0x330] ;  /* 0x00033000018c7983 */ /* 0x000f220000300800 */
[----:B------:R-:W-:-:S04]  /*a8b50*/  IMAD.WIDE R18, R139, 0x4, R4 ;  /* 0x000000048b127825 */ /* 0x000fc800078e0204 */
[----:B------:R-:W-:Y:S01]  /*a8b60*/  IMAD.WIDE R8, R139, 0x4, R6 ;  /* 0x000000048b087825 */ /* 0x000fe200078e0206 */
[----:B------:R1:W-:Y:S04]  /*a8b70*/  @P1 STG.E desc[UR4][R16.64], R146 ;  /* 0x0000009210001986 */ /* 0x0003e8000c101904 */
[----:B------:R-:W4:Y:S04]  /*a8b80*/  LDL.LU R139, [R1+0x26dc] ;  /* 0x0026dc00018b7983 */ /* 0x000f280000300800 */
[----:B------:R-:W4:Y:S04]  /*a8b90*/  LDL.LU R145, [R1+0x2024] ;  /* 0x0020240001917983 */ /* 0x000f280000300800 */
[----:B-1----:R-:W4:Y:S01]  /*a8ba0*/  LDL.LU R146, [R1+0x1b24] ;  /* 0x001b240001927983 */ /* 0x002f220000300800 */
[----:B------:R-:W-:-:S03]  /*a8bb0*/  IMAD.WIDE R16, R144, 0x4, R2 ;  /* 0x0000000490107825 */ /* 0x000fc600078e0202 */
[----:B--2---:R1:W-:Y:S04]  /*a8bc0*/  @P0 STG.E desc[UR4][R18.64], R143 ;  /* 0x0000008f12000986 */ /* 0x0043e8000c101904 */
[----:B------:R2:W-:Y:S04]  /*a8bd0*/  @P6 STG.E desc[UR4][R8.64], R141 ;  /* 0x0000008d08006986 */ /* 0x0005e8000c101904 */
[----:B-1----:R-:W4:Y:S04]  /*a8be0*/  LDL.LU R143, [R1+0x1724] ;  /* 0x00172400018f7983 */ /* 0x002f280000300800 */
[----:B--2---:R-:W2:Y:S04]  /*a8bf0*/  LDL.LU R141, [R1+0x1324] ;  /* 0x00132400018d7983 */ /* 0x004ea80000300800 */
[----:B---3--:R1:W-:Y:S04]  /*a8c00*/  @P4 STG.E desc[UR4][R16.64], R142 ;  /* 0x0000008e10004986 */ /* 0x0083e8000c101904 */
[----:B-1----:R-:W3:Y:S01]  /*a8c10*/  LDL.LU R142, [R1+0xf34] ;  /* 0x000f3400018e7983 */ /* 0x002ee20000300800 */
[----:B------:R-:W-:Y:S01]  /*a8c20*/  ISETP.LT.AND P1, PT, R12, UR6, !P2 ;  /* 0x000000060c007c0c */ /* 0x000fe2000d721270 */
[----:B------:R-:W-:Y:S01]  /*a8c30*/  VIADD R0, R10, 0x19a ;  /* 0x0000019a0a007836 */ /* 0x000fe20000000000 */
[----:B------:R-:W-:-:S02]  /*a8c40*/  ISETP.LT.AND P3, PT, R13, UR6, !P2 ;  /* 0x000000060d007c0c */ /* 0x000fc4000d761270 */
[----:B------:R-:W-:Y:S01]  /*a8c50*/  ISETP.LT.AND P2, PT, R14, UR6, !P2 ;  /* 0x000000060e007c0c */ /* 0x000fe2000d741270 */
[----:B------:R-:W-:Y:S01]  /*a8c60*/  IMAD.WIDE R8, R144, 0x4, R152 ;  /* 0x0000000490087825 */ /* 0x000fe200078e0298 */
[----:B------:R-:W-:-:S03]  /*a8c70*/  ISETP.GE.AND P5, PT, R0, UR7, PT ;  /* 0x0000000700007c0c */ /* 0x000fc6000bfa6270 */
[----:B------:R-:W-:Y:S01]  /*a8c80*/  VIADD R15, R10, 0x19b ;  /* 0x0000019b0a0f7836 */ /* 0x000fe20000000000 */
[----:B------:R-:W-:Y:S01]  /*a8c90*/  ISETP.LT.AND P4, PT, R11, UR6, !P5 ;  /* 0x000000060b007c0c */ /* 0x000fe2000ef81270 */
[----:B------:R-:W-:Y:S01]  /*a8ca0*/  IMAD.WIDE R16, R144, 0x4, R4 ;  /* 0x0000000490107825 */ /* 0x000fe200078e0204 */
[----:B------:R-:W-:Y:S02]  /*a8cb0*/  ISETP.LT.AND P6, PT, R12, UR6, !P5 ;  /* 0x000000060c007c0c */ /* 0x000fe4000efc1270 */
[----:B------:R-:W-:Y:S01]  /*a8cc0*/  ISETP.GE.AND P0, PT, R15, UR7, PT ;  /* 0x000000070f007c0c */ /* 0x000fe2000bf06270 */
[----:B----4-:R1:W-:Y:S04]  /*a8cd0*/  @P1 STG.E desc[UR4][R8.64], R148 ;  /* 0x0000009408001986 */ /* 0x0103e8000c101904 */
[----:B------:R4:W-:Y:S01]  /*a8ce0*/  @P3 STG.E desc[UR4][R16.64], R147 ;  /* 0x0000009310003986 */ /* 0x0009e2000c101904 */
[----:B------:R-:W-:Y:S01]  /*a8cf0*/  ISETP.LT.AND P3, PT, R13, UR6, !P5 ;  /* 0x000000060d007c0c */ /* 0x000fe2000ef61270 */
[----:B-1----:R-:W-:-:S02]  /*a8d00*/  IMAD.WIDE R8, R144, 0x4, R6 ;  /* 0x0000000490087825 */ /* 0x002fc400078e0206 */
[----:B------:R-:W3:Y:S01]  /*a8d10*/  LDL.LU R144, [R1+0x26e0] ;  /* 0x0026e00001907983 */ /* 0x000ee20000300800 */
[----:B------:R-:W-:-:S03]  /*a8d20*/  ISETP.LT.AND P5, PT, R14, UR6, !P5 ;  /* 0x000000060e007c0c */ /* 0x000fc6000efa1270 */
[----:B------:R-:W3:Y:S04]  /*a8d30*/  LDL.LU R150, [R1+0xb34] ;  /* 0x000b340001967983 */ /* 0x000ee80000300800 */
[----:B------:R-:W3:Y:S01]  /*a8d40*/  LDL.LU R148, [R1+0x734] ;  /* 0x0007340001947983 */ /* 0x000ee20000300800 */
[----:B----4-:R-:W-:-:S03]  /*a8d50*/  IMAD.WIDE R16, R138, 0x4, R2 ;  /* 0x000000048a107825 */ /* 0x010fc600078e0202 */
[----:B------:R1:W-:Y:S01]  /*a8d60*/  @P2 STG.E desc[UR4][R8.64], R140 ;  /* 0x0000008c08002986 */ /* 0x0003e2000c101904 */
[----:B------:R-:W-:Y:S01]  /*a8d70*/  ISETP.LT.AND P2, PT, R11, UR6, !P0 ;  /* 0x000000060b007c0c */ /* 0x000fe2000c741270 */
[C---:B------:R-:W-:Y:S02]  /*a8d80*/  IMAD.WIDE R18, R138.reuse, 0x4, R152 ;  /* 0x000000048a127825 */ /* 0x040fe400078e0298 */
[----:B-1----:R-:W4:Y:S02]  /*a8d90*/  LDL.LU R140, [R1+0x334] ;  /* 0x00033400018c7983 */ /* 0x002f240000300800 */
[----:B------:R-:W-:Y:S02]  /*a8da0*/  IMAD.WIDE R8, R139, 0x4, R2 ;  /* 0x000000048b087825 */ /* 0x000fe400078e0202 */
[----:B------:R1:W-:Y:S04]  /*a8db0*/  @P4 STG.E desc[UR4][R16.64], R145 ;  /* 0x0000009110004986 */ /* 0x0003e8000c101904 */
[----:B------:R1:W-:Y:S04]  /*a8dc0*/  @P6 STG.E desc[UR4][R18.64], R146 ;  /* 0x0000009212006986 */ /* 0x0003e8000c101904 */
[----:B------:R-:W4:Y:S01]  /*a8dd0*/  LDL.LU R147, [R1+0x2028] ;  /* 0x0020280001937983 */ /* 0x000f220000300800 */
[----:B-1----:R-:W-:-:S04]  /*a8de0*/  IMAD.WIDE R16, R138, 0x4, R4 ;  /* 0x000000048a107825 */ /* 0x002fc800078e0204 */
[----:B------:R-:W-:Y:S01]  /*a8df0*/  IMAD.WIDE R18, R138, 0x4, R6 ;  /* 0x000000048a127825 */ /* 0x000fe200078e0206 */
[----:B------:R-:W4:Y:S04]  /*a8e00*/  LDL.LU R146, [R1+0x1b28] ;  /* 0x001b280001927983 */ /* 0x000f280000300800 */
[----:B------:R-:W4:Y:S04]  /*a8e10*/  LDL.LU R138, [R1+0x26e4] ;  /* 0x0026e400018a7983 */ /* 0x000f280000300800 */
[----:B------:R1:W-:Y:S04]  /*a8e20*/  @P3 STG.E desc[UR4][R16.64], R143 ;  /* 0x0000008f10003986 */ /* 0x0003e8000c101904 */
[----:B--2---:R2:W-:Y:S04]  /*a8e30*/  @P5 STG.E desc[UR4][R18.64], R141 ;  /* 0x0000008d12005986 */ /* 0x0045e8000c101904 */
[----:B-1----:R-:W4:Y:S01]  /*a8e40*/  LDL.LU R143, [R1+0x1728] ;  /* 0x00172800018f7983 */ /* 0x002f220000300800 */
[----:B------:R-:W-:-:S03]  /*a8e50*/  IMAD.WIDE R16, R139, 0x4, R152 ;  /* 0x000000048b107825 */ /* 0x000fc600078e0298 */
[----:B--2---:R-:W2:Y:S01]  /*a8e60*/  LDL.LU R141, [R1+0x1328] ;  /* 0x00132800018d7983 */ /* 0x004ea20000300800 */
[----:B------:R-:W-:-:S03]  /*a8e70*/  IMAD.WIDE R18, R139, 0x4, R6 ;  /* 0x000000048b127825 */ /* 0x000fc600078e0206 */
[----:B---3--:R1:W-:Y:S02]  /*a8e80*/  @P2 STG.E desc[UR4][R8.64], R142 ;  /* 0x0000008e08002986 */ /* 0x0083e4000c101904 */
[----:B-1----:R-:W-:Y:S02]  /*a8e90*/  IMAD.WIDE R8, R139, 0x4, R4 ;  /* 0x000000048b087825 */ /* 0x002fe400078e0204 */
[----:B------:R-:W3:Y:S04]  /*a8ea0*/  LDL.LU R142, [R1+0xf38] ;  /* 0x000f3800018e7983 */ /* 0x000ee80000300800 */
[----:B------:R-:W3:Y:S01]  /*a8eb0*/  LDL.LU R139, [R1+0xb38] ;  /* 0x000b3800018b7983 */ /* 0x000ee20000300800 */
[----:B------:R-:W-:Y:S01]  /*a8ec0*/  ISETP.LT.AND P6, PT, R12, UR6, !P0 ;  /* 0x000000060c007c0c */ /* 0x000fe2000c7c1270 */
[----:B------:R-:W-:Y:S01]  /*a8ed0*/  VIADD R0, R10, 0x19c ;  /* 0x0000019c0a007836 */ /* 0x000fe20000000000 */
[----:B------:R-:W-:Y:S01]  /*a8ee0*/  ISETP.LT.AND P4, PT, R13, UR6, !P0 ;  /* 0x000000060d007c0c */ /* 0x000fe2000c781270 */
[----:B------:R-:W3:Y:S01]  /*a8ef0*/  LDL.LU R145, [R1+0x26e8] ;  /* 0x0026e80001917983 */ /* 0x000ee20000300800 */
[----:B------:R-:W-:-:S02]  /*a8f00*/  ISETP.LT.AND P0, PT, R14, UR6, !P0 ;  /* 0x000000060e007c0c */ /* 0x000fc4000c701270 */
[----:B------:R-:W-:Y:S01]  /*a8f10*/  ISETP.GE.AND P1, PT, R0, UR7, PT ;  /* 0x0000000700007c0c */ /* 0x000fe2000bf26270 */
[----:B------:R-:W-:-:S03]  /*a8f20*/  VIADD R0, R10, 0x19d ;  /* 0x0000019d0a007836 */ /* 0x000fc60000000000 */
[C---:B------:R-:W-:Y:S02]  /*a8f30*/  ISETP.LT.AND P2, PT, R11.reuse, UR6, !P1 ;  /* 0x000000060b007c0c */ /* 0x040fe4000cf41270 */
[----:B------:R-:W-:Y:S02]  /*a8f40*/  ISETP.LT.AND P5, PT, R12, UR6, !P1 ;  /* 0x000000060c007c0c */ /* 0x000fe4000cfa1270 */
[----:B------:R-:W-:Y:S01]  /*a8f50*/  ISETP.GE.AND P3, PT, R0, UR7, PT ;  /* 0x0000000700007c0c */ /* 0x000fe2000bf66270 */
[----:B------:R1:W-:Y:S04]  /*a8f60*/  @P6 STG.E desc[UR4][R16.64], R150 ;  /* 0x0000009610006986 */ /* 0x0003e8000c101904 */
[----:B------:R1:W-:Y:S01]  /*a8f70*/  @P4 STG.E desc[UR4][R8.64], R148 ;  /* 0x0000009408004986 */ /* 0x0003e2000c101904 */
[----:B------:R-:W-:-:S02]  /*a8f80*/  ISETP.LT.AND P6, PT, R11, UR6, !P3 ;  /* 0x000000060b007c0c */ /* 0x000fc4000dfc1270 */
[----:B------:R-:W-:Y:S01]  /*a8f90*/  ISETP.LT.AND P4, PT, R12, UR6, !P3 ;  /* 0x000000060c007c0c */ /* 0x000fe2000df81270 */
[----:B-1----:R-:W-:-:S04]  /*a8fa0*/  IMAD.WIDE R16, R144, 0x4, R152 ;  /* 0x0000000490107825 */ /* 0x002fc800078e0298 */
[--C-:B------:R-:W-:Y:S01]  /*a8fb0*/  IMAD.WIDE R8, R144, 0x4, R2.reuse ;  /* 0x0000000490087825 */ /* 0x100fe200078e0202 */
[----:B----4-:R1:W-:Y:S01]  /*a8fc0*/  @P0 STG.E desc[UR4][R18.64], R140 ;  /* 0x0000008c12000986 */ /* 0x0103e2000c101904 */
[----:B------:R-:W-:Y:S02]  /*a8fd0*/  ISETP.LT.AND P0, PT, R13, UR6, !P1 ;  /* 0x000000060d007c0c */ /* 0x000fe4000cf01270 */
[----:B------:R-:W-:Y:S01]  /*a8fe0*/  ISETP.LT.AND P1, PT, R14, UR6, !P1 ;  /* 0x000000060e007c0c */ /* 0x000fe2000cf21270 */
[----:B-1----:R-:W4:Y:S04]  /*a8ff0*/  LDL.LU R140, [R1+0x738] ;  /* 0x00073800018c7983 */ /* 0x002f280000300800 */
[----:B------:R1:W-:Y:S04]  /*a9000*/  @P2 STG.E desc[UR4][R8.64], R147 ;  /* 0x0000009308002986 */ /* 0x0003e8000c101904 */
[----:B------:R-:W4:Y:S04]  /*a9010*/  LDL.LU R149, [R1+0x338] ;  /* 0x0003380001957983 */ /* 0x000f280000300800 */
[----:B------:R1:W-:Y:S01]  /*a9020*/  @P5 STG.E desc[UR4][R16.64], R146 ;  /* 0x0000009210005986 */ /* 0x0003e2000c101904 */
[----:B------:R-:W-:-:S03]  /*a9030*/  IMAD.WIDE R18, R138, 0x4, R2 ;  /* 0x000000048a127825 */ /* 0x000fc600078e0202 */
[----:B------:R-:W4:Y:S01]  /*a9040*/  LDL.LU R150, [R1+0x202c] ;  /* 0x00202c0001967983 */ /* 0x000f220000300800 */
[----:B-1----:R-:W-:-:S03]  /*a9050*/  IMAD.WIDE R8, R144, 0x4, R4 ;  /* 0x0000000490087825 */ /* 0x002fc600078e0204 */
[----:B------:R-:W4:Y:S01]  /*a9060*/  LDL.LU R148, [R1+0x1b2c] ;  /* 0x001b2c0001947983 */ /* 0x000f220000300800 */
[----:B------:R-:W-:-:S03]  /*a9070*/  IMAD.WIDE R20, R138, 0x4, R152 ;  /* 0x000000048a147825 */ /* 0x000fc600078e0298 */
[----:B------:R-:W4:Y:S01]  /*a9080*/  LDL.LU R147, [R1+0x172c] ;  /* 0x00172c0001937983 */ /* 0x000f220000300800 */
[----:B------:R-:W-:-:S03]  /*a9090*/  IMAD.WIDE R16, R144, 0x4, R6 ;  /* 0x0000000490107825 */ /* 0x000fc600078e0206 */
[----:B------:R-:W4:Y:S04]  /*a90a0*/  LDL.LU R146, [R1+0x26f0] ;  /* 0x0026f00001927983 */ /* 0x000f280000300800 */
[----:B------:R-:W-:Y:S04]  /*a90b0*/  @P0 STG.E desc[UR4][R8.64], R143 ;  /* 0x0000008f08000986 */ /* 0x000fe8000c101904 */
[----:B--2---:R-:W-:Y:S04]  /*a90c0*/  @P1 STG.E desc[UR4][R16.64], R141 ;  /* 0x0000008d10001986 */ /* 0x004fe8000c101904 */
[----:B---3--:R-:W-:Y:S04]  /*a90d0*/  @P6 STG.E desc[UR4][R18.64], R142 ;  /* 0x0000008e12006986 */ /* 0x008fe8000c101904 */
[----:B------:R1:W-:Y:S04]  /*a90e0*/  @P4 STG.E desc[UR4][R20.64], R139 ;  /* 0x0000008b14004986 */ /* 0x0003e8000c101904 */
[----:B-1----:R-:W2:Y:S04]  /*a90f0*/  LDL.LU R139, [R1+0x132c] ;  /* 0x00132c00018b7983 */ /* 0x002ea80000300800 */
[----:B------:R-:W3:Y:S04]  /*a9100*/  LDL.LU R144, [R1+0xf3c] ;  /* 0x000f3c0001907983 */ /* 0x000ee80000300800 */
[----:B------:R-:W3:Y:S01]  /*a9110*/  LDL.LU R142, [R1+0x26ec] ;  /* 0x0026ec00018e7983 */ /* 0x000ee20000300800 */
[----:B------:R-:W-:Y:S01]  /*a9120*/  ISETP.LT.AND P5, PT, R13, UR6, !P3 ;  /* 0x000000060d007c0c */ /* 0x000fe2000dfa1270 */
[----:B------:R-:W-:Y:S01]  /*a9130*/  VIADD R0, R10, 0x19e ;  /* 0x0000019e0a007836 */ /* 0x000fe20000000000 */
[----:B------:R-:W-:Y:S01]  /*a9140*/  ISETP.LT.AND P3, PT, R14, UR6, !P3 ;  /* 0x000000060e007c0c */ /* 0x000fe2000df61270 */
[----:B------:R-:W-:Y:S01]  /*a9150*/  IMAD.WIDE R8, R138, 0x4, R4 ;  /* 0x000000048a087825 */ /* 0x000fe200078e0204 */
[----:B------:R-:W3:Y:S02]  /*a9160*/  LDL.LU R143, [R1+0xb3c] ;  /* 0x000b3c00018f7983 */ /* 0x000ee40000300800 */
[----:B------:R-:W-:Y:S01]  /*a9170*/  ISETP.GE.AND P2, PT, R0, UR7, PT ;  /* 0x0000000700007c0c */ /* 0x000fe2000bf46270 */
[----:B------:R-:W-:Y:S01]  /*a9180*/  VIADD R0, R10, 0x19f ;  /* 0x0000019f0a007836 */ /* 0x000fe20000000000 */
[----:B------:R-:W3:Y:S02]  /*a9190*/  LDL.LU R141, [R1+0x73c] ;  /* 0x00073c00018d7983 */ /* 0x000ee40000300800 */
[----:B------:R-:W-:-:S02]  /*a91a0*/  ISETP.LT.AND P6, PT, R11, UR6, !P2 ;  /* 0x000000060b007c0c */ /* 0x000fc4000d7c1270 */
[----:B------:R-:W-:Y:S02]  /*a91b0*/  ISETP.LT.AND P1, PT, R12, UR6, !P2 ;  /* 0x000000060c007c0c */ /* 0x000fe4000d721270 */
[----:B------:R-:W-:Y:S02]  /*a91c0*/  ISETP.GE.AND P0, PT, R0, UR7, PT ;  /* 0x0000000700007c0c */ /* 0x000fe4000bf06270 */
[----:B------:R-:W-:Y:S02]  /*a91d0*/  ISETP.LT.AND P4, PT, R13, UR6, !P2 ;  /* 0x000000060d007c0c */ /* 0x000fe4000d781270 */
[----:B------:R-:W-:Y:S01]  /*a91e0*/  ISETP.LT.AND P2, PT, R14, UR6, !P2 ;  /* 0x000000060e007c0c */ /* 0x000fe2000d741270 */
[----:B------:R-:W-:Y:S01]  /*a91f0*/  IMAD.WIDE R16, R145, 0x4, R2 ;  /* 0x0000000491107825 */ /* 0x000fe200078e0202 */
[----:B----4-:R1:W-:Y:S03]  /*a9200*/  @P5 STG.E desc[UR4][R8.64], R140 ;  /* 0x0000008c08005986 */ /* 0x0103e6000c101904 */
[----:B-1----:R-:W-:-:S02]  /*a9210*/  IMAD.WIDE R8, R138, 0x4, R6 ;  /* 0x000000048a087825 */ /* 0x002fc400078e0206 */
[----:B------:R-:W4:Y:S04]  /*a9220*/  LDL.LU R138, [R1+0x33c] ;  /* 0x00033c00018a7983 */ /* 0x000f280000300800 */
[----:B------:R-:W4:Y:S04]  /*a9230*/  LDL.LU R140, [R1+0x1730] ;  /* 0x00173000018c7983 */ /* 0x000f280000300800 */
[----:B------:R-:W-:Y:S01]  /*a9240*/  @P3 STG.E desc[UR4][R8.64], R149 ;  /* 0x0000009508003986 */ /* 0x000fe2000c101904 */
[----:B------:R-:W-:Y:S01]  /*a9250*/  ISETP.LT.AND P3, PT, R11, UR6, !P0 ;  /* 0x000000060b007c0c */ /* 0x000fe2000c761270 */
[----:B------:R-:W-:-:S02]  /*a9260*/  IMAD.WIDE R20, R145, 0x4, R152 ;  /* 0x0000000491147825 */ /* 0x000fc400078e0298 */
[----:B------:R1:W-:Y:S02]  /*a9270*/  @P6 STG.E desc[UR4][R16.64], R150 ;  /* 0x0000009610006986 */ /* 0x0003e4000c101904 */
[C---:B------:R-:W-:Y:S02]  /*a9280*/  IMAD.WIDE R18, R145.reuse, 0x4, R4 ;  /* 0x0000000491127825 */ /* 0x040fe400078e0204 */
[----:B------:R1:W-:Y:S04]  /*a9290*/  @P1 STG.E desc[UR4][R20.64], R148 ;  /* 0x0000009414001986 */ /* 0x0003e8000c101904 */
[----:B------:R1:W-:Y:S02]  /*a92a0*/  @P4 STG.E desc[UR4][R18.64], R147 ;  /* 0x0000009312004986 */ /* 0x0003e4000c101904 */
[----:B-1----:R-:W-:-:S02]  /*a92b0*/  IMAD.WIDE R16, R145, 0x4, R6 ;  /* 0x0000000491107825 */ /* 0x002fc400078e0206 */
[----:B------:R-:W4:Y:S04]  /*a92c0*/  LDL.LU R148, [R1+0x2030] ;  /* 0x0020300001947983 */ /* 0x000f280000300800 */
[----:B------:R-:W4:Y:S04]  /*a92d0*/  LDL.LU R147, [R1+0x1b30] ;  /* 0x001b300001937983 */ /* 0x000f280000300800 */
[----:B--2---:R1:W-:Y:S01]  /*a92e0*/  @P2 STG.E desc[UR4][R16.64], R139 ;  /* 0x0000008b10002986 */ /* 0x0043e2000c101904 */
[----:B---3--:R-:W-:-:S03]  /*a92f0*/  IMAD.WIDE R8, R142, 0x4, R2 ;  /* 0x000000048e087825 */ /* 0x008fc600078e0202 */
[----:B-1----:R-:W2:Y:S01]  /*a9300*/  LDL.LU R139, [R1+0x26f4] ;  /* 0x0026f400018b7983 */ /* 0x002ea20000300800 */
[----:B------:R-:W-:-:S03]  /*a9310*/  IMAD.WIDE R18, R142, 0x4, R152 ;  /* 0x000000048e127825 */ /* 0x000fc600078e0298 */
[----:B------:R1:W-:Y:S01]  /*a9320*/  @P3 STG.E desc[UR4][R8.64], R144 ;  /* 0x0000009008003986 */ /* 0x0003e2000c101904 */
[----:B------:R-:W-:-:S04]  /*a9330*/  IMAD.WIDE R16, R142, 0x4, R4 ;  /* 0x000000048e107825 */ /* 0x000fc800078e0204 */
[----:B-1----:R-:W-:Y:S02]  /*a9340*/  IMAD.WIDE R8, R142, 0x4, R6 ;  /* 0x000000048e087825 */ /* 0x002fe400078e0206 */
[----:B------:R-:W3:Y:S02]  /*a9350*/  LDL.LU R142, [R1+0x1330] ;  /* 0x00133000018e7983 */ /* 0x000ee40000300800 */
[----:B------:R-:W-:Y:S01]  /*a9360*/  VIADD R15, R10, 0x1a0 ;  /* 0x000001a00a0f7836 */ /* 0x000fe20000000000 */
[----:B------:R-:W-:Y:S01]  /*a9370*/  ISETP.LT.AND P4, PT, R12, UR6, !P0 ;  /* 0x000000060c007c0c */ /* 0x000fe2000c781270 */
[----:B------:R-:W2:Y:S01]  /*a9380*/  LDL.LU R145, [R1+0xf40] ;  /* 0x000f400001917983 */ /* 0x000ea20000300800 */
[----:B------:R-:W-:Y:S02]  /*a9390*/  ISETP.LT.AND P1, PT, R13, UR6, !P0 ;  /* 0x000000060d007c0c */ /* 0x000fe4000c721270 */
[----:B------:R-:W-:Y:S01]  /*a93a0*/  ISETP.LT.AND P0, PT, R14, UR6, !P0 ;  /* 0x000000060e007c0c */ /* 0x000fe2000c701270 */
[----:B------:R-:W2:Y:S01]  /*a93b0*/  LDL.LU R144, [R1+0xb40] ;  /* 0x000b400001907983 */ /* 0x000ea20000300800 */
[----:B------:R-:W-:-:S04]  /*a93c0*/  ISETP.GE.AND P5, PT, R15, UR7, PT ;  /* 0x000000070f007c0c */ /* 0x000fc8000bfa6270 */
[----:B------:R-:W-:-:S03]  /*a93d0*/  ISETP.LT.AND P6, PT, R11, UR6, !P5 ;  /* 0x000000060b007c0c */ /* 0x000fc6000efc1270 */
[----:B------:R1:W-:Y:S04]  /*a93e0*/  @P4 STG.E desc[UR4][R18.64], R143 ;  /* 0x0000008f12004986 */ /* 0x0003e8000c101904 */
[----:B------:R-:W-:Y:S01]  /*a93f0*/  @P1 STG.E desc[UR4][R16.64], R141 ;  /* 0x0000008d10001986 */ /* 0x000fe2000c101904 */
[----:B------:R-:W-:Y:S01]  /*a9400*/  ISETP.LT.AND P3, PT, R12, UR6, !P5 ;  /* 0x000000060c007c0c */ /* 0x000fe2000ef61270 */
[----:B-1----:R-:W-:Y:S02]  /*a9410*/  IMAD.WIDE R18, R146, 0x4, R2 ;  /* 0x0000000492127825 */ /* 0x002fe400078e0202 */
[----:B----4-:R1:W-:Y:S04]  /*a9420*/  @P0 STG.E desc[UR4][R8.64], R138 ;  /* 0x0000008a08000986 */ /* 0x0103e8000c101904 */
[----:B------:R4:W-:Y:S04]  /*a9430*/  @P6 STG.E desc[UR4][R18.64], R140 ;  /* 0x0000008c12006986 */ /* 0x0009e8000c101904 */
[----:B-1----:R-:W2:Y:S04]  /*a9440*/  LDL.LU R138, [R1+0x26f8] ;  /* 0x0026f800018a7983 */ /* 0x002ea80000300800 */
[----:B------:R-:W2:Y:S04]  /*a9450*/  LDL.LU R143, [R1+0x340] ;  /* 0x00034000018f7983 */ /* 0x000ea80000300800 */
[----:B------:R-:W2:Y:S01]  /*a9460*/  LDL.LU R141, [R1+0x740] ;  /* 0x00074000018d7983 */ /* 0x000ea20000300800 */
[----:B------:R-:W-:-:S03]  /*a9470*/  ISETP.LT.AND P1, PT, R13, UR6, !P5 ;  /* 0x000000060d007c0c */ /* 0x000fc6000ef21270 */
[----:B----4-:R-:W4:Y:S01]  /*a9480*/  LDL.LU R140, [R1+0x1734] ;  /* 0x00173400018c7983 */ /* 0x010f220000300800 */
[----:B------:R-:W-:Y:S01]  /*a9490*/  ISETP.LT.AND P5, PT, R14, UR6, !P5 ;  /* 0x000000060e007c0c */ /* 0x000fe2000efa1270 */
[----:B------:R-:W-:-:S04]  /*a94a0*/  IMAD.WIDE R8, R146, 0x4, R152 ;  /* 0x0000000492087825 */ /* 0x000fc800078e0298 */
[C---:B------:R-:W-:Y:S01]  /*a94b0*/  IMAD.WIDE R16, R146.reuse, 0x4, R4 ;  /* 0x0000000492107825 */ /* 0x040fe200078e0204 */
[----:B------:R1:W-:Y:S04]  /*a94c0*/  @P3 STG.E desc[UR4][R8.64], R148 ;  /* 0x0000009408003986 */ /* 0x0003e8000c101904 */
[----:B------:R-:W-:Y:S01]  /*a94d0*/  @P1 STG.E desc[UR4][R16.64], R147 ;  /* 0x0000009310001986 */ /* 0x000fe2000c101904 */
[----:B-1----:R-:W-:-:S03]  /*a94e0*/  IMAD.WIDE R8, R146, 0x4, R6 ;  /* 0x0000000492087825 */ /* 0x002fc600078e0206 */
[----:B------:R-:W4:Y:S04]  /*a94f0*/  LDL.LU R146, [R1+0x26fc] ;  /* 0x0026fc0001927983 */ /* 0x000f280000300800 */
[----:B------:R-:W4:Y:S04]  /*a9500*/  LDL.LU R150, [R1+0x2034] ;  /* 0x0020340001967983 */ /* 0x000f280000300800 */
[----:B------:R-:W4:Y:S04]  /*a9510*/  LDL.LU R148, [R1+0x1b34] ;  /* 0x001b340001947983 */ /* 0x000f280000300800 */
[----:B---3--:R1:W-:Y:S04]  /*a9520*/  @P5 STG.E desc[UR4][R8.64], R142 ;  /* 0x0000008e08005986 */ /* 0x0083e8000c101904 */
[----:B-1----:R-:W3:Y:S01]  /*a9530*/  LDL.LU R142, [R1+0x1334] ;  /* 0x00133400018e7983 */ /* 0x002ee20000300800 */
[----:B------:R-:W-:-:S02]  /*a9540*/  VIADD R0, R10, 0x1a1 ;  /* 0x000001a10a007836 */ /* 0x000fc40000000000 */
[----:B------:R-:W-:Y:S01]  /*a9550*/  VIADD R15, R10, 0x1a2 ;  /* 0x000001a20a0f7836 */ /* 0x000fe20000000000 */
[----:B------:R-:W3:Y:S02]  /*a9560*/  LDL.LU R147, [R1+0xf44] ;  /* 0x000f440001937983 */ /* 0x000ee40000300800 */
[----:B------:R-:W-:-:S04]  /*a9570*/  ISETP.GE.AND P2, PT, R0, UR7, PT ;  /* 0x0000000700007c0c */ /* 0x000fc8000bf46270 */
[----:B------:R-:W-:Y:S01]  /*a9580*/  ISETP.LT.AND P4, PT, R11, UR6, !P2 ;  /* 0x000000060b007c0c */ /* 0x000fe2000d781270 */
[----:B--2---:R-:W-:Y:S01]  /*a9590*/  IMAD.WIDE R16, R139, 0x4, R2 ;  /* 0x000000048b107825 */ /* 0x004fe200078e0202 */
[----:B------:R-:W-:Y:S02]  /*a95a0*/  ISETP.LT.AND P6, PT, R12, UR6, !P2 ;  /* 0x000000060c007c0c */ /* 0x000fe4000d7c1270 */
[----:B------:R-:W-:Y:S02]  /*a95b0*/  ISETP.GE.AND P0, PT, R15, UR7, PT ;  /* 0x000000070f007c0c */ /* 0x000fe4000bf06270 */
[----:B------:R-:W-:Y:S02]  /*a95c0*/  ISETP.LT.AND P1, PT, R13, UR6, !P2 ;  /* 0x000000060d007c0c */ /* 0x000fe4000d721270 */
[----:B------:R-:W-:Y:S01]  /*a95d0*/  ISETP.LT.AND P2, PT, R14, UR6, !P2 ;  /* 0x000000060e007c0c */ /* 0x000fe2000d741270 */
[----:B------:R-:W-:-:S04]  /*a95e0*/  IMAD.WIDE R18, R139, 0x4, R152 ;  /* 0x000000048b127825 */ /* 0x000fc800078e0298 */
[----:B------:R1:W-:Y:S01]  /*a95f0*/  @P4 STG.E desc[UR4][R16.64], R145 ;  /* 0x0000009110004986 */ /* 0x0003e2000c101904 */
[----:B------:R-:W-:-:S03]  /*a9600*/  ISETP.LT.AND P4, PT, R11, UR6, !P0 ;  /* 0x000000060b007c0c */ /* 0x000fc6000c781270 */
[----:B------:R2:W-:Y:S01]  /*a9610*/  @P6 STG.E desc[UR4][R18.64], R144 ;  /* 0x0000009012006986 */ /* 0x0005e2000c101904 */
[----:B------:R-:W-:-:S04]  /*a9620*/  IMAD.WIDE R8, R138, 0x4, R2 ;  /* 0x000000048a087825 */ /* 0x000fc800078e0202 */
[C---:B-1----:R-:W-:Y:S01]  /*a9630*/  IMAD.WIDE R16, R139.reuse, 0x4, R4 ;  /* 0x000000048b107825 */ /* 0x042fe200078e0204 */
[----:B------:R-:W3:Y:S03]  /*a9640*/  LDL.LU R145, [R1+0xb44] ;  /* 0x000b440001917983 */ /* 0x000ee60000300800 */
[----:B--2---:R-:W-:Y:S02]  /*a9650*/  IMAD.WIDE R18, R139, 0x4, R6 ;  /* 0x000000048b127825 */ /* 0x004fe400078e0206 */
[----:B------:R-:W2:Y:S04]  /*a9660*/  LDL.LU R139, [R1+0x2700] ;  /* 0x00270000018b7983 */ /* 0x000ea80000300800 */
[----:B------:R1:W-:Y:S04]  /*a9670*/  @P1 STG.E desc[UR4][R16.64], R143 ;  /* 0x0000008f10001986 */ /* 0x0003e8000c101904 */
[----:B------:R-:W2:Y:S04]  /*a9680*/  LDL.LU R144, [R1+0x344] ;  /* 0x0003440001907983 */ /* 0x000ea80000300800 */
[----:B------:R4:W-:Y:S04]  /*a9690*/  @P2 STG.E desc[UR4][R18.64], R141 ;  /* 0x0000008d12002986 */ /* 0x0009e8000c101904 */
[----:B-1----:R-:W2:Y:S01]  /*a96a0*/  LDL.LU R143, [R1+0x744] ;  /* 0x00074400018f7983 */ /* 0x002ea20000300800 */
[----:B------:R-:W-:-:S03]  /*a96b0*/  ISETP.LT.AND P6, PT, R12, UR6, !P0 ;  /* 0x000000060c007c0c */ /* 0x000fc6000c7c1270 */
[----:B----4-:R1:W-:Y:S04]  /*a96c0*/  @P4 STG.E desc[UR4][R8.64], R140 ;  /* 0x0000008c08004986 */ /* 0x0103e8000c101904 */
[----:B------:R-:W4:Y:S01]  /*a96d0*/  LDL.LU R141, [R1+0x1738] ;  /* 0x00173800018d7983 */ /* 0x000f220000300800 */
[----:B------:R-:W-:Y:S02]  /*a96e0*/  ISETP.LT.AND P5, PT, R13, UR6, !P0 ;  /* 0x000000060d007c0c */ /* 0x000fe4000c7a1270 */
[----:B------:R-:W-:Y:S01]  /*a96f0*/  ISETP.LT.AND P0, PT, R14, UR6, !P0 ;  /* 0x000000060e007c0c */ /* 0x000fe2000c701270 */
[----:B-1----:R-:W4:Y:S01]  /*a9700*/  LDL.LU R140, [R1+0x2038] ;  /* 0x00203800018c7983 */ /* 0x002f220000300800 */
[----:B------:R-:W-:-:S04]  /*a9710*/  IMAD.WIDE R16, R138, 0x4, R152 ;  /* 0x000000048a107825 */ /* 0x000fc800078e0298 */
[C---:B------:R-:W-:Y:S01]  /*a9720*/  IMAD.WIDE R8, R138.reuse, 0x4, R4 ;  /* 0x000000048a087825 */ /* 0x040fe200078e0204 */
[----:B------:R-:W-:Y:S03]  /*a9730*/  @P6 STG.E desc[UR4][R16.64], R150 ;  /* 0x0000009610006986 */ /* 0x000fe6000c101904 */
[----:B------:R-:W-:Y:S01]  /*a9740*/  IMAD.WIDE R18, R138, 0x4, R6 ;  /* 0x000000048a127825 */ /* 0x000fe200078e0206 */
[----:B------:R-:W-:Y:S04]  /*a9750*/  @P5 STG.E desc[UR4][R8.64], R148 ;  /* 0x0000009408005986 */ /* 0x000fe8000c101904 */
[----:B------:R-:W4:Y:S04]  /*a9760*/  LDL.LU R138, [R1+0x2704] ;  /* 0x00270400018a7983 */ /* 0x000f280000300800 */
[----:B---3--:R1:W-:Y:S04]  /*a9770*/  @P0 STG.E desc[UR4][R18.64], R142 ;  /* 0x0000008e12000986 */ /* 0x0083e8000c101904 */
[----:B-1----:R-:W3:Y:S01]  /*a9780*/  LDL.LU R142, [R1+0x1b38] ;  /* 0x001b3800018e7983 */ /* 0x002ee20000300800 */
[----:B------:R-:W-:-:S02]  /*a9790*/  VIADD R0, R10, 0x1a3 ;  /* 0x000001a30a007836 */ /* 0x000fc40000000000 */
[----:B------:R-:W-:Y:S01]  /*a97a0*/  IMAD.WIDE R8, R146, 0x4, R2 ;  /* 0x0000000492087825 */ /* 0x000fe200078e0202 */
[----:B------:R-:W3:Y:S02]  /*a97b0*/  LDL.LU R149, [R1+0x1338] ;  /* 0x0013380001957983 */ /* 0x000ee40000300800 */
[----:B------:R-:W-:Y:S01]  /*a97c0*/  ISETP.GE.AND P3, PT, R0, UR7, PT ;  /* 0x0000000700007c0c */ /* 0x000fe2000bf66270 */
[----:B------:R-:W-:Y:S01]  /*a97d0*/  VIADD R0, R10, 0x1a4 ;  /* 0x000001a40a007836 */ /* 0x000fe20000000000 */
[----:B------:R-:W3:Y:S02]  /*a97e0*/  LDL.LU R150, [R1+0xf48] ;  /* 0x000f480001967983 */ /* 0x000ee40000300800 */
[----:B------:R-:W-:Y:S02]  /*a97f0*/  ISETP.LT.AND P2, PT, R11, UR6, !P3 ;  /* 0x000000060b007c0c */ /* 0x000fe4000df41270 */
[----:B------:R-:W-:Y:S01]  /*a9800*/  ISETP.LT.AND P4, PT, R12, UR6, !P3 ;  /* 0x000000060c007c0c */ /* 0x000fe2000df81270 */
[----:B------:R-:W-:Y:S01]  /*a9810*/  IMAD.WIDE R16, R146, 0x4, R152 ;  /* 0x0000000492107825 */ /* 0x000fe200078e0298 */
[----:B------:R-:W-:Y:S01]  /*a9820*/  ISETP.GE.AND P1, PT, R0, UR7, PT ;  /* 0x0000000700007c0c */ /* 0x000fe2000bf26270 */
[----:B------:R-:W3:Y:S01]  /*a9830*/  LDL.LU R148, [R1+0xb48] ;  /* 0x000b480001947983 */ /* 0x000ee20000300800 */
[----:B------:R-:W-:-:S02]  /*a9840*/  ISETP.LT.AND P0, PT, R13, UR6, !P3 ;  /* 0x000000060d007c0c */ /* 0x000fc4000df01270 */
[----:B------:R-:W-:Y:S02]  /*a9850*/  ISETP.LT.AND P3, PT, R14, UR6, !P3 ;  /* 0x000000060e007c0c */ /* 0x000fe4000df61270 */
[----:B------:R-:W-:Y:S02]  /*a9860*/  ISETP.LT.AND P6, PT, R11, UR6, !P1 ;  /* 0x000000060b007c0c */ /* 0x000fe4000cfc1270 */
[----:B------:R-:W-:Y:S01]  /*a9870*/  ISETP.LT.AND P5, PT, R12, UR6, !P1 ;  /* 0x000000060c007c0c */ /* 0x000fe2000cfa1270 */
[----:B------:R1:W-:Y:S04]  /*a9880*/  @P2 STG.E desc[UR4][R8.64], R147 ;  /* 0x0000009308002986 */ /* 0x0003e8000c101904 */
[----:B------:R1:W-:Y:S01]  /*a9890*/  @P4 STG.E desc[UR4][R16.64], R145 ;  /* 0x0000009110004986 */ /* 0x0003e2000c101904 */
[----:B--2---:R-:W-:-:S04]  /*a98a0*/  IMAD.WIDE R18, R139, 0x4, R2 ;  /* 0x000000048b127825 */ /* 0x004fc800078e0202 */
[----:B-1----:R-:W-:-:S04]  /*a98b0*/  IMAD.WIDE R8, R146, 0x4, R4 ;  /* 0x0000000492087825 */ /* 0x002fc800078e0204 */
[----:B------:R-:W-:Y:S01]  /*a98c0*/  IMAD.WIDE R16, R146, 0x4, R6 ;  /* 0x0000000492107825 */ /* 0x000fe200078e0206 */
[----:B------:R-:W-:Y:S03]  /*a98d0*/  @P0 STG.E desc[UR4][R8.64], R144 ;  /* 0x0000009008000986 */ /* 0x000fe6000c101904 */
[----:B------:R-:W-:Y:S01]  /*a98e0*/  IMAD.WIDE R20, R139, 0x4, R152 ;  /* 0x000000048b147825 */ /* 0x000fe200078e0298 */
[----:B------:R-:W2:Y:S04]  /*a98f0*/  LDL.LU R145, [R1+0x348] ;  /* 0x0003480001917983 */ /* 0x000ea80000300800 */
[----:B------:R-:W-:Y:S04]  /*a9900*/  @P3 STG.E desc[UR4][R16.64], R143 ;  /* 0x0000008f10003986 */ /* 0x000fe8000c101904 */
[----:B------:R-:W2:Y:S04]  /*a9910*/  LDL.LU R147, [R1+0x270c] ;  /* 0x00270c0001937983 */ /* 0x000ea80000300800 */
[----:B----4-:R-:W-:Y:S04]  /*a9920*/  @P6 STG.E desc[UR4][R18.64], R141 ;  /* 0x0000008d12006986 */ /* 0x010fe8000c101904 */
[----:B------:R-:W4:Y:S04]  /*a9930*/  LDL.LU R146, [R1+0x748] ;  /* 0x0007480001927983 */ /* 0x000f280000300800 */
[----:B------:R1:W-:Y:S01]  /*a9940*/  @P5 STG.E desc[UR4][R20.64], R140 ;  /* 0x0000008c14005986 */ /* 0x0003e2000c101904 */
[----:B------:R-:W-:-:S03]  /*a9950*/  ISETP.LT.AND P4, PT, R13, UR6, !P1 ;  /* 0x000000060d007c0c */ /* 0x000fc6000cf81270 */
[----:B-1----:R-:W4:Y:S04]  /*a9960*/  LDL.LU R140, [R1+0x173c] ;  /* 0x00173c00018c7983 */ /* 0x002f280000300800 */
[----:B------:R-:W4:Y:S01]  /*a9970*/  LDL.LU R144, [R1+0x2708] ;  /* 0x0027080001907983 */ /* 0x000f220000300800 */
[----:B------:R-:W-:-:S03]  /*a9980*/  IMAD.WIDE R8, R139, 0x4, R4 ;  /* 0x000000048b087825 */ /* 0x000fc600078e0204 */
[----:B------:R-:W4:Y:S04]  /*a9990*/  LDL.LU R143, [R1+0x203c] ;  /* 0x00203c00018f7983 */ /* 0x000f280000300800 */
[----:B------:R-:W4:Y:S04]  /*a99a0*/  LDL.LU R141, [R1+0x1b3c] ;  /* 0x001b3c00018d7983 */ /* 0x000f280000300800 */
[----:B---3--:R1:W-:Y:S02]  /*a99b0*/  @P4 STG.E desc[UR4][R8.64], R142 ;  /* 0x0000008e08004986 */ /* 0x0083e4000c101904 */
[----:B-1----:R-:W-:-:S02]  /*a99c0*/  IMAD.WIDE R8, R139, 0x4, R6 ;  /* 0x000000048b087825 */ /* 0x002fc400078e0206 */
[----:B------:R-:W3:Y:S04]  /*a99d0*/  LDL.LU R142, [R1+0x133c] ;  /* 0x00133c00018e7983 */ /* 0x000ee80000300800 */
[----:B------:R-:W3:Y:S01]  /*a99e0*/  LDL.LU R139, [R1+0xf4c] ;  /* 0x000f4c00018b7983 */ /* 0x000ee20000300800 */
[----:B------:R-:W-:Y:S01]  /*a99f0*/  VIADD R0, R10, 0x1a5 ;  /* 0x000001a50a007836 */ /* 0x000fe20000000000 */
[----:B------:R-:W-:-:S04]  /*a9a00*/  ISETP.LT.AND P1, PT, R14, UR6, !P1 ;  /* 0x000000060e007c0c */ /* 0x000fc8000cf21270 */
[----:B------:R-:W-:Y:S01]  /*a9a10*/  ISETP.GE.AND P2, PT, R0, UR7, PT ;  /* 0x0000000700007c0c */ /* 0x000fe2000bf46270 */
[----:B------:R-:W-:-:S03]  /*a9a20*/  VIADD R0, R10, 0x1a6 ;  /* 0x000001a60a007836 */ /* 0x000fc60000000000 */
[----:B------:R-:W-:Y:S02]  /*a9a30*/  ISETP.LT.AND P6, PT, R11, UR6, !P2 ;  /* 0x000000060b007c0c */ /* 0x000fe4000d7c1270 */
[----:B------:R-:W-:Y:S02]  /*a9a40*/  ISETP.LT.AND P3, PT, R12, UR6, !P2 ;  /* 0x000000060c007c0c */ /* 0x000fe4000d761270 */
[----:B------:R-:W-:Y:S02]  /*a9a50*/  ISETP.LT.AND P5, PT, R13, UR6, !P2 ;  /* 0x000000060d007c0c */ /* 0x000fe4000d7a1270 */
[----:B------:R-:W-:Y:S01]  /*a9a60*/  ISETP.GE.AND P0, PT, R0, UR7, PT ;  /* 0x0000000700007c0c */ /* 0x000fe2000bf06270 */
[----:B------:R-:W-:Y:S01]  /*a9a70*/  IMAD.WIDE R16, R138, 0x4, R2 ;  /* 0x000000048a107825 */ /* 0x000fe200078e0202 */
[----:B------:R-:W-:Y:S01]  /*a9a80*/  ISETP.LT.AND P2, PT, R14, UR6, !P2 ;  /* 0x000000060e007c0c */ /* 0x000fe2000d741270 */
[----:B------:R-:W-:Y:S01]  /*a9a90*/  @P1 STG.E desc[UR4][R8.64], R149 ;  /* 0x0000009508001986 */ /* 0x000fe2000c101904 */
[----:B------:R-:W-:Y:S01]  /*a9aa0*/  ISETP.LT.AND P1, PT, R11, UR6, !P0 ;  /* 0x000000060b007c0c */ /* 0x000fe2000c721270 */
[----:B------:R-:W-:-:S04]  /*a9ab0*/  IMAD.WIDE R20, R138, 0x4, R152 ;  /* 0x000000048a147825 */ /* 0x000fc800078e0298 */
[----:B------:R-:W-:Y:S01]  /*a9ac0*/  IMAD.WIDE R18, R138, 0x4, R4 ;  /* 0x000000048a127825 */ /* 0x000fe200078e0204 */
[----:B------:R1:W-:Y:S03]  /*a9ad0*/  @P6 STG.E desc[UR4][R16.64], R150 ;  /* 0x0000009610006986 */ /* 0x0003e6000c101904 */
[----:B------:R-:W-:Y:S01]  /*a9ae0*/  VIADD R15, R10, 0x1a7 ;  /* 0x000001a70a0f7836 */ /* 0x000fe20000000000 */
[----:B------:R1:W-:Y:S04]  /*a9af0*/  @P3 STG.E desc[UR4][R20.64], R148 ;  /* 0x0000009414003986 */ /* 0x0003e8000c101904 */
[----:B--2---:R-:W-:Y:S01]  /*a9b00*/  @P5 STG.E desc[UR4][R18.64], R145 ;  /* 0x0000009112005986 */ /* 0x004fe2000c101904 */
[----:B------:R-:W-:Y:S01]  /*a9b10*/  ISETP.LT.AND P5, PT, R12, UR6, !P0 ;  /* 0x000000060c007c0c */ /* 0x000fe2000c7a1270 */
[----:B-1----:R-:W-:Y:S01]  /*a9b20*/  IMAD.WIDE R16, R138, 0x4, R6 ;  /* 0x000000048a107825 */ /* 0x002fe200078e0206 */
[----:B------:R-:W-:Y:S01]  /*a9b30*/  ISETP.GE.AND P4, PT, R15, UR7, PT ;  /* 0x000000070f007c0c */ /* 0x000fe2000bf86270 */
[----:B------:R-:W2:Y:S01]  /*a9b40*/  LDL.LU R148, [R1+0xb4c] ;  /* 0x000b4c0001947983 */ /* 0x000ea20000300800 */
[----:B------:R-:W-:-:S02]  /*a9b50*/  ISETP.LT.AND P3, PT, R13, UR6, !P0 ;  /* 0x000000060d007c0c */ /* 0x000fc4000c761270 */
[----:B------:R-:W-:Y:S01]  /*a9b60*/  ISETP.LT.AND P0, PT, R14, UR6, !P0 ;  /* 0x000000060e007c0c */ /* 0x000fe2000c701270 */
[----:B------:R-:W2:Y:S01]  /*a9b70*/  LDL.LU R138, [R1+0x2710] ;  /* 0x00271000018a7983 */ /* 0x000ea20000300800 */
[----:B------:R-:W-:-:S03]  /*a9b80*/  ISETP.LT.AND P6, PT, R11, UR6, !P4 ;  /* 0x000000060b007c0c */ /* 0x000fc6000e7c1270 */
[----:B----4-:R1:W-:Y:S04]  /*a9b90*/  @P2 STG.E desc[UR4][R16.64], R146 ;  /* 0x0000009210002986 */ /* 0x0103e8000c101904 */
[----:B-1----:R-:W4:Y:S01]  /*a9ba0*/  LDL.LU R146, [R1+0x34c] ;  /* 0x00034c0001927983 */ /* 0x002f220000300800 */
[----:B------:R-:W-:-:S05]  /*a9bb0*/  IMAD.WIDE R8, R144, 0x4, R2 ;  /* 0x0000000490087825 */ /* 0x000fca00078e0202 */
[----:B------:R1:W-:Y:S01]  /*a9bc0*/  @P1 STG.E desc[UR4][R8.64], R140 ;  /* 0x0000008c08001986 */ /* 0x0003e2000c101904 */
[----:B------:R-:W-:-:S04]  /*a9bd0*/  IMAD.WIDE R18, R144, 0x4, R152 ;  /* 0x0000000490127825 */ /* 0x000fc800078e0298 */
[C---:B------:R-:W-:Y:S01]  /*a9be0*/  IMAD.WIDE R16, R144.reuse, 0x4, R4 ;  /* 0x0000000490107825 */ /* 0x040fe200078e0204 */
[----:B------:R1:W-:Y:S04]  /*a9bf0*/  @P5 STG.E desc[UR4][R18.64], R143 ;  /* 0x0000008f12005986 */ /* 0x0003e8000c101904 */
[----:B-1----:R-:W4:Y:S01]  /*a9c00*/  LDL.LU R140, [R1+0x74c] ;  /* 0x00074c00018c7983 */ /* 0x002f220000300800 */
[----:B------:R-:W-:-:S03]  /*a9c10*/  IMAD.WIDE R8, R144, 0x4, R6 ;  /* 0x0000000490087825 */ /* 0x000fc600078e0206 */
[----:B------:R-:W4:Y:S01]  /*a9c20*/  LDL.LU R145, [R1+0x1740] ;  /* 0x0017400001917983 */ /* 0x000f220000300800 */
[----:B------:R-:W-:-:S03]  /*a9c30*/  IMAD.WIDE R18, R147, 0x4, R2 ;  /* 0x0000000493127825 */ /* 0x000fc600078e0202 */
[----:B------:R-:W4:Y:S04]  /*a9c40*/  LDL.LU R144, [R1+0x2040] ;  /* 0x0020400001907983 */ /* 0x000f280000300800 */
[----:B------:R1:W-:Y:S04]  /*a9c50*/  @P3 STG.E desc[UR4][R16.64], R141 ;  /* 0x0000008d10003986 */ /* 0x0003e8000c101904 */
[----:B------:R-:W4:Y:S04]  /*a9c60*/  LDL.LU R143, [R1+0x1b40] ;  /* 0x001b4000018f7983 */ /* 0x000f280000300800 */
[----:B-1----:R-:W4:Y:S04]  /*a9c70*/  LDL.LU R141, [R1+0x1340] ;  /* 0x00134000018d7983 */ /* 0x002f280000300800 */
[----:B---3--:R1:W-:Y:S04]  /*a9c80*/  @P0 STG.E desc[UR4][R8.64], R142 ;  /* 0x0000008e08000986 */ /* 0x0083e8000c101904 */
[----:B------:R3:W-:Y:S04]  /*a9c90*/  @P6 STG.E desc[UR4][R18.64], R139 ;  /* 0x0000008b12006986 */ /* 0x0007e8000c101904 */
[----:B-1----:R-:W4:Y:S04]  /*a9ca0*/  LDL.LU R142, [R1+0xf50] ;  /* 0x000f5000018e7983 */ /* 0x002f280000300800 */
[----:B---3--:R-:W3:Y:S01]  /*a9cb0*/  LDL.LU R139, [R1+0x2714] ;  /* 0x00271400018b7983 */ /* 0x008ee20000300800 */
[----:B------:R-:W-:-:S02]  /*a9cc0*/  ISETP.LT.AND P1, PT, R12, UR6, !P4 ;  /* 0x000000060c007c0c */ /* 0x000fc4000e721270 */
[----:B------:R-:W-:Y:S01]  /*a9cd0*/  ISETP.LT.AND P3, PT, R13, UR6, !P4 ;  /* 0x000000060d007c0c */ /* 0x000fe2000e761270 */
[----:B------:R-:W-:Y:S01]  /*a9ce0*/  VIADD R0, R10, 0x1a8 ;  /* 0x000001a80a007836 */ /* 0x000fe20000000000 */
[----:B------:R-:W-:Y:S01]  /*a9cf0*/  ISETP.LT.AND P4, PT, R14, UR6, !P4 ;  /* 0x000000060e007c0c */ /* 0x000fe2000e781270 */
[C---:B------:R-:W-:Y:S01]  /*a9d00*/  IMAD.WIDE R16, R147.reuse, 0x4, R152 ;  /* 0x0000000493107825 */ /* 0x040fe200078e0298 */
[----:B------:R-:W3:Y:S02]  /*a9d10*/  LDL.LU R150, [R1+0xb50] ;  /* 0x000b500001967983 */ /* 0x000ee40000300800 */
[----:B------:R-:W-:Y:S01]  /*a9d20*/  ISETP.GE.AND P2, PT, R0, UR7, PT ;  /* 0x0000000700007c0c */ /* 0x000fe2000bf46270 */
[----:B------:R-:W-:-:S03]  /*a9d30*/  IMAD.WIDE R8, R147, 0x4, R4 ;  /* 0x0000000493087825 */ /* 0x000fc600078e0204 */
[----:B------:R-:W-:Y:S01]  /*a9d40*/  ISETP.LT.AND P5, PT, R11, UR6, !P2 ;  /* 0x000000060b007c0c */ /* 0x000fe2000d7a1270 */
[----:B------:R-:W-:Y:S01]  /*a9d50*/  VIADD R15, R10, 0x1a9 ;  /* 0x000001a90a0f7836 */ /* 0x000fe20000000000 */
[----:B------:R-:W-:-:S04]  /*a9d60*/  ISETP.LT.AND P6, PT, R12, UR6, !P2 ;  /* 0x000000060c007c0c */ /* 0x000fc8000d7c1270 */
[----:B------:R-:W-:Y:S01]  /*a9d70*/  ISETP.GE.AND P0, PT, R15, UR7, PT ;  /* 0x000000070f007c0c */ /* 0x000fe2000bf06270 */
[----:B--2---:R1:W-:Y:S02]  /*a9d80*/  @P1 STG.E desc[UR4][R16.64], R148 ;  /* 0x0000009410001986 */ /* 0x0043e4000c101904 */
[----:B-1----:R-:W-:Y:S02]  /*a9d90*/  IMAD.WIDE R16, R147, 0x4, R6 ;  /* 0x0000000493107825 */ /* 0x002fe400078e0206 */
[----:B------:R-:W2:Y:S04]  /*a9da0*/  LDL.LU R148, [R1+0x750] ;  /* 0x0007500001947983 */ /* 0x000ea80000300800 */
[----:B----4-:R1:W-:Y:S01]  /*a9db0*/  @P3 STG.E desc[UR4][R8.64], R146 ;  /* 0x0000009208003986 */ /* 0x0103e2000c101904 */
[----:B------:R-:W-:-:S02]  /*a9dc0*/  ISETP.LT.AND P3, PT, R13, UR6, !P2 ;  /* 0x000000060d007c0c */ /* 0x000fc4000d761270 */
[----:B------:R-:W-:Y:S01]  /*a9dd0*/  ISETP.LT.AND P2, PT, R14, UR6, !P2 ;  /* 0x000000060e007c0c */ /* 0x000fe2000d741270 */
[----:B------:R-:W-:-:S04]  /*a9de0*/  IMAD.WIDE R18, R138, 0x4, R152 ;  /* 0x000000048a127825 */ /* 0x000fc800078e0298 */
[----:B-1----:R-:W-:Y:S01]  /*a9df0*/  IMAD.WIDE R8, R138, 0x4, R2 ;  /* 0x000000048a087825 */ /* 0x002fe200078e0202 */
[----:B------:R1:W-:Y:S01]  /*a9e00*/  @P4 STG.E desc[UR4][R16.64], R140 ;  /* 0x0000008c10004986 */ /* 0x0003e2000c101904 */
[----:B------:R-:W-:-:S03]  /*a9e10*/  ISETP.LT.AND P4, PT, R11, UR6, !P0 ;  /* 0x000000060b007c0c */ /* 0x000fc6000c781270 */
[----:B-1----:R-:W4:Y:S04]  /*a9e20*/  LDL.LU R140, [R1+0x350] ;  /* 0x00035000018c7983 */ /* 0x002f280000300800 */
[----:B------:R-:W4:Y:S01]  /*a9e30*/  LDL.LU R146, [R1+0x2718] ;  /* 0x0027180001927983 */ /* 0x000f220000300800 */
[----:B------:R-:W-:-:S03]  /*a9e40*/  IMAD.WIDE R16, R138, 0x4, R4 ;  /* 0x000000048a107825 */ /* 0x000fc600078e0204 */
[----:B------:R1:W-:Y:S04]  /*a9e50*/  @P5 STG.E desc[UR4][R8.64], R145 ;  /* 0x0000009108005986 */ /* 0x0003e8000c101904 */
[----:B------:R-:W4:Y:S04]  /*a9e60*/  LDL.LU R147, [R1+0x1744] ;  /* 0x0017440001937983 */ /* 0x000f280000300800 */
[----:B------:R1:W-:Y:S04]  /*a9e70*/  @P6 STG.E desc[UR4][R18.64], R144 ;  /* 0x0000009012006986 */ /* 0x0003e8000c101904 */
[----:B-1----:R-:W4:Y:S04]  /*a9e80*/  LDL.LU R145, [R1+0x2044] ;  /* 0x0020440001917983 */ /* 0x002f280000300800 */
[----:B------:R1:W-:Y:S01]  /*a9e90*/  @P3 STG.E desc[UR4][R16.64], R143 ;  /* 0x0000008f10003986 */ /* 0x0003e2000c101904 */
[----:B------:R-:W-:-:S03]  /*a9ea0*/  IMAD.WIDE R18, R138, 0x4, R6 ;  /* 0x000000048a127825 */ /* 0x000fc600078e0206 */
[----:B------:R-:W4:Y:S04]  /*a9eb0*/  LDL.LU R138, [R1+0x271c] ;  /* 0x00271c00018a7983 */ /* 0x000f280000300800 */
[----:B------:R-:W4:Y:S04]  /*a9ec0*/  LDL.LU R144, [R1+0x1b44] ;  /* 0x001b440001907983 */ /* 0x000f280000300800 */
[----:B------:R3:W-:Y:S04]  /*a9ed0*/  @P2 STG.E desc[UR4][R18.64], R141 ;  /* 0x0000008d12002986 */ /* 0x0007e8000c101904 */
[----:B-1----:R-:W4:Y:S01]  /*a9ee0*/  LDL.LU R143, [R1+0x1344] ;  /* 0x00134400018f7983 */ /* 0x002f220000300800 */
[----:B---3--:R-:W-:-:S04]  /*a9ef0*/  IMAD.WIDE R8, R139, 0x4, R2 ;  /* 0x000000048b087825 */ /* 0x008fc800078e0202 */
[C---:B------:R-:W-:Y:S01]  /*a9f00*/  IMAD.WIDE R16, R139.reuse, 0x4, R152 ;  /* 0x000000048b107825 */ /* 0x040fe200078e0298 */
[----:B------:R1:W-:Y:S03]  /*a9f10*/  @P4 STG.E desc[UR4][R8.64], R142 ;  /* 0x0000008e08004986 */ /* 0x0003e6000c101904 */
[----:B------:R-:W-:-:S04]  /*a9f20*/  IMAD.WIDE R18, R139, 0x4, R6 ;  /* 0x000000048b127825 */ /* 0x000fc800078e0206 */
[----:B-1----:R-:W-:Y:S01]  /*a9f30*/  IMAD.WIDE R8, R139, 0x4, R4 ;  /* 0x000000048b087825 */ /* 0x002fe200078e0204 */
        /* <DEDUP_REMOVED lines=9> */
[----:B------:R-:W-:Y:S02]  /*a9fd0*/  ISETP.LT.AND P2, PT, R11, UR6, !P1 ;  /* 0x000000060b007c0c */ /* 0x000fe4000cf41270 */
[----:B------:R-:W-:Y:S01]  /*a9fe0*/  ISETP.LT.AND P4, PT, R12, UR6, !P1 ;  /* 0x000000060c007c0c */ /* 0x000fe2000cf81270 */
[----:B------:R-:W-:Y:S01]  /*a9ff0*/  @P6 STG.E desc[UR4][R16.64], R150 ;  /* 0x0000009610006986 */ /* 0x000fe2000c101904 */
[----:B------:R-:W-:-:S03]  /*aa000*/  ISETP.GE.AND P3, PT, R0, UR7, PT ;  /* 0x0000000700007c0c */ /* 0x000fc6000bf66270 */
[----:B--2---:R1:W-:Y:S01]  /*aa010*/  @P5 STG.E desc[UR4][R8.64], R148 ;  /* 0x0000009408005986 */ /* 0x0043e2000c101904 */
[----:B------:R-:W-:Y:S02]  /*aa020*/  ISETP.LT.AND P6, PT, R11, UR6, !P3 ;  /* 0x000000060b007c0c */ /* 0x000fe4000dfc1270 */
[----:B------:R-:W-:Y:S01]  /*aa030*/  ISETP.LT.AND P5, PT, R12, UR6, !P3 ;  /* 0x000000060c007c0c */ /* 0x000fe2000dfa1270 */
[----:B----4-:R2:W-:Y:S01]  /*aa040*/  @P0 STG.E desc[UR4][R18.64], R140 ;  /* 0x0000008c12000986 */ /* 0x0105e2000c101904 */
[----:B------:R-:W-:Y:S02]  /*aa050*/  ISETP.LT.AND P0, PT, R13, UR6, !P1 ;  /* 0x000000060d007c0c */ /* 0x000fe4000cf01270 */
[----:B------:R-:W-:Y:S01]  /*aa060*/  ISETP.LT.AND P1, PT, R14, UR6, !P1 ;  /* 0x000000060e007c0c */ /* 0x000fe2000cf21270 */
[----:B-1----:R-:W-:-:S04]  /*aa070*/  IMAD.WIDE R8, R146, 0x4, R2 ;  /* 0x0000000492087825 */ /* 0x002fc800078e0202 */
[C---:B------:R-:W-:Y:S01]  /*aa080*/  IMAD.WIDE R16, R146.reuse, 0x4, R152 ;  /* 0x0000000492107825 */ /* 0x040fe200078e0298 */
[----:B--2---:R-:W2:Y:S04]  /*aa090*/  LDL.LU R140, [R1+0x754] ;  /* 0x00075400018c7983 */ /* 0x004ea80000300800 */
[----:B------:R1:W-:Y:S04]  /*aa0a0*/  @P2 STG.E desc[UR4][R8.64], R147 ;  /* 0x0000009308002986 */ /* 0x0003e8000c101904 */
[----:B------:R4:W-:Y:S04]  /*aa0b0*/  @P4 STG.E desc[UR4][R16.64], R145 ;  /* 0x0000009110004986 */ /* 0x0009e8000c101904 */
[----:B------:R-:W2:Y:S01]  /*aa0c0*/  LDL.LU R149, [R1+0x354] ;  /* 0x0003540001957983 */ /* 0x000ea20000300800 */
[----:B-1----:R-:W-:-:S03]  /*aa0d0*/  IMAD.WIDE R8, R146, 0x4, R4 ;  /* 0x0000000492087825 */ /* 0x002fc600078e0204 */
[----:B------:R-:W2:Y:S01]  /*aa0e0*/  LDL.LU R150, [R1+0x1748] ;  /* 0x0017480001967983 */ /* 0x000ea20000300800 */
[----:B----4-:R-:W-:-:S03]  /*aa0f0*/  IMAD.WIDE R16, R146, 0x4, R6 ;  /* 0x0000000492107825 */ /* 0x010fc600078e0206 */
[----:B------:R-:W4:Y:S01]  /*aa100*/  LDL.LU R148, [R1+0x2048] ;  /* 0x0020480001947983 */ /* 0x000f220000300800 */
[----:B------:R-:W-:-:S03]  /*aa110*/  IMAD.WIDE R18, R138, 0x4, R2 ;  /* 0x000000048a127825 */ /* 0x000fc600078e0202 */
[----:B------:R-:W4:Y:S01]  /*aa120*/  LDL.LU R145, [R1+0x1b48] ;  /* 0x001b480001917983 */ /* 0x000f220000300800 */
[----:B------:R-:W-:-:S03]  /*aa130*/  IMAD.WIDE R20, R138, 0x4, R152 ;  /* 0x000000048a147825 */ /* 0x000fc600078e0298 */
[----:B------:R-:W-:Y:S04]  /*aa140*/  @P0 STG.E desc[UR4][R8.64], R144 ;  /* 0x0000009008000986 */ /* 0x000fe8000c101904 */
[----:B------:R-:W4:Y:S04]  /*aa150*/  LDL.LU R147, [R1+0x2728] ;  /* 0x0027280001937983 */ /* 0x000f280000300800 */
[----:B------:R1:W-:Y:S04]  /*aa160*/  @P1 STG.E desc[UR4][R16.64], R143 ;  /* 0x0000008f10001986 */ /* 0x0003e8000c101904 */
[----:B-1----:R-:W4:Y:S04]  /*aa170*/  LDL.LU R143, [R1+0x1348] ;  /* 0x00134800018f7983 */ /* 0x002f280000300800 */
[----:B---3--:R-:W-:Y:S04]  /*aa180*/  @P6 STG.E desc[UR4][R18.64], R142 ;  /* 0x0000008e12006986 */ /* 0x008fe8000c101904 */
[----:B------:R1:W-:Y:S04]  /*aa190*/  @P5 STG.E desc[UR4][R20.64], R139 ;  /* 0x0000008b14005986 */ /* 0x0003e8000c101904 */
[----:B-1----:R-:W3:Y:S04]  /*aa1a0*/  LDL.LU R139, [R1+0xf58] ;  /* 0x000f5800018b7983 */ /* 0x002ee80000300800 */
[----:B------:R-:W3:Y:S04]  /*aa1b0*/  LDL.LU R146, [R1+0x2724] ;  /* 0x0027240001927983 */ /* 0x000ee80000300800 */
[----:B------:R-:W3:Y:S04]  /*aa1c0*/  LDL.LU R144, [R1+0xb58] ;  /* 0x000b580001907983 */ /* 0x000ee80000300800 */
[----:B------:R-:W3:Y:S01]  /*aa1d0*/  LDL.LU R142, [R1+0x758] ;  /* 0x00075800018e7983 */ /* 0x000ee20000300800 */
[----:B------:R-:W-:Y:S01]  /*aa1e0*/  ISETP.LT.AND P4, PT, R13, UR6, !P3 ;  /* 0x000000060d007c0c */ /* 0x000fe2000df81270 */
[----:B------:R-:W-:Y:S01]  /*aa1f0*/  VIADD R0, R10, 0x1ac ;  /* 0x000001ac0a007836 */ /* 0x000fe20000000000 */
[----:B------:R-:W-:Y:S01]  /*aa200*/  ISETP.LT.AND P3, PT, R14, UR6, !P3 ;  /* 0x000000060e007c0c */ /* 0x000fe2000df61270 */
[----:B------:R-:W-:-:S03]  /*aa210*/  IMAD.WIDE R8, R138, 0x4, R4 ;  /* 0x000000048a087825 */ /* 0x000fc600078e0204 */
[----:B------:R-:W-:-:S04]  /*aa220*/  ISETP.GE.AND P2, PT, R0, UR7, PT ;  /* 0x0000000700007c0c */ /* 0x000fc8000bf46270 */
[----:B------:R-:W-:Y:S02]  /*aa230*/  ISETP.LT.AND P6, PT, R11, UR6, !P2 ;  /* 0x000000060b007c0c */ /* 0x000fe4000d7c1270 */
[----:B------:R-:W-:Y:S01]  /*aa240*/  ISETP.LT.AND P1, PT, R12, UR6, !P2 ;  /* 0x000000060c007c0c */ /* 0x000fe2000d721270 */
[----:B------:R-:W-:Y:S01]  /*aa250*/  VIADD R0, R10, 0x1ad ;  /* 0x000001ad0a007836 */ /* 0x000fe20000000000 */
[----:B------:R-:W-:Y:S02]  /*aa260*/  ISETP.LT.AND P5, PT, R13, UR6, !P2 ;  /* 0x000000060d007c0c */ /* 0x000fe4000d7a1270 */
[----:B------:R-:W-:Y:S01]  /*aa270*/  ISETP.LT.AND P2, PT, R14, UR6, !P2 ;  /* 0x000000060e007c0c */ /* 0x000fe2000d741270 */
[----:B------:R-:W-:Y:S01]  /*aa280*/  IMAD.WIDE R16, R141, 0x4, R2 ;  /* 0x000000048d107825 */ /* 0x000fe200078e0202 */
[----:B------:R-:W-:-:S03]  /*aa290*/  ISETP.GE.AND P0, PT, R0, UR7, PT ;  /* 0x0000000700007c0c */ /* 0x000fc6000bf06270 */
[----:B------:R-:W-:-:S04]  /*aa2a0*/  IMAD.WIDE R20, R141, 0x4, R152 ;  /* 0x000000048d147825 */ /* 0x000fc800078e0298 */
[----:B------:R-:W-:Y:S01]  /*aa2b0*/  IMAD.WIDE R18, R141, 0x4, R4 ;  /* 0x000000048d127825 */ /* 0x000fe200078e0204 */
[----:B--2---:R1:W-:Y:S03]  /*aa2c0*/  @P4 STG.E desc[UR4][R8.64], R140 ;  /* 0x0000008c08004986 */ /* 0x0043e6000c101904 */
[----:B-1----:R-:W-:Y:S01]  /*aa2d0*/  IMAD.WIDE R8, R138, 0x4, R6 ;  /* 0x000000048a087825 */ /* 0x002fe200078e0206 */
[----:B------:R-:W2:Y:S04]  /*aa2e0*/  LDL.LU R140, [R1+0x358] ;  /* 0x00035800018c7983 */ /* 0x000ea80000300800 */
[----:B------:R-:W2:Y:S04]  /*aa2f0*/  LDL.LU R138, [R1+0x174c] ;  /* 0x00174c00018a7983 */ /* 0x000ea80000300800 */
[----:B------:R-:W-:Y:S01]  /*aa300*/  @P3 STG.E desc[UR4][R8.64], R149 ;  /* 0x0000009508003986 */ /* 0x000fe2000c101904 */
[----:B------:R-:W-:-:S03]  /*aa310*/  ISETP.LT.AND P3, PT, R11, UR6, !P0 ;  /* 0x000000060b007c0c */ /* 0x000fc6000c761270 */
[----:B------:R1:W-:Y:S04]  /*aa320*/  @P6 STG.E desc[UR4][R16.64], R150 ;  /* 0x0000009610006986 */ /* 0x0003e8000c101904 */
[----:B----4-:R4:W-:Y:S04]  /*aa330*/  @P1 STG.E desc[UR4][R20.64], R148 ;  /* 0x0000009414001986 */ /* 0x0109e8000c101904 */
[----:B------:R-:W-:Y:S01]  /*aa340*/  @P5 STG.E desc[UR4][R18.64], R145 ;  /* 0x0000009112005986 */ /* 0x000fe2000c101904 */
[----:B-1----:R-:W-:-:S03]  /*aa350*/  IMAD.WIDE R16, R141, 0x4, R6 ;  /* 0x000000048d107825 */ /* 0x002fc600078e0206 */
[----:B----4-:R-:W4:Y:S04]  /*aa360*/  LDL.LU R148, [R1+0x204c] ;  /* 0x00204c0001947983 */ /* 0x010f280000300800 */
[----:B------:R-:W4:Y:S04]  /*aa370*/  LDL.LU R141, [R1+0x272c] ;  /* 0x00272c00018d7983 */ /* 0x000f280000300800 */
[----:B------:R1:W-:Y:S01]  /*aa380*/  @P2 STG.E desc[UR4][R16.64], R143 ;  /* 0x0000008f10002986 */ /* 0x0003e2000c101904 */
[----:B------:R-:W-:Y:S02]  /*aa390*/  ISETP.LT.AND P5, PT, R12, UR6, !P0 ;  /* 0x000000060c007c0c */ /* 0x000fe4000c7a1270 */
[----:B------:R-:W-:Y:S01]  /*aa3a0*/  ISETP.LT.AND P1, PT, R13, UR6, !P0 ;  /* 0x000000060d007c0c */ /* 0x000fe2000c721270 */
[----:B-1----:R-:W4:Y:S01]  /*aa3b0*/  LDL.LU R143, [R1+0x1b4c] ;  /* 0x001b4c00018f7983 */ /* 0x002f220000300800 */
[----:B---3--:R-:W-:-:S05]  /*aa3c0*/  IMAD.WIDE R8, R146, 0x4, R2 ;  /* 0x0000000492087825 */ /* 0x008fca00078e0202 */
[----:B------:R1:W-:Y:S01]  /*aa3d0*/  @P3 STG.E desc[UR4][R8.64], R139 ;  /* 0x0000008b08003986 */ /* 0x0003e2000c101904 */
[----:B------:R-:W-:-:S04]  /*aa3e0*/  IMAD.WIDE R18, R146, 0x4, R152 ;  /* 0x0000000492127825 */ /* 0x000fc800078e0298 */
[C---:B------:R-:W-:Y:S01]  /*aa3f0*/  IMAD.WIDE R16, R146.reuse, 0x4, R4 ;  /* 0x0000000492107825 */ /* 0x040fe200078e0204 */
[----:B-1----:R-:W3:Y:S04]  /*aa400*/  LDL.LU R139, [R1+0x134c] ;  /* 0x00134c00018b7983 */ /* 0x002ee80000300800 */
[----:B------:R-:W3:Y:S04]  /*aa410*/  LDL.LU R145, [R1+0xf5c] ;  /* 0x000f5c0001917983 */ /* 0x000ee80000300800 */
[----:B------:R1:W-:Y:S01]  /*aa420*/  @P5 STG.E desc[UR4][R18.64], R144 ;  /* 0x0000009012005986 */ /* 0x0003e2000c101904 */
[----:B------:R-:W-:-:S03]  /*aa430*/  IMAD.WIDE R8, R146, 0x4, R6 ;  /* 0x0000000492087825 */ /* 0x000fc600078e0206 */
[----:B------:R1:W-:Y:S04]  /*aa440*/  @P1 STG.E desc[UR4][R16.64], R142 ;  /* 0x0000008e10001986 */ /* 0x0003e8000c101904 */
[----:B-1----:R-:W3:Y:S04]  /*aa450*/  LDL.LU R144, [R1+0xb5c] ;  /* 0x000b5c0001907983 */ /* 0x002ee80000300800 */
[----:B------:R-:W3:Y:S04]  /*aa460*/  LDL.LU R146, [R1+0x75c] ;  /* 0x00075c0001927983 */ /* 0x000ee80000300800 */
[----:B------:R-:W3:Y:S01]  /*aa470*/  LDL.LU R142, [R1+0x35c] ;  /* 0x00035c00018e7983 */ /* 0x000ee20000300800 */
[----:B------:R-:W-:Y:S01]  /*aa480*/  VIADD R15, R10, 0x1ae ;  /* 0x000001ae0a0f7836 */ /* 0x000fe20000000000 */
[----:B------:R-:W-:-:S04]  /*aa490*/  ISETP.LT.AND P0, PT, R14, UR6, !P0 ;  /* 0x000000060e007c0c */ /* 0x000fc8000c701270 */
[----:B------:R-:W-:-:S04]  /*aa4a0*/  ISETP.GE.AND P4, PT, R15, UR7, PT ;  /* 0x000000070f007c0c */ /* 0x000fc8000bf86270 */
[----:B------:R-:W-:Y:S01]  /*aa4b0*/  ISETP.LT.AND P6, PT, R11, UR6, !P4 ;  /* 0x000000060b007c0c */ /* 0x000fe2000e7c1270 */
[----:B------:R-:W-:Y:S01]  /*aa4c0*/  IMAD.WIDE R18, R147, 0x4, R2 ;  /* 0x0000000493127825 */ /* 0x000fe200078e0202 */
[----:B------:R-:W-:Y:S02]  /*aa4d0*/  ISETP.LT.AND P3, PT, R12, UR6, !P4 ;  /* 0x000000060c007c0c */ /* 0x000fe4000e761270 */
[----:B------:R-:W-:Y:S01]  /*aa4e0*/  ISETP.LT.AND P1, PT, R13, UR6, !P4 ;  /* 0x000000060d007c0c */ /* 0x000fe2000e721270 */
[----:B--2---:R1:W-:Y:S08]  /*aa4f0*/  @P0 STG.E desc[UR4][R8.64], R140 ;  /* 0x0000008c08000986 */ /* 0x0043f0000c101904 */
[----:B------:R2:W-:Y:S01]  /*aa500*/  @P6 STG.E desc[UR4][R18.64], R138 ;  /* 0x0000008a12006986 */ /* 0x0005e2000c101904 */
[----:B------:R-:W-:-:S03]  /*aa510*/  VIADD R0, R10, 0x1af ;  /* 0x000001af0a007836 */ /* 0x000fc60000000000 */
[----:B-1----:R-:W3:Y:S04]  /*aa520*/  LDL.LU R140, [R1+0x1b50] ;  /* 0x001b5000018c7983 */ /* 0x002ee80000300800 */
[----:B--2---:R-:W2:Y:S01]  /*aa530*/  LDL.LU R138, [R1+0x2730] ;  /* 0x00273000018a7983 */ /* 0x004ea20000300800 */
[----:B------:R-:W-:Y:S01]  /*aa540*/  IMAD.WIDE R8, R147, 0x4, R152 ;  /* 0x0000000493087825 */ /* 0x000fe200078e0298 */
[----:B------:R-:W-:-:S03]  /*aa550*/  ISETP.LT.AND P4, PT, R14, UR6, !P4 ;  /* 0x000000060e007c0c */ /* 0x000fc6000e781270 */
[----:B------:R-:W-:Y:S01]  /*aa560*/  IMAD.WIDE R16, R147, 0x4, R4 ;  /* 0x0000000493107825 */ /* 0x000fe200078e0204 */
[----:B------:R-:W-:Y:S01]  /*aa570*/  ISETP.GE.AND P2, PT, R0, UR7, PT ;  /* 0x0000000700007c0c */ /* 0x000fe2000bf46270 */
[----:B------:R-:W2:Y:S03]  /*aa580*/  LDL.LU R150, [R1+0x1750] ;  /* 0x0017500001967983 */ /* 0x000ea60000300800 */
[----:B------:R-:W-:Y:S01]  /*aa590*/  ISETP.LT.AND P5, PT, R11, UR6, !P2 ;  /* 0x000000060b007c0c */ /* 0x000fe2000d7a1270 */
[----:B----4-:R1:W-:Y:S01]  /*aa5a0*/  @P3 STG.E desc[UR4][R8.64], R148 ;  /* 0x0000009408003986 */ /* 0x0103e2000c101904 */
[----:B------:R-:W-:-:S03]  /*aa5b0*/  ISETP.LT.AND P6, PT, R12, UR6, !P2 ;  /* 0x000000060c007c0c */ /* 0x000fc6000d7c1270 */
[----:B-1----:R-:W4:Y:S01]  /*aa5c0*/  LDL.LU R148, [R1+0x2050] ;  /* 0x0020500001947983 */ /* 0x002f220000300800 */
[----:B------:R-:W-:-:S03]  /*aa5d0*/  IMAD.WIDE R8, R147, 0x4, R6 ;  /* 0x0000000493087825 */ /* 0x000fc600078e0206 */
[----:B------:R1:W-:Y:S01]  /*aa5e0*/  @P1 STG.E desc[UR4][R16.64], R143 ;  /* 0x0000008f10001986 */ /* 0x0003e2000c101904 */
[----:B------:R-:W-:Y:S02]  /*aa5f0*/  ISETP.LT.AND P1, PT, R13, UR6, !P2 ;  /* 0x000000060d007c0c */ /* 0x000fe4000d721270 */
[----:B------:R-:W-:Y:S01]  /*aa600*/  ISETP.LT.AND P2, PT, R14, UR6, !P2 ;  /* 0x000000060e007c0c */ /* 0x000fe2000d741270 */
[----:B-1----:R-:W4:Y:S01]  /*aa610*/  LDL.LU R143, [R1+0x1350] ;  /* 0x00135000018f7983 */ /* 0x002f220000300800 */
[----:B------:R-:W-:-:S04]  /*aa620*/  IMAD.WIDE R16, R141, 0x4, R2 ;  /* 0x000000048d107825 */ /* 0x000fc800078e0202 */
[C---:B------:R-:W-:Y:S01]  /*aa630*/  IMAD.WIDE R18, R141.reuse, 0x4, R152 ;  /* 0x000000048d127825 */ /* 0x040fe200078e0298 */
[----:B---3--:R1:W-:Y:S04]  /*aa640*/  @P4 STG.E desc[UR4][R8.64], R139 ;  /* 0x0000008b08004986 */ /* 0x0083e8000c101904 */
[----:B------:R3:W-:Y:S04]  /*aa650*/  @P5 STG.E desc[UR4][R16.64], R145 ;  /* 0x0000009110005986 */ /* 0x0007e8000c101904 */
[----:B-1----:R-:W4:Y:S01]  /*aa660*/  LDL.LU R139, [R1+0x2734] ;  /* 0x00273400018b7983 */ /* 0x002f220000300800 */
[----:B------:R-:W-:-:S03]  /*aa670*/  IMAD.WIDE R8, R141, 0x4, R4 ;  /* 0x000000048d087825 */ /* 0x000fc600078e0204 */
[----:B------:R-:W4:Y:S01]  /*aa680*/  LDL.LU R147, [R1+0xf60] ;  /* 0x000f600001937983 */ /* 0x000f220000300800 */
[----:B---3--:R-:W-:-:S03]  /*aa690*/  IMAD.WIDE R16, R141, 0x4, R6 ;  /* 0x000000048d107825 */ /* 0x008fc600078e0206 */
[----:B------:R-:W3:Y:S04]  /*aa6a0*/  LDL.LU R141, [R1+0xb60] ;  /* 0x000b6000018d7983 */ /* 0x000ee80000300800 */
[----:B------:R1:W-:Y:S04]  /*aa6b0*/  @P6 STG.E desc[UR4][R18.64], R144 ;  /* 0x0000009012006986 */ /* 0x0003e8000c101904 */
[----:B------:R1:W-:Y:S04]  /*aa6c0*/  @P1 STG.E desc[UR4][R8.64], R146 ;  /* 0x0000009208001986 */ /* 0x0003e8000c101904 */
[----:B------:R1:W-:Y:S04]  /*aa6d0*/  @P2 STG.E desc[UR4][R16.64], R142 ;  /* 0x0000008e10002986 */ /* 0x0003e8000c101904 */
[----:B-1----:R-:W3:Y:S04]  /*aa6e0*/  LDL.LU R144, [R1+0x2738] ;  /* 0x0027380001907983 */ /* 0x002ee80000300800 */
[----:B------:R-:W3:Y:S04]  /*aa6f0*/  LDL.LU R145, [R1+0x760] ;  /* 0x0007600001917983 */ /* 0x000ee80000300800 */
[----:B------:R-:W3:Y:S04]  /*aa700*/  LDL.LU R146, [R1+0x360] ;  /* 0x0003600001927983 */ /* 0x000ee80000300800 */
[----:B------:R-:W3:Y:S01]  /*aa710*/  LDL.LU R142, [R1+0x1b54] ;  /* 0x001b5400018e7983 */ /* 0x000ee20000300800 */
[----:B------:R-:W-:-:S05]  /*aa720*/  VIADD R15, R10, 0x1b0 ;  /* 0x000001b00a0f7836 */ /* 0x000fca0000000000 */
[----:B------:R-:W-:-:S04]  /*aa730*/  ISETP.GE.AND P0, PT, R15, UR7, PT ;  /* 0x000000070f007c0c */ /* 0x000fc8000bf06270 */
[----:B------:R-:W-:Y:S02]  /*aa740*/  ISETP.LT.AND P4, PT, R11, UR6, !P0 ;  /* 0x000000060b007c0c */ /* 0x000fe4000c781270 */
[----:B------:R-:W-:Y:S02]  /*aa750*/  ISETP.LT.AND P6, PT, R12, UR6, !P0 ;  /* 0x000000060c007c0c */ /* 0x000fe4000c7c1270 */
[----:B------:R-:W-:Y:S02]  /*aa760*/  ISETP.LT.AND P5, PT, R13, UR6, !P0 ;  /* 0x000000060d007c0c */ /* 0x000fe4000c7a1270 */
[----:B------:R-:W-:Y:S01]  /*aa770*/  ISETP.LT.AND P0, PT, R14, UR6, !P0 ;  /* 0x000000060e007c0c */ /* 0x000fe2000c701270 */
[----:B--2---:R-:W-:-:S04]  /*aa780*/  IMAD.WIDE R18, R138, 0x4, R2 ;  /* 0x000000048a127825 */ /* 0x004fc800078e0202 */
[C---:B------:R-:W-:Y:S02]  /*aa790*/  IMAD.WIDE R8, R138.reuse, 0x4, R152 ;  /* 0x000000048a087825 */ /* 0x040fe400078e0298 */
[----:B------:R1:W-:Y:S02]  /*aa7a0*/  @P4 STG.E desc[UR4][R18.64], R140 ;  /* 0x0000008c12004986 */ /* 0x0003e4000c101904 */
[----:B------:R-:W-:-:S04]  /*aa7b0*/  IMAD.WIDE R16, R138, 0x4, R4 ;  /* 0x000000048a107825 */ /* 0x000fc800078e0204 */
[----:B------:R-:W-:Y:S02]  /*aa7c0*/  VIADD R0, R10, 0x1b1 ;  /* 0x000001b10a007836 */ /* 0x000fe40000000000 */
[----:B-1----:R-:W-:Y:S02]  /*aa7d0*/  IMAD.WIDE R18, R138, 0x4, R6 ;  /* 0x000000048a127825 */ /* 0x002fe400078e0206 */
[----:B------:R-:W2:Y:S01]  /*aa7e0*/  LDL.LU R138, [R1+0x1754] ;  /* 0x00175400018a7983 */ /* 0x000ea20000300800 */
[----:B------:R-:W-:Y:S01]  /*aa7f0*/  ISETP.GE.AND P3, PT, R0, UR7, PT ;  /* 0x0000000700007c0c */ /* 0x000fe2000bf66270 */
[----:B------:R-:W-:Y:S02]  /*aa800*/  VIADD R0, R10, 0x1b2 ;  /* 0x000001b20a007836 */ /* 0x000fe40000000000 */
[----:B------:R-:W-:Y:S01]  /*aa810*/  @P6 STG.E desc[UR4][R8.64], R150 ;  /* 0x0000009608006986 */ /* 0x000fe2000c101904 */
[----:B------:R-:W-:-:S03]  /*aa820*/  ISETP.LT.AND P2, PT, R11, UR6, !P3 ;  /* 0x000000060b007c0c */ /* 0x000fc6000df41270 */
[----:B----4-:R-:W-:Y:S01]  /*aa830*/  @P5 STG.E desc[UR4][R16.64], R148 ;  /* 0x0000009410005986 */ /* 0x010fe2000c101904 */
[----:B------:R-:W-:-:S03]  /*aa840*/  ISETP.LT.AND P4, PT, R12, UR6, !P3 ;  /* 0x000000060c007c0c */ /* 0x000fc6000df81270 */
[----:B------:R-:W4:Y:S01]  /*aa850*/  LDL.LU R140, [R1+0x273c] ;  /* 0x00273c00018c7983 */ /* 0x000f220000300800 */
[----:B------:R-:W-:-:S03]  /*aa860*/  ISETP.GE.AND P1, PT, R0, UR7, PT ;  /* 0x0000000700007c0c */ /* 0x000fc6000bf26270 */
[----:B------:R1:W-:Y:S01]  /*aa870*/  @P0 STG.E desc[UR4][R18.64], R143 ;  /* 0x0000008f12000986 */ /* 0x0003e2000c101904 */
[----:B------:R-:W-:Y:S02]  /*aa880*/  ISETP.LT.AND P0, PT, R13, UR6, !P3 ;  /* 0x000000060d007c0c */ /* 0x000fe4000df01270 */
[----:B------:R-:W-:Y:S01]  /*aa890*/  ISETP.LT.AND P3, PT, R14, UR6, !P3 ;  /* 0x000000060e007c0c */ /* 0x000fe2000df61270 */
[----:B-1----:R-:W4:Y:S01]  /*aa8a0*/  LDL.LU R143, [R1+0x2054] ;  /* 0x00205400018f7983 */ /* 0x002f220000300800 */
[----:B------:R-:W-:-:S03]  /*aa8b0*/  ISETP.LT.AND P6, PT, R11, UR6, !P1 ;  /* 0x000000060b007c0c */ /* 0x000fc6000cfc1270 */
[----:B------:R-:W4:Y:S04]  /*aa8c0*/  LDL.LU R149, [R1+0x1354] ;  /* 0x0013540001957983 */ /* 0x000f280000300800 */
[----:B------:R-:W4:Y:S04]  /*aa8d0*/  LDL.LU R150, [R1+0xf64] ;  /* 0x000f640001967983 */ /* 0x000f280000300800 */
[----:B------:R-:W4:Y:S01]  /*aa8e0*/  LDL.LU R148, [R1+0xb64] ;  /* 0x000b640001947983 */ /* 0x000f220000300800 */
[----:B------:R-:W-:-:S04]  /*aa8f0*/  IMAD.WIDE R8, R139, 0x4, R2 ;  /* 0x000000048b087825 */ /* 0x000fc800078e0202 */
[C---:B------:R-:W-:Y:S01]  /*aa900*/  IMAD.WIDE R16, R139.reuse, 0x4, R152 ;  /* 0x000000048b107825 */ /* 0x040fe200078e0298 */
[----:B------:R1:W-:Y:S04]  /*aa910*/  @P2 STG.E desc[UR4][R8.64], R147 ;  /* 0x0000009308002986 */ /* 0x0003e8000c101904 */
[----:B---3--:R3:W-:Y:S01]  /*aa920*/  @P4 STG.E desc[UR4][R16.64], R141 ;  /* 0x0000008d10004986 */ /* 0x0087e2000c101904 */
[----:B-1----:R-:W-:-:S04]  /*aa930*/  IMAD.WIDE R8, R139, 0x4, R4 ;  /* 0x000000048b087825 */ /* 0x002fc800078e0204 */
[----:B---3--:R-:W-:Y:S01]  /*aa940*/  IMAD.WIDE R16, R139, 0x4, R6 ;  /* 0x000000048b107825 */ /* 0x008fe200078e0206 */
[----:B------:R-:W3:Y:S03]  /*aa950*/  LDL.LU R141, [R1+0x764] ;  /* 0x00076400018d7983 */ /* 0x000ee60000300800 */
[----:B------:R-:W-:Y:S01]  /*aa960*/  IMAD.WIDE R18, R144, 0x4, R2 ;  /* 0x0000000490127825 */ /* 0x000fe200078e0202 */
[----:B------:R-:W3:Y:S04]  /*aa970*/  LDL.LU R139, [R1+0x2744] ;  /* 0x00274400018b7983 */ /* 0x000ee80000300800 */
[----:B------:R-:W-:Y:S04]  /*aa980*/  @P0 STG.E desc[UR4][R8.64], R145 ;  /* 0x0000009108000986 */ /* 0x000fe8000c101904 */
[----:B------:R-:W-:Y:S04]  /*aa990*/  @P3 STG.E desc[UR4][R16.64], R146 ;  /* 0x0000009210003986 */ /* 0x000fe8000c101904 */
[----:B------:R1:W-:Y:S04]  /*aa9a0*/  @P6 STG.E desc[UR4][R18.64], R142 ;  /* 0x0000008e12006986 */ /* 0x0003e8000c101904 */
[----:B-1----:R-:W3:Y:S01]  /*aa9b0*/  LDL.LU R142, [R1+0x364] ;  /* 0x00036400018e7983 */ /* 0x002ee20000300800 */
[----:B------:R-:W-:Y:S01]  /*aa9c0*/  ISETP.LT.AND P5, PT, R12, UR6, !P1 ;  /* 0x000000060c007c0c */ /* 0x000fe2000cfa1270 */
[----:B------:R-:W-:Y:S01]  /*aa9d0*/  IMAD.WIDE R20, R144, 0x4, R152 ;  /* 0x0000000490147825 */ /* 0x000fe200078e0298 */
[----:B------:R-:W-:Y:S01]  /*aa9e0*/  ISETP.LT.AND P4, PT, R13, UR6, !P1 ;  /* 0x000000060d007c0c */ /* 0x000fe2000cf81270 */
[----:B------:R-:W3:Y:S02]  /*aa9f0*/  LDL.LU R147, [R1+0x1b58] ;  /* 0x001b580001937983 */ /* 0x000ee40000300800 */
[----:B------:R-:W-:-:S02]  /*aaa00*/  VIADD R0, R10, 0x1b3 ;  /* 0x000001b30a007836 */ /* 0x000fc40000000000 */
[----:B------:R-:W-:-:S03]  /*aaa10*/  IMAD.WIDE R8, R144, 0x4, R4 ;  /* 0x0000000490087825 */ /* 0x000fc600078e0204 */
[----:B------:R-:W-:-:S03]  /*aaa20*/  ISETP.GE.AND P2, PT, R0, UR7, PT ;  /* 0x0000000700007c0c */ /* 0x000fc6000bf46270 */
[----:B--2---:R1:W-:Y:S01]  /*aaa30*/  @P5 STG.E desc[UR4][R20.64], R138 ;  /* 0x0000008a14005986 */ /* 0x0043e2000c101904 */
[----:B------:R-:W-:-:S03]  /*aaa40*/  ISETP.LT.AND P1, PT, R14, UR6, !P1 ;  /* 0x000000060e007c0c */ /* 0x000fc6000cf21270 */
[----:B-1----:R-:W2:Y:S01]  /*aaa50*/  LDL.LU R138, [R1+0x2740] ;  /* 0x00274000018a7983 */ /* 0x002ea20000300800 */
[----:B------:R-:W-:Y:S02]  /*aaa60*/  ISETP.LT.AND P6, PT, R11, UR6, !P2 ;  /* 0x000000060b007c0c */ /* 0x000fe4000d7c1270 */
[----:B------:R-:W-:Y:S02]  /*aaa70*/  ISETP.LT.AND P3, PT, R12, UR6, !P2 ;  /* 0x000000060c007c0c */ /* 0x000fe4000d761270 */
[----:B------:R-:W-:Y:S02]  /*aaa80*/  ISETP.LT.AND P5, PT, R13, UR6, !P2 ;  /* 0x000000060d007c0c */ /* 0x000fe4000d7a1270 */
[----:B------:R-:W-:Y:S01]  /*aaa90*/  ISETP.LT.AND P2, PT, R14, UR6, !P2 ;  /* 0x000000060e007c0c */ /* 0x000fe2000d741270 */
[----:B----4-:R-:W-:Y:S01]  /*aaaa0*/  IMAD.WIDE R16, R140, 0x4, R2 ;  /* 0x000000048c107825 */ /* 0x010fe200078e0202 */
[----:B------:R1:W-:Y:S04]  /*aaab0*/  @P4 STG.E desc[UR4][R8.64], R143 ;  /* 0x0000008f08004986 */ /* 0x0003e8000c101904 */
[----:B-1----:R-:W4:Y:S01]  /*aaac0*/  LDL.LU R143, [R1+0x1758] ;  /* 0x00175800018f7983 */ /* 0x002f220000300800 */
[----:B------:R-:W-:-:S03]  /*aaad0*/  IMAD.WIDE R8, R144, 0x4, R6 ;  /* 0x0000000490087825 */ /* 0x000fc600078e0206 */
[----:B------:R-:W4:Y:S01]  /*aaae0*/  LDL.LU R145, [R1+0x2058] ;  /* 0x0020580001917983 */ /* 0x000f220000300800 */
[----:B------:R-:W-:-:S03]  /*aaaf0*/  IMAD.WIDE R20, R140, 0x4, R152 ;  /* 0x000000048c147825 */ /* 0x000fc600078e0298 */
[----:B------:R-:W4:Y:S01]  /*aab00*/  LDL.LU R146, [R1+0x1358] ;  /* 0x0013580001927983 */ /* 0x000f220000300800 */
[----:B------:R-:W-:-:S03]  /*aab10*/  IMAD.WIDE R18, R140, 0x4, R4 ;  /* 0x000000048c127825 */ /* 0x000fc600078e0204 */
[----:B------:R-:W4:Y:S04]  /*aab20*/  LDL.LU R144, [R1+0xf68] ;  /* 0x000f680001907983 */ /* 0x000f280000300800 */
[----:B------:R-:W-:Y:S04]  /*aab30*/  @P1 STG.E desc[UR4][R8.64], R149 ;  /* 0x0000009508001986 */ /* 0x000fe8000c101904 */
[----:B------:R1:W-:Y:S04]  /*aab40*/  @P6 STG.E desc[UR4][R16.64], R150 ;  /* 0x0000009610006986 */ /* 0x0003e8000c101904 */
[----:B------:R-:W-:Y:S01]  /*aab50*/  @P3 STG.E desc[UR4][R20.64], R148 ;  /* 0x0000009414003986 */ /* 0x000fe2000c101904 */
[----:B-1----:R-:W-:-:S03]  /*aab60*/  IMAD.WIDE R16, R140, 0x4, R6 ;  /* 0x000000048c107825 */ /* 0x002fc600078e0206 */
[----:B------:R-:W4:Y:S04]  /*aab70*/  LDL.LU R140, [R1+0xb68] ;  /* 0x000b6800018c7983 */ /* 0x000f280000300800 */
[----:B---3--:R1:W-:Y:S04]  /*aab80*/  @P5 STG.E desc[UR4][R18.64], R141 ;  /* 0x0000008d12005986 */ /* 0x0083e8000c101904 */
[----:B-1----:R-:W3:Y:S04]  /*aab90*/  LDL.LU R141, [R1+0x2748] ;  /* 0x00274800018d7983 */ /* 0x002ee80000300800 */
[----:B------:R1:W-:Y:S04]  /*aaba0*/  @P2 STG.E desc[UR4][R16.64], R142 ;  /* 0x0000008e10002986 */ /* 0x0003e8000c101904 */
[----:B-1----:R-:W3:Y:S01]  /*aabb0*/  LDL.LU R142, [R1+0x768] ;  /* 0x00076800018e7983 */ /* 0x002ee20000300800 */
[----:B------:R-:W-:-:S05]  /*aabc0*/  VIADD R0, R10, 0x1b4 ;  /* 0x000001b40a007836 */ /* 0x000fca0000000000 */
[----:B------:R-:W-:-:S04]  /*aabd0*/  ISETP.GE.AND P0, PT, R0, UR7, PT ;  /* 0x0000000700007c0c */ /* 0x000fc8000bf06270 */
[----:B------:R-:W-:Y:S02]  /*aabe0*/  ISETP.LT.AND P1, PT, R11, UR6, !P0 ;  /* 0x000000060b007c0c */ /* 0x000fe4000c721270 */
[----:B------:R-:W-:Y:S01]  /*aabf0*/  ISETP.LT.AND P5, PT, R12, UR6, !P0 ;  /* 0x000000060c007c0c */ /* 0x000fe2000c7a1270 */
[----:B------:R-:W-:Y:S01]  /*aac00*/  VIADD R15, R10, 0x1b5 ;  /* 0x000001b50a0f7836 */ /* 0x000fe20000000000 */
[----:B------:R-:W-:-:S04]  /*aac10*/  ISETP.LT.AND P3, PT, R13, UR6, !P0 ;  /* 0x000000060d007c0c */ /* 0x000fc8000c761270 */
[----:B------:R-:W-:Y:S01]  /*aac20*/  ISETP.GE.AND P4, PT, R15, UR7, PT ;  /* 0x000000070f007c0c */ /* 0x000fe2000bf86270 */
[----:B--2---:R-:W-:Y:S01]  /*aac30*/  IMAD.WIDE R8, R138, 0x4, R2 ;  /* 0x000000048a087825 */ /* 0x004fe200078e0202 */
[----:B------:R-:W-:-:S03]  /*aac40*/  ISETP.LT.AND P0, PT, R14, UR6, !P0 ;  /* 0x000000060e007c0c */ /* 0x000fc6000c701270 */
[C---:B------:R-:W-:Y:S01]  /*aac50*/  IMAD.WIDE R18, R138.reuse, 0x4, R152 ;  /* 0x000000048a127825 */ /* 0x040fe200078e0298 */
[----:B------:R1:W-:Y:S01]  /*aac60*/  @P1 STG.E desc[UR4][R8.64], R147 ;  /* 0x0000009308001986 */ /* 0x0003e2000c101904 */
[----:B------:R-:W-:Y:S02]  /*aac70*/  ISETP.LT.AND P6, PT, R11, UR6, !P4 ;  /* 0x000000060b007c0c */ /* 0x000fe4000e7c1270 */
[----:B------:R-:W-:Y:S01]  /*aac80*/  IMAD.WIDE R16, R138, 0x4, R4 ;  /* 0x000000048a107825 */ /* 0x000fe200078e0204 */
[----:B------:R-:W-:-:S03]  /*aac90*/  ISETP.LT.AND P1, PT, R12, UR6, !P4 ;  /* 0x000000060c007c0c */ /* 0x000fc6000e721270 */
[----:B-1----:R-:W-:Y:S02]  /*aaca0*/  IMAD.WIDE R8, R138, 0x4, R6 ;  /* 0x000000048a087825 */ /* 0x002fe400078e0206 */
[----:B------:R-:W2:Y:S04]  /*aacb0*/  LDL.LU R138, [R1+0x274c] ;  /* 0x00274c00018a7983 */ /* 0x000ea80000300800 */
[----:B------:R-:W2:Y:S04]  /*aacc0*/  LDL.LU R150, [R1+0x368] ;  /* 0x0003680001967983 */ /* 0x000ea80000300800 */
[----:B------:R-:W2:Y:S04]  /*aacd0*/  LDL.LU R147, [R1+0x1b5c] ;  /* 0x001b5c0001937983 */ /* 0x000ea80000300800 */
[----:B----4-:R1:W-:Y:S04]  /*aace0*/  @P5 STG.E desc[UR4][R18.64], R143 ;  /* 0x0000008f12005986 */ /* 0x0103e8000c101904 */
[----:B------:R4:W-:Y:S04]  /*aacf0*/  @P3 STG.E desc[UR4][R16.64], R145 ;  /* 0x0000009110003986 */ /* 0x0009e8000c101904 */
[----:B-1----:R-:W2:Y:S01]  /*aad00*/  LDL.LU R143, [R1+0x175c] ;  /* 0x00175c00018f7983 */ /* 0x002ea20000300800 */
[----:B------:R-:W-:Y:S01]  /*aad10*/  IMAD.WIDE R18, R139, 0x4, R2 ;  /* 0x000000048b127825 */ /* 0x000fe200078e0202 */
[----:B------:R-:W-:-:S02]  /*aad20*/  ISETP.LT.AND P3, PT, R13, UR6, !P4 ;  /* 0x000000060d007c0c */ /* 0x000fc4000e761270 */
[----:B------:R1:W-:Y:S04]  /*aad30*/  @P0 STG.E desc[UR4][R8.64], R146 ;  /* 0x0000009208000986 */ /* 0x0003e8000c101904 */
[----:B----4-:R-:W4:Y:S04]  /*aad40*/  LDL.LU R145, [R1+0x205c] ;  /* 0x00205c0001917983 */ /* 0x010f280000300800 */
[----:B------:R1:W-:Y:S04]  /*aad50*/  @P6 STG.E desc[UR4][R18.64], R144 ;  /* 0x0000009012006986 */ /* 0x0003e8000c101904 */
[----:B-1----:R-:W4:Y:S01]  /*aad60*/  LDL.LU R146, [R1+0x135c] ;  /* 0x00135c0001927983 */ /* 0x002f220000300800 */
[----:B------:R-:W-:-:S03]  /*aad70*/  IMAD.WIDE R8, R139, 0x4, R152 ;  /* 0x000000048b087825 */ /* 0x000fc600078e0298 */
[----:B------:R-:W4:Y:S01]  /*aad80*/  LDL.LU R144, [R1+0xf6c] ;  /* 0x000f6c0001907983 */ /* 0x000f220000300800 */
[----:B------:R-:W-:-:S03]  /*aad90*/  IMAD.WIDE R16, R139, 0x4, R4 ;  /* 0x000000048b107825 */ /* 0x000fc600078e0204 */
[----:B------:R1:W-:Y:S02]  /*aada0*/  @P1 STG.E desc[UR4][R8.64], R140 ;  /* 0x0000008c08001986 */ /* 0x0003e4000c101904 */
[----:B-1----:R-:W-:Y:S02]  /*aadb0*/  IMAD.WIDE R8, R139, 0x4, R6 ;  /* 0x000000048b087825 */ /* 0x002fe400078e0206 */
[----:B------:R-:W4:Y:S04]  /*aadc0*/  LDL.LU R139, [R1+0x36c] ;  /* 0x00036c00018b7983 */ /* 0x000f280000300800 */
[----:B------:R-:W4:Y:S04]  /*aadd0*/  LDL.LU R140, [R1+0x2750] ;  /* 0x00275000018c7983 */ /* 0x000f280000300800 */
[----:B------:R-:W4:Y:S04]  /*aade0*/  LDL.LU R148, [R1+0xb6c] ;  /* 0x000b6c0001947983 */ /* 0x000f280000300800 */
[----:B---3--:R1:W-:Y:S04]  /*aadf0*/  @P3 STG.E desc[UR4][R16.64], R142 ;  /* 0x0000008e10003986 */ /* 0x0083e8000c101904 */
[----:B-1----:R-:W3:Y:S01]  /*aae00*/  LDL.LU R142, [R1+0x76c] ;  /* 0x00076c00018e7983 */ /* 0x002ee20000300800 */
[----:B------:R-:W-:Y:S01]  /*aae10*/  VIADD R0, R10, 0x1b6 ;  /* 0x000001b60a007836 */ /* 0x000fe20000000000 */
[----:B------:R-:W-:-:S04]  /*aae20*/  ISETP.LT.AND P4, PT, R14, UR6, !P4 ;  /* 0x000000060e007c0c */ /* 0x000fc8000e781270 */
[----:B------:R-:W-:-:S04]  /*aae30*/  ISETP.GE.AND P2, PT, R0, UR7, PT ;  /* 0x0000000700007c0c */ /* 0x000fc8000bf46270 */
[----:B------:R-:W-:Y:S02]  /*aae40*/  ISETP.LT.AND P5, PT, R11, UR6, !P2 ;  /* 0x000000060b007c0c */ /* 0x000fe4000d7a1270 */
[----:B------:R-:W-:Y:S01]  /*aae50*/  ISETP.LT.AND P6, PT, R12, UR6, !P2 ;  /* 0x000000060c007c0c */ /* 0x000fe2000d7c1270 */
[----:B------:R-:W-:Y:S02]  /*aae60*/  VIADD R15, R10, 0x1b7 ;  /* 0x000001b70a0f7836 */ /* 0x000fe40000000000 */
[----:B------:R-:W-:Y:S01]  /*aae70*/  IMAD.WIDE R16, R141, 0x4, R2 ;  /* 0x000000048d107825 */ /* 0x000fe200078e0202 */
[----:B------:R-:W-:Y:S02]  /*aae80*/  ISETP.LT.AND P3, PT, R13, UR6, !P2 ;  /* 0x000000060d007c0c */ /* 0x000fe4000d761270 */
[----:B------:R-:W-:Y:S01]  /*aae90*/  ISETP.GE.AND P0, PT, R15, UR7, PT ;  /* 0x000000070f007c0c */ /* 0x000fe2000bf06270 */
[----:B------:R-:W-:Y:S01]  /*aaea0*/  IMAD.WIDE R18, R141, 0x4, R152 ;  /* 0x000000048d127825 */ /* 0x000fe200078e0298 */
[----:B------:R-:W-:Y:S01]  /*aaeb0*/  ISETP.LT.AND P2, PT, R14, UR6, !P2 ;  /* 0x000000060e007c0c */ /* 0x000fe2000d741270 */
[----:B--2---:R-:W-:Y:S01]  /*aaec0*/  @P4 STG.E desc[UR4][R8.64], R150 ;  /* 0x0000009608004986 */ /* 0x004fe2000c101904 */
[----:B------:R-:W-:-:S03]  /*aaed0*/  ISETP.LT.AND P4, PT, R11, UR6, !P0 ;  /* 0x000000060b007c0c */ /* 0x000fc6000c781270 */
[----:B------:R1:W-:Y:S01]  /*aaee0*/  @P5 STG.E desc[UR4][R16.64], R147 ;  /* 0x0000009310005986 */ /* 0x0003e2000c101904 */
[----:B------:R-:W-:Y:S01]  /*aaef0*/  ISETP.LT.AND P5, PT, R13, UR6, !P0 ;  /* 0x000000060d007c0c */ /* 0x000fe2000c7a1270 */
[----:B-1----:R-:W-:Y:S02]  /*aaf00*/  IMAD.WIDE R16, R141, 0x4, R4 ;  /* 0x000000048d107825 */ /* 0x002fe400078e0204 */
[----:B------:R-:W2:Y:S04]  /*aaf10*/  LDL.LU R147, [R1+0x1b60] ;  /* 0x001b600001937983 */ /* 0x000ea80000300800 */
[----:B------:R1:W-:Y:S01]  /*aaf20*/  @P6 STG.E desc[UR4][R18.64], R143 ;  /* 0x0000008f12006986 */ /* 0x0003e2000c101904 */
[----:B------:R-:W-:Y:S01]  /*aaf30*/  IMAD.WIDE R8, R138, 0x4, R2 ;  /* 0x000000048a087825 */ /* 0x000fe200078e0202 */
[----:B------:R-:W-:-:S03]  /*aaf40*/  ISETP.LT.AND P6, PT, R12, UR6, !P0 ;  /* 0x000000060c007c0c */ /* 0x000fc6000c7c1270 */
[----:B-1----:R-:W-:Y:S02]  /*aaf50*/  IMAD.WIDE R18, R141, 0x4, R6 ;  /* 0x000000048d127825 */ /* 0x002fe400078e0206 */
[----:B------:R-:W2:Y:S04]  /*aaf60*/  LDL.LU R141, [R1+0x2060] ;  /* 0x00206000018d7983 */ /* 0x000ea80000300800 */
[----:B------:R-:W2:Y:S04]  /*aaf70*/  LDL.LU R143, [R1+0x2754] ;  /* 0x00275400018f7983 */ /* 0x000ea80000300800 */
[----:B----4-:R1:W-:Y:S04]  /*aaf80*/  @P3 STG.E desc[UR4][R16.64], R145 ;  /* 0x0000009110003986 */ /* 0x0103e8000c101904 */
[----:B------:R4:W-:Y:S04]  /*aaf90*/  @P2 STG.E desc[UR4][R18.64], R146 ;  /* 0x0000009212002986 */ /* 0x0009e8000c101904 */
[----:B------:R4:W-:Y:S04]  /*aafa0*/  @P4 STG.E desc[UR4][R8.64], R144 ;  /* 0x0000009008004986 */ /* 0x0009e8000c101904 */
[----:B-1----:R-:W2:Y:S01]  /*aafb0*/  LDL.LU R145, [R1+0x1760] ;  /* 0x0017600001917983 */ /* 0x002ea20000300800 */
[----:B------:R-:W-:-:S03]  /*aafc0*/  IMAD.WIDE R16, R138, 0x4, R152 ;  /* 0x000000048a107825 */ /* 0x000fc600078e0298 */
[----:B----4-:R-:W4:Y:S01]  /*aafd0*/  LDL.LU R146, [R1+0x1360] ;  /* 0x0013600001927983 */ /* 0x010f220000300800 */
[----:B------:R-:W-:-:S03]  /*aafe0*/  IMAD.WIDE R18, R138, 0x4, R6 ;  /* 0x000000048a127825 */ /* 0x000fc600078e0206 */
[----:B------:R-:W4:Y:S01]  /*aaff0*/  LDL.LU R144, [R1+0xf70] ;  /* 0x000f700001907983 */ /* 0x000f220000300800 */
[----:B------:R-:W-:-:S03]  /*ab000*/  IMAD.WIDE R8, R138, 0x4, R4 ;  /* 0x000000048a087825 */ /* 0x000fc600078e0204 */
[----:B------:R-:W4:Y:S04]  /*ab010*/  LDL.LU R138, [R1+0x770] ;  /* 0x00077000018a7983 */ /* 0x000f280000300800 */
[----:B------:R-:W-:Y:S04]  /*ab020*/  @P6 STG.E desc[UR4][R16.64], R148 ;  /* 0x0000009410006986 */ /* 0x000fe8000c101904 */
[----:B---3--:R1:W-:Y:S04]  /*ab030*/  @P5 STG.E desc[UR4][R8.64], R142 ;  /* 0x0000008e08005986 */ /* 0x0083e8000c101904 */
[----:B-1----:R-:W3:Y:S01]  /*ab040*/  LDL.LU R142, [R1+0xb70] ;  /* 0x000b7000018e7983 */ /* 0x002ee20000300800 */
[----:B------:R-:W-:Y:S01]  /*ab050*/  VIADD R0, R10, 0x1b8 ;  /* 0x000001b80a007836 */ /* 0x000fe20000000000 */
[----:B------:R-:W-:-:S04]  /*ab060*/  ISETP.LT.AND P0, PT, R14, UR6, !P0 ;  /* 0x000000060e007c0c */ /* 0x000fc8000c701270 */
[----:B------:R-:W-:Y:S01]  /*ab070*/  ISETP.GE.AND P1, PT, R0, UR7, PT ;  /* 0x0000000700007c0c */ /* 0x000fe2000bf26270 */
[----:B------:R-:W-:-:S03]  /*ab080*/  VIADD R0, R10, 0x1b9 ;  /* 0x000001b90a007836 */ /* 0x000fc60000000000 */
[----:B------:R-:W-:Y:S02]  /*ab090*/  ISETP.LT.AND P2, PT, R11, UR6, !P1 ;  /* 0x000000060b007c0c */ /* 0x000fe4000cf41270 */
[----:B------:R-:W-:Y:S01]  /*ab0a0*/  ISETP.LT.AND P4, PT, R12, UR6, !P1 ;  /* 0x000000060c007c0c */ /* 0x000fe2000cf81270 */
[----:B------:R-:W-:Y:S01]  /*ab0b0*/  IMAD.WIDE R8, R140, 0x4, R2 ;  /* 0x000000048c087825 */ /* 0x000fe200078e0202 */
[----:B------:R-:W-:Y:S01]  /*ab0c0*/  ISETP.GE.AND P3, PT, R0, UR7, PT ;  /* 0x0000000700007c0c */ /* 0x000fe2000bf66270 */
[----:B------:R1:W-:Y:S01]  /*ab0d0*/  @P0 STG.E desc[UR4][R18.64], R139 ;  /* 0x0000008b12000986 */ /* 0x0003e2000c101904 */
[----:B------:R-:W-:Y:S01]  /*ab0e0*/  ISETP.LT.AND P0, PT, R13, UR6, !P1 ;  /* 0x000000060d007c0c */ /* 0x000fe2000cf01270 */
[----:B------:R-:W-:Y:S01]  /*ab0f0*/  IMAD.WIDE R16, R140, 0x4, R152 ;  /* 0x000000048c107825 */ /* 0x000fe200078e0298 */
[----:B------:R-:W-:Y:S02]  /*ab100*/  ISETP.LT.AND P1, PT, R14, UR6, !P1 ;  /* 0x000000060e007c0c */ /* 0x000fe4000cf21270 */
[----:B------:R-:W-:-:S02]  /*ab110*/  ISETP.LT.AND P6, PT, R11, UR6, !P3 ;  /* 0x000000060b007c0c */ /* 0x000fc4000dfc1270 */
[----:B------:R-:W-:Y:S01]  /*ab120*/  ISETP.LT.AND P5, PT, R12, UR6, !P3 ;  /* 0x000000060c007c0c */ /* 0x000fe2000dfa1270 */
[----:B-1----:R-:W3:Y:S04]  /*ab130*/  LDL.LU R139, [R1+0x2758] ;  /* 0x00275800018b7983 */ /* 0x002ee80000300800 */
[----:B------:R-:W3:Y:S04]  /*ab140*/  LDL.LU R149, [R1+0x370] ;  /* 0x0003700001957983 */ /* 0x000ee80000300800 */
[----:B------:R-:W3:Y:S04]  /*ab150*/  LDL.LU R150, [R1+0x1b64] ;  /* 0x001b640001967983 */ /* 0x000ee80000300800 */
[----:B--2---:R1:W-:Y:S04]  /*ab160*/  @P2 STG.E desc[UR4][R8.64], R147 ;  /* 0x0000009308002986 */ /* 0x0043e8000c101904 */
[----:B------:R-:W2:Y:S01]  /*ab170*/  LDL.LU R148, [R1+0x2064] ;  /* 0x0020640001947983 */ /* 0x000ea20000300800 */
[----:B-1----:R-:W-:-:S03]  /*ab180*/  IMAD.WIDE R8, R140, 0x4, R4 ;  /* 0x000000048c087825 */ /* 0x002fc600078e0204 */
[----:B------:R1:W-:Y:S01]  /*ab190*/  @P4 STG.E desc[UR4][R16.64], R141 ;  /* 0x0000008d10004986 */ /* 0x0003e2000c101904 */
[----:B------:R-:W-:Y:S01]  /*ab1a0*/  ISETP.LT.AND P4, PT, R13, UR6, !P3 ;  /* 0x000000060d007c0c */ /* 0x000fe2000df81270 */
[----:B------:R-:W-:-:S04]  /*ab1b0*/  IMAD.WIDE R18, R143, 0x4, R2 ;  /* 0x000000048f127825 */ /* 0x000fc800078e0202 */
[----:B-1----:R-:W-:Y:S02]  /*ab1c0*/  IMAD.WIDE R16, R140, 0x4, R6 ;  /* 0x000000048c107825 */ /* 0x002fe400078e0206 */
[----:B------:R-:W2:Y:S02]  /*ab1d0*/  LDL.LU R140, [R1+0x1764] ;  /* 0x00176400018c7983 */ /* 0x000ea40000300800 */
[C---:B------:R-:W-:Y:S02]  /*ab1e0*/  IMAD.WIDE R20, R143.reuse, 0x4, R152 ;  /* 0x000000048f147825 */ /* 0x040fe400078e0298 */
[----:B------:R-:W2:Y:S04]  /*ab1f0*/  LDL.LU R141, [R1+0x2760] ;  /* 0x00276000018d7983 */ /* 0x000ea80000300800 */
[----:B------:R1:W-:Y:S04]  /*ab200*/  @P0 STG.E desc[UR4][R8.64], R145 ;  /* 0x0000009108000986 */ /* 0x0003e8000c101904 */
[----:B----4-:R-:W-:Y:S04]  /*ab210*/  @P1 STG.E desc[UR4][R16.64], R146 ;  /* 0x0000009210001986 */ /* 0x010fe8000c101904 */
[----:B------:R-:W-:Y:S04]  /*ab220*/  @P6 STG.E desc[UR4][R18.64], R144 ;  /* 0x0000009012006986 */ /* 0x000fe8000c101904 */
[----:B------:R-:W4:Y:S04]  /*ab230*/  LDL.LU R147, [R1+0x1364] ;  /* 0x0013640001937983 */ /* 0x000f280000300800 */
[----:B------:R1:W-:Y:S04]  /*ab240*/  @P5 STG.E desc[UR4][R20.64], R138 ;  /* 0x0000008a14005986 */ /* 0x0003e8000c101904 */
[----:B-1----:R-:W4:Y:S01]  /*ab250*/  LDL.LU R145, [R1+0xf74] ;  /* 0x000f740001917983 */ /* 0x002f220000300800 */
[----:B------:R-:W-:-:S03]  /*ab260*/  IMAD.WIDE R8, R143, 0x4, R4 ;  /* 0x000000048f087825 */ /* 0x000fc600078e0204 */
[----:B------:R-:W4:Y:S04]  /*ab270*/  LDL.LU R138, [R1+0x275c] ;  /* 0x00275c00018a7983 */ /* 0x000f280000300800 */
[----:B---3--:R1:W-:Y:S04]  /*ab280*/  @P4 STG.E desc[UR4][R8.64], R142 ;  /* 0x0000008e08004986 */ /* 0x0083e8000c101904 */
[----:B-1----:R-:W3:Y:S04]  /*ab290*/  LDL.LU R142, [R1+0x774] ;  /* 0x00077400018e7983 */ /* 0x002ee80000300800 */
[----:B------:R-:W3:Y:S04]  /*ab2a0*/  LDL.LU R146, [R1+0xb74] ;  /* 0x000b740001927983 */ /* 0x000ee80000300800 */
[----:B------:R-:W3:Y:S01]  /*ab2b0*/  LDL.LU R144, [R1+0x374] ;  /* 0x0003740001907983 */ /* 0x000ee20000300800 */
[----:B------:R-:W-:Y:S01]  /*ab2c0*/  VIADD R0, R10, 0x1ba ;  /* 0x000001ba0a007836 */ /* 0x000fe20000000000 */
[----:B------:R-:W-:-:S04]  /*ab2d0*/  ISETP.LT.AND P3, PT, R14, UR6, !P3 ;  /* 0x000000060e007c0c */ /* 0x000fc8000df61270 */
[----:B------:R-:W-:-:S04]  /*ab2e0*/  ISETP.GE.AND P2, PT, R0, UR7, PT ;  /* 0x0000000700007c0c */ /* 0x000fc8000bf46270 */
[----:B------:R-:W-:Y:S02]  /*ab2f0*/  ISETP.LT.AND P6, PT, R11, UR6, !P2 ;  /* 0x000000060b007c0c */ /* 0x000fe4000d7c1270 */
[----:B------:R-:W-:Y:S02]  /*ab300*/  ISETP.LT.AND P1, PT, R12, UR6, !P2 ;  /* 0x000000060c007c0c */ /* 0x000fe4000d721270 */
[----:B------:R-:W-:Y:S01]  /*ab310*/  ISETP.LT.AND P5, PT, R13, UR6, !P2 ;  /* 0x000000060d007c0c */ /* 0x000fe2000d7a1270 */
[----:B------:R-:W-:-:S04]  /*ab320*/  IMAD.WIDE R8, R143, 0x4, R6 ;  /* 0x000000048f087825 */ /* 0x000fc800078e0206 */
[C---:B------:R-:W-:Y:S01]  /*ab330*/  IMAD.WIDE R16, R139.reuse, 0x4, R2 ;  /* 0x000000048b107825 */ /* 0x040fe200078e0202 */
[----:B------:R-:W-:Y:S03]  /*ab340*/  @P3 STG.E desc[UR4][R8.64], R149 ;  /* 0x0000009508003986 */ /* 0x000fe6000c101904 */
[----:B------:R-:W-:Y:S02]  /*ab350*/  VIADD R0, R10, 0x1bb ;  /* 0x000001bb0a007836 */ /* 0x000fe40000000000 */
[C---:B------:R-:W-:Y:S01]  /*ab360*/  IMAD.WIDE R20, R139.reuse, 0x4, R152 ;  /* 0x000000048b147825 */ /* 0x040fe200078e0298 */
[----:B------:R1:W-:Y:S03]  /*ab370*/  @P6 STG.E desc[UR4][R16.64], R150 ;  /* 0x0000009610006986 */ /* 0x0003e6000c101904 */
[----:B------:R-:W-:Y:S01]  /*ab380*/  IMAD.WIDE R18, R139, 0x4, R4 ;  /* 0x000000048b127825 */ /* 0x000fe200078e0204 */
[----:B------:R-:W-:Y:S01]  /*ab390*/  ISETP.GE.AND P0, PT, R0, UR7, PT ;  /* 0x0000000700007c0c */ /* 0x000fe2000bf06270 */
[----:B--2---:R-:W-:Y:S01]  /*ab3a0*/  @P1 STG.E desc[UR4][R20.64], R148 ;  /* 0x0000009414001986 */ /* 0x004fe2000c101904 */
[----:B------:R-:W-:-:S03]  /*ab3b0*/  ISETP.LT.AND P2, PT, R14, UR6, !P2 ;  /* 0x000000060e007c0c */ /* 0x000fc6000d741270 */
[----:B------:R-:W2:Y:S01]  /*ab3c0*/  LDL.LU R143, [R1+0x1b68] ;  /* 0x001b6800018f7983 */ /* 0x000ea20000300800 */
[----:B------:R-:W-:Y:S01]  /*ab3d0*/  ISETP.LT.AND P3, PT, R11, UR6, !P0 ;  /* 0x000000060b007c0c */ /* 0x000fe2000c761270 */
[----:B-1----:R-:W-:Y:S01]  /*ab3e0*/  IMAD.WIDE R16, R139, 0x4, R6 ;  /* 0x000000048b107825 */ /* 0x002fe200078e0206 */
[----:B------:R-:W-:Y:S01]  /*ab3f0*/  ISETP.LT.AND P1, PT, R13, UR6, !P0 ;  /* 0x000000060d007c0c */ /* 0x000fe2000c721270 */
[----:B------:R1:W-:Y:S01]  /*ab400*/  @P5 STG.E desc[UR4][R18.64], R140 ;  /* 0x0000008c12005986 */ /* 0x0003e2000c101904 */
[----:B------:R-:W-:-:S03]  /*ab410*/  ISETP.LT.AND P5, PT, R12, UR6, !P0 ;  /* 0x000000060c007c0c */ /* 0x000fc6000c7a1270 */
[----:B-1----:R-:W2:Y:S01]  /*ab420*/  LDL.LU R140, [R1+0x2068] ;  /* 0x00206800018c7983 */ /* 0x002ea20000300800 */
[----:B------:R-:W-:-:S03]  /*ab430*/  ISETP.LT.AND P0, PT, R14, UR6, !P0 ;  /* 0x000000060e007c0c */ /* 0x000fc6000c701270 */
[----:B------:R-:W2:Y:S04]  /*ab440*/  LDL.LU R139, [R1+0x2764] ;  /* 0x00276400018b7983 */ /* 0x000ea80000300800 */
[----:B----4-:R1:W-:Y:S04]  /*ab450*/  @P2 STG.E desc[UR4][R16.64], R147 ;  /* 0x0000009310002986 */ /* 0x0103e8000c101904 */
[----:B-1----:R-:W4:Y:S01]  /*ab460*/  LDL.LU R147, [R1+0x1768] ;  /* 0x0017680001937983 */ /* 0x002f220000300800 */
[----:B------:R-:W-:-:S04]  /*ab470*/  IMAD.WIDE R8, R138, 0x4, R2 ;  /* 0x000000048a087825 */ /* 0x000fc800078e0202 */
[C---:B------:R-:W-:Y:S01]  /*ab480*/  IMAD.WIDE R18, R138.reuse, 0x4, R152 ;  /* 0x000000048a127825 */ /* 0x040fe200078e0298 */
[----:B------:R1:W-:Y:S03]  /*ab490*/  @P3 STG.E desc[UR4][R8.64], R145 ;  /* 0x0000009108003986 */ /* 0x0003e6000c101904 */
[----:B------:R-:W-:-:S04]  /*ab4a0*/  IMAD.WIDE R16, R138, 0x4, R4 ;  /* 0x000000048a107825 */ /* 0x000fc800078e0204 */
[----:B-1----:R-:W-:Y:S02]  /*ab4b0*/  IMAD.WIDE R8, R138, 0x4, R6 ;  /* 0x000000048a087825 */ /* 0x002fe400078e0206 */
[----:B------:R-:W4:Y:S04]  /*ab4c0*/  LDL.LU R138, [R1+0x2768] ;  /* 0x00276800018a7983 */ /* 0x000f280000300800 */
[----:B------:R-:W4:Y:S04]  /*ab4d0*/  LDL.LU R150, [R1+0x1368] ;  /* 0x0013680001967983 */ /* 0x000f280000300800 */
[----:B------:R-:W4:Y:S04]  /*ab4e0*/  LDL.LU R145, [R1+0xf78] ;  /* 0x000f780001917983 */ /* 0x000f280000300800 */
[----:B---3--:R1:W-:Y:S04]  /*ab4f0*/  @P5 STG.E desc[UR4][R18.64], R142 ;  /* 0x0000008e12005986 */ /* 0x0083e8000c101904 */
[----:B------:R-:W-:Y:S04]  /*ab500*/  @P1 STG.E desc[UR4][R16.64], R146 ;  /* 0x0000009210001986 */ /* 0x000fe8000c101904 */
[----:B-1----:R-:W3:Y:S04]  /*ab510*/  LDL.LU R142, [R1+0x778] ;  /* 0x00077800018e7983 */ /* 0x002ee80000300800 */
[----:B------:R1:W-:Y:S04]  /*ab520*/  @P0 STG.E desc[UR4][R8.64], R144 ;  /* 0x0000009008000986 */ /* 0x0003e8000c101904 */
[----:B-1----:R-:W3:Y:S01]  /*ab530*/  LDL.LU R144, [R1+0xb78] ;  /* 0x000b780001907983 */ /* 0x002ee20000300800 */
[----:B------:R-:W-:-:S05]  /*ab540*/  VIADD R15, R10, 0x1bc ;  /* 0x000001bc0a0f7836 */ /* 0x000fca0000000000 */
[----:B------:R-:W-:-:S04]  /*ab550*/  ISETP.GE.AND P4, PT, R15, UR7, PT ;  /* 0x000000070f007c0c */ /* 0x000fc8000bf86270 */
[----:B------:R-:W-:Y:S02]  /*ab560*/  ISETP.LT.AND P6, PT, R11, UR6, !P4 ;  /* 0x000000060b007c0c */ /* 0x000fe4000e7c1270 */
[----:B------:R-:W-:Y:S01]  /*ab570*/  ISETP.LT.AND P3, PT, R12, UR6, !P4 ;  /* 0x000000060c007c0c */ /* 0x000fe2000e761270 */
[----:B------:R-:W-:-:S04]  /*ab580*/  IMAD.WIDE R18, R141, 0x4, R2 ;  /* 0x000000048d127825 */ /* 0x000fc800078e0202 */
[----:B------:R-:W-:Y:S01]  /*ab590*/  IMAD.WIDE R8, R141, 0x4, R152 ;  /* 0x000000048d087825 */ /* 0x000fe200078e0298 */
[----:B------:R-:W-:-:S03]  /*ab5a0*/  ISETP.LT.AND P1, PT, R13, UR6, !P4 ;  /* 0x000000060d007c0c */ /* 0x000fc6000e721270 */
[----:B------:R-:W-:Y:S02]  /*ab5b0*/  VIADD R0, R10, 0x1bd ;  /* 0x000001bd0a007836 */ /* 0x000fe40000000000 */
[----:B--2---:R1:W-:Y:S03]  /*ab5c0*/  @P6 STG.E desc[UR4][R18.64], R143 ;  /* 0x0000008f12006986 */ /* 0x0043e6000c101904 */
[----:B------:R-:W-:Y:S02]  /*ab5d0*/  ISETP.GE.AND P2, PT, R0, UR7, PT ;  /* 0x0000000700007c0c */ /* 0x000fe4000bf46270 */
[----:B------:R-:W-:Y:S01]  /*ab5e0*/  ISETP.LT.AND P4, PT, R14, UR6, !P4 ;  /* 0x000000060e007c0c */ /* 0x000fe2000e781270 */
[----:B-1----:R-:W2:Y:S01]  /*ab5f0*/  LDL.LU R143, [R1+0x378] ;  /* 0x00037800018f7983 */ /* 0x002ea20000300800 */
[----:B------:R-:W-:Y:S01]  /*ab600*/  ISETP.LT.AND P5, PT, R11, UR6, !P2 ;  /* 0x000000060b007c0c */ /* 0x000fe2000d7a1270 */
[C---:B------:R-:W-:Y:S01]  /*ab610*/  IMAD.WIDE R16, R141.reuse, 0x4, R4 ;  /* 0x000000048d107825 */ /* 0x040fe200078e0204 */
[----:B------:R-:W-:Y:S01]  /*ab620*/  ISETP.LT.AND P6, PT, R12, UR6, !P2 ;  /* 0x000000060c007c0c */ /* 0x000fe2000d7c1270 */
[----:B------:R1:W-:Y:S04]  /*ab630*/  @P3 STG.E desc[UR4][R8.64], R140 ;  /* 0x0000008c08003986 */ /* 0x0003e8000c101904 */
[----:B-1----:R-:W2:Y:S01]  /*ab640*/  LDL.LU R140, [R1+0x1b6c] ;  /* 0x001b6c00018c7983 */ /* 0x002ea20000300800 */
[----:B------:R-:W-:-:S03]  /*ab650*/  IMAD.WIDE R8, R141, 0x4, R6 ;  /* 0x000000048d087825 */ /* 0x000fc600078e0206 */
[----:B------:R-:W2:Y:S04]  /*ab660*/  LDL.LU R141, [R1+0x136c] ;  /* 0x00136c00018d7983 */ /* 0x000ea80000300800 */
[----:B------:R-:W2:Y:S01]  /*ab670*/  LDL.LU R146, [R1+0x276c] ;  /* 0x00276c0001927983 */ /* 0x000ea20000300800 */
[----:B------:R-:W-:-:S03]  /*ab680*/  IMAD.WIDE R18, R139, 0x4, R152 ;  /* 0x000000048b127825 */ /* 0x000fc600078e0298 */
[----:B----4-:R1:W-:Y:S01]  /*ab690*/  @P1 STG.E desc[UR4][R16.64], R147 ;  /* 0x0000009310001986 */ /* 0x0103e2000c101904 */
[----:B------:R-:W-:-:S03]  /*ab6a0*/  ISETP.LT.AND P1, PT, R13, UR6, !P2 ;  /* 0x000000060d007c0c */ /* 0x000fc6000d721270 */
[----:B------:R-:W4:Y:S04]  /*ab6b0*/  LDL.LU R148, [R1+0x206c] ;  /* 0x00206c0001947983 */ /* 0x000f280000300800 */
[----:B-1----:R-:W4:Y:S01]  /*ab6c0*/  LDL.LU R147, [R1+0x176c] ;  /* 0x00176c0001937983 */ /* 0x002f220000300800 */
[----:B------:R-:W-:-:S03]  /*ab6d0*/  IMAD.WIDE R16, R139, 0x4, R2 ;  /* 0x000000048b107825 */ /* 0x000fc600078e0202 */
[----:B------:R1:W-:Y:S04]  /*ab6e0*/  @P4 STG.E desc[UR4][R8.64], R150 ;  /* 0x0000009608004986 */ /* 0x0003e8000c101904 */
[----:B------:R-:W-:Y:S01]  /*ab6f0*/  @P5 STG.E desc[UR4][R16.64], R145 ;  /* 0x0000009110005986 */ /* 0x000fe2000c101904 */
[----:B-1----:R-:W-:-:S03]  /*ab700*/  IMAD.WIDE R8, R139, 0x4, R4 ;  /* 0x000000048b087825 */ /* 0x002fc600078e0204 */
[----:B---3--:R1:W-:Y:S04]  /*ab710*/  @P6 STG.E desc[UR4][R18.64], R142 ;  /* 0x0000008e12006986 */ /* 0x0083e8000c101904 */
[----:B-1----:R-:W3:Y:S01]  /*ab720*/  LDL.LU R142, [R1+0xf7c] ;  /* 0x000f7c00018e7983 */ /* 0x002ee20000300800 */
[----:B------:R-:W-:-:S03]  /*ab730*/  IMAD.WIDE R18, R139, 0x4, R6 ;  /* 0x000000048b127825 */ /* 0x000fc600078e0206 */
[----:B------:R-:W3:Y:S04]  /*ab740*/  LDL.LU R145, [R1+0x77c] ;  /* 0x00077c0001917983 */ /* 0x000ee80000300800 */
[----:B------:R-:W3:Y:S04]  /*ab750*/  LDL.LU R139, [R1+0x2770] ;  /* 0x00277000018b7983 */ /* 0x000ee80000300800 */
[----:B------:R1:W-:Y:S04]  /*ab760*/  @P1 STG.E desc[UR4][R8.64], R144 ;  /* 0x0000009008001986 */ /* 0x0003e8000c101904 */
[----:B-1----:R-:W3:Y:S01]  /*ab770*/  LDL.LU R144, [R1+0xb7c] ;  /* 0x000b7c0001907983 */ /* 0x002ee20000300800 */
[----:B------:R-:W-:Y:S01]  /*ab780*/  VIADD R15, R10, 0x1be ;  /* 0x000001be0a0f7836 */ /* 0x000fe20000000000 */
[----:B------:R-:W-:-:S04]  /*ab790*/  ISETP.LT.AND P2, PT, R14, UR6, !P2 ;  /* 0x000000060e007c0c */ /* 0x000fc8000d741270 */
[----:B------:R-:W-:-:S04]  /*ab7a0*/  ISETP.GE.AND P0, PT, R15, UR7, PT ;  /* 0x000000070f007c0c */ /* 0x000fc8000bf06270 */
[----:B------:R-:W-:Y:S01]  /*ab7b0*/  ISETP.LT.AND P4, PT, R11, UR6, !P0 ;  /* 0x000000060b007c0c */ /* 0x000fe2000c781270 */
[----:B------:R-:W-:Y:S01]  /*ab7c0*/  IMAD.WIDE R16, R138, 0x4, R2 ;  /* 0x000000048a107825 */ /* 0x000fe200078e0202 */
[----:B------:R-:W-:Y:S02]  /*ab7d0*/  ISETP.LT.AND P6, PT, R12, UR6, !P0 ;  /* 0x000000060c007c0c */ /* 0x000fe4000c7c1270 */
[----:B------:R-:W-:Y:S01]  /*ab7e0*/  ISETP.LT.AND P5, PT, R13, UR6, !P0 ;  /* 0x000000060d007c0c */ /* 0x000fe2000c7a1270 */
[----:B------:R-:W-:Y:S01]  /*ab7f0*/  VIADD R0, R10, 0x1bf ;  /* 0x000001bf0a007836 */ /* 0x000fe20000000000 */
[----:B--2---:R1:W-:Y:S01]  /*ab800*/  @P2 STG.E desc[UR4][R18.64], R143 ;  /* 0x0000008f12002986 */ /* 0x0043e2000c101904 */
[----:B------:R-:W-:Y:S01]  /*ab810*/  ISETP.LT.AND P0, PT, R14, UR6, !P0 ;  /* 0x000000060e007c0c */ /* 0x000fe2000c701270 */
[----:B------:R-:W-:Y:S02]  /*ab820*/  IMAD.WIDE R8, R138, 0x4, R152 ;  /* 0x000000048a087825 */ /* 0x000fe400078e0298 */
[----:B------:R-:W-:-:S04]  /*ab830*/  ISETP.GE.AND P3, PT, R0, UR7, PT ;  /* 0x0000000700007c0c */ /* 0x000fc8000bf66270 */
[----:B------:R-:W-:Y:S01]  /*ab840*/  ISETP.LT.AND P2, PT, R11, UR6, !P3 ;  /* 0x000000060b007c0c */ /* 0x000fe2000df41270 */
[C---:B-1----:R-:W-:Y:S01]  /*ab850*/  IMAD.WIDE R18, R138.reuse, 0x4, R6 ;  /* 0x000000048a127825 */ /* 0x042fe200078e0206 */
[----:B------:R1:W-:Y:S04]  /*ab860*/  @P4 STG.E desc[UR4][R16.64], R140 ;  /* 0x0000008c10004986 */ /* 0x0003e8000c101904 */
[----:B-1----:R-:W2:Y:S01]  /*ab870*/  LDL.LU R140, [R1+0x37c] ;  /* 0x00037c00018c7983 */ /* 0x002ea20000300800 */
[----:B------:R-:W-:-:S03]  /*ab880*/  IMAD.WIDE R16, R138, 0x4, R4 ;  /* 0x000000048a107825 */ /* 0x000fc600078e0204 */
[----:B------:R-:W2:Y:S04]  /*ab890*/  LDL.LU R143, [R1+0x1b70] ;  /* 0x001b7000018f7983 */ /* 0x000ea80000300800 */
[----:B------:R-:W2:Y:S01]  /*ab8a0*/  LDL.LU R138, [R1+0x1770] ;  /* 0x00177000018a7983 */ /* 0x000ea20000300800 */
[----:B------:R-:W-:-:S03]  /*ab8b0*/  ISETP.LT.AND P4, PT, R12, UR6, !P3 ;  /* 0x000000060c007c0c */ /* 0x000fc6000df81270 */
[----:B----4-:R1:W-:Y:S04]  /*ab8c0*/  @P6 STG.E desc[UR4][R8.64], R148 ;  /* 0x0000009408006986 */ /* 0x0103e8000c101904 */
[----:B------:R4:W-:Y:S04]  /*ab8d0*/  @P5 STG.E desc[UR4][R16.64], R147 ;  /* 0x0000009310005986 */ /* 0x0009e8000c101904 */
[----:B------:R4:W-:Y:S01]  /*ab8e0*/  @P0 STG.E desc[UR4][R18.64], R141 ;  /* 0x0000008d12000986 */ /* 0x0009e2000c101904 */
[----:B------:R-:W-:Y:S01]  /*ab8f0*/  ISETP.LT.AND P0, PT, R13, UR6, !P3 ;  /* 0x000000060d007c0c */ /* 0x000fe2000df01270 */
[----:B-1----:R-:W-:-:S04]  /*ab900*/  IMAD.WIDE R8, R146, 0x4, R2 ;  /* 0x0000000492087825 */ /* 0x002fc800078e0202 */
[C---:B----4-:R-:W-:Y:S01]  /*ab910*/  IMAD.WIDE R16, R146.reuse, 0x4, R152 ;  /* 0x0000000492107825 */ /* 0x050fe200078e0298 */
[----:B------:R-:W4:Y:S04]  /*ab920*/  LDL.LU R141, [R1+0x2070] ;  /* 0x00207000018d7983 */ /* 0x000f280000300800 */
[----:B---3--:R1:W-:Y:S04]  /*ab930*/  @P2 STG.E desc[UR4][R8.64], R142 ;  /* 0x0000008e08002986 */ /* 0x0083e8000c101904 */
[----:B------:R-:W-:Y:S04]  /*ab940*/  @P4 STG.E desc[UR4][R16.64], R145 ;  /* 0x0000009110004986 */ /* 0x000fe8000c101904 */
[----:B-1----:R-:W3:Y:S01]  /*ab950*/  LDL.LU R142, [R1+0x277c] ;  /* 0x00277c00018e7983 */ /* 0x002ee20000300800 */
[----:B------:R-:W-:-:S03]  /*ab960*/  IMAD.WIDE R8, R146, 0x4, R4 ;  /* 0x0000000492087825 */ /* 0x000fc600078e0204 */
[----:B------:R-:W3:Y:S04]  /*ab970*/  LDL.LU R149, [R1+0x1370] ;  /* 0x0013700001957983 */ /* 0x000ee80000300800 */
[----:B------:R-:W3:Y:S04]  /*ab980*/  LDL.LU R150, [R1+0xf80] ;  /* 0x000f800001967983 */ /* 0x000ee80000300800 */
[----:B------:R1:W-:Y:S04]  /*ab990*/  @P0 STG.E desc[UR4][R8.64], R144 ;  /* 0x0000009008000986 */ /* 0x0003e8000c101904 */
[----:B------:R-:W3:Y:S04]  /*ab9a0*/  LDL.LU R147, [R1+0x780] ;  /* 0x0007800001937983 */ /* 0x000ee80000300800 */
[----:B-1----:R-:W3:Y:S01]  /*ab9b0*/  LDL.LU R144, [R1+0x380] ;  /* 0x0003800001907983 */ /* 0x002ee20000300800 */
[----:B------:R-:W-:Y:S01]  /*ab9c0*/  VIADD R0, R10, 0x1c0 ;  /* 0x000001c00a007836 */ /* 0x000fe20000000000 */
[----:B------:R-:W-:-:S04]  /*ab9d0*/  ISETP.LT.AND P3, PT, R14, UR6, !P3 ;  /* 0x000000060e007c0c */ /* 0x000fc8000df61270 */
[----:B------:R-:W-:-:S04]  /*ab9e0*/  ISETP.GE.AND P1, PT, R0, UR7, PT ;  /* 0x0000000700007c0c */ /* 0x000fc8000bf26270 */
[----:B------:R-:W-:Y:S02]  /*ab9f0*/  ISETP.LT.AND P6, PT, R11, UR6, !P1 ;  /* 0x000000060b007c0c */ /* 0x000fe4000cfc1270 */
[----:B------:R-:W-:Y:S01]  /*aba00*/  ISETP.LT.AND P5, PT, R12, UR6, !P1 ;  /* 0x000000060c007c0c */ /* 0x000fe2000cfa1270 */
[----:B------:R-:W-:-:S04]  /*aba10*/  IMAD.WIDE R16, R146, 0x4, R6 ;  /* 0x0000000492107825 */ /* 0x000fc800078e0206 */
[----:B------:R-:W-:-:S04]  /*aba20*/  IMAD.WIDE R18, R139, 0x4, R2 ;  /* 0x000000048b127825 */ /* 0x000fc800078e0202 */
[----:B------:R-:W-:Y:S01]  /*aba30*/  IMAD.WIDE R20, R139, 0x4, R152 ;  /* 0x000000048b147825 */ /* 0x000fe200078e0298 */
[----:B------:R-:W-:-:S03]  /*aba40*/  ISETP.LT.AND P4, PT, R13, UR6, !P1 ;  /* 0x000000060d007c0c */ /* 0x000fc6000cf81270 */
[----:B------:R-:W-:Y:S01]  /*aba50*/  VIADD R0, R10, 0x1c1 ;  /* 0x000001c10a007836 */ /* 0x000fe20000000000 */
[----:B------:R-:W-:Y:S01]  /*aba60*/  ISETP.LT.AND P1, PT, R14, UR6, !P1 ;  /* 0x000000060e007c0c */ /* 0x000fe2000cf21270 */
[----:B------:R-:W-:-:S03]  /*aba70*/  IMAD.WIDE R8, R139, 0x4, R4 ;  /* 0x000000048b087825 */ /* 0x000fc600078e0204 */
[----:B------:R-:W-:Y:S01]  /*aba80*/  ISETP.GE.AND P2, PT, R0, UR7, PT ;  /* 0x0000000700007c0c */ /* 0x000fe2000bf46270 */
[----:B--2---:R1:W-:Y:S04]  /*aba90*/  @P3 STG.E desc[UR4][R16.64], R140 ;  /* 0x0000008c10003986 */ /* 0x0043e8000c101904 */
[----:B------:R2:W-:Y:S04]  /*abaa0*/  @P6 STG.E desc[UR4][R18.64], R143 ;  /* 0x0000008f12006986 */ /* 0x0005e8000c101904 */
[----:B------:R2:W-:Y:S04]  /*abab0*/  @P5 STG.E desc[UR4][R20.64], R138 ;  /* 0x0000008a14005986 */ /* 0x0005e8000c101904 */
[----:B-1----:R-:W3:Y:S04]  /*abac0*/  LDL.LU R140, [R1+0x278c] ;  /* 0x00278c00018c7983 */ /* 0x002ee80000300800 */
[----:B------:R-:W3:Y:S04]  /*abad0*/  LDL.LU R145, [R1+0x2b0] ;  /* 0x0002b00001917983 */ /* 0x000ee80000300800 */
[----:B--2---:R-:W2:Y:S04]  /*abae0*/  LDL.LU R143, [R1+0x1b74] ;  /* 0x001b7400018f7983 */ /* 0x004ea80000300800 */
[----:B------:R-:W2:Y:S01]  /*abaf0*/  LDL.LU R138, [R1+0x2780] ;  /* 0x00278000018a7983 */ /* 0x000ea20000300800 */
[----:B------:R-:W-:-:S02]  /*abb00*/  ISETP.LT.AND P6, PT, R11, UR6, !P2 ;  /* 0x000000060b007c0c */ /* 0x000fc4000d7c1270 */
[----:B------:R-:W-:Y:S02]  /*abb10*/  ISETP.LT.AND P3, PT, R12, UR6, !P2 ;  /* 0x000000060c007c0c */ /* 0x000fe4000d761270 */
[----:B------:R-:W-:Y:S01]  /*abb20*/  ISETP.LT.AND P5, PT, R13, UR6, !P2 ;  /* 0x000000060d007c0c */ /* 0x000fe2000d7a1270 */
[----:B----4-:R1:W-:Y:S04]  /*abb30*/  @P4 STG.E desc[UR4][R8.64], R141 ;  /* 0x0000008d08004986 */ /* 0x0103e8000c101904 */
[----:B-1----:R-:W4:Y:S01]  /*abb40*/  LDL.LU R141, [R1+0x1774] ;  /* 0x00177400018d7983 */ /* 0x002f220000300800 */
[----:B------:R-:W-:-:S03]  /*abb50*/  IMAD.WIDE R8, R139, 0x4, R6 ;  /* 0x000000048b087825 */ /* 0x000fc600078e0206 */
[----:B------:R-:W4:Y:S04]  /*abb60*/  LDL.LU R148, [R1+0x2074] ;  /* 0x0020740001947983 */ /* 0x000f280000300800 */
[----:B------:R-:W4:Y:S04]  /*abb70*/  LDL.LU R146, [R1+0x1374] ;  /* 0x0013740001927983 */ /* 0x000f280000300800 */
[----:B------:R-:W4:Y:S01]  /*abb80*/  LDL.LU R139, [R1+0xf84] ;  /* 0x000f8400018b7983 */ /* 0x000f220000300800 */
[----:B---3--:R-:W-:-:S04]  /*abb90*/  IMAD.WIDE R16, R142, 0x4, R2 ;  /* 0x000000048e107825 */ /* 0x008fc800078e0202 */
[C---:B------:R-:W-:Y:S01]  /*abba0*/  IMAD.WIDE R20, R142.reuse, 0x4, R152 ;  /* 0x000000048e147825 */ /* 0x040fe200078e0298 */
[----:B------:R-:W-:Y:S03]  /*abbb0*/  @P1 STG.E desc[UR4][R8.64], R149 ;  /* 0x0000009508001986 */ /* 0x000fe6000c101904 */
[----:B------:R-:W-:Y:S01]  /*abbc0*/  IMAD.WIDE R18, R142, 0x4, R4 ;  /* 0x000000048e127825 */ /* 0x000fe200078e0204 */
[----:B------:R-:W-:Y:S04]  /*abbd0*/  @P6 STG.E desc[UR4][R16.64], R150 ;  /* 0x0000009610006986 */ /* 0x000fe8000c101904 */
[----:B------:R-:W-:Y:S04]  /*abbe0*/  @P3 STG.E desc[UR4][R20.64], R147 ;  /* 0x0000009314003986 */ /* 0x000fe8000c101904 */
[----:B------:R1:W-:Y:S04]  /*abbf0*/  @P5 STG.E desc[UR4][R18.64], R144 ;  /* 0x0000009012005986 */ /* 0x0003e8000c101904 */
[----:B-1----:R-:W3:Y:S01]  /*abc00*/  LDL.LU R144, [R1+0x784] ;  /* 0x0007840001907983 */ /* 0x002ee20000300800 */
[----:B------:R-:W-:Y:S01]  /*abc10*/  VIADD R0, R10, 0x1c2 ;  /* 0x000001c20a007836 */ /* 0x000fe20000000000 */
[----:B------:R-:W-:-:S04]  /*abc20*/  ISETP.LT.AND P2, PT, R14, UR6, !P2 ;  /* 0x000000060e007c0c */ /* 0x000fc8000d741270 */
[----:B------:R-:W-:-:S04]  /*abc30*/  ISETP.GE.AND P0, PT, R0, UR7, PT ;  /* 0x0000000700007c0c */ /* 0x000fc8000bf06270 */
[----:B------:R-:W-:Y:S01]  /*abc40*/  ISETP.LT.AND P1, PT, R11, UR6, !P0 ;  /* 0x000000060b007c0c */ /* 0x000fe2000c721270 */
[----:B------:R-:W-:Y:S01]  /*abc50*/  VIADD R15, R10, 0x1c3 ;  /* 0x000001c30a0f7836 */ /* 0x000fe20000000000 */
[----:B------:R-:W-:Y:S01]  /*abc60*/  ISETP.LT.AND P5, PT, R12, UR6, !P0 ;  /* 0x000000060c007c0c */ /* 0x000fe2000c7a1270 */
[----:B------:R-:W-:Y:S01]  /*abc70*/  IMAD.WIDE R16, R142, 0x4, R6 ;  /* 0x000000048e107825 */ /* 0x000fe200078e0206 */
[----:B------:R-:W-:Y:S01]  /*abc80*/  ISETP.LT.AND P3, PT, R13, UR6, !P0 ;  /* 0x000000060d007c0c */ /* 0x000fe2000c761270 */
[----:B------:R-:W3:Y:S01]  /*abc90*/  LDL.LU R142, [R1+0x2794] ;  /* 0x00279400018e7983 */ /* 0x000ee20000300800 */
[----:B------:R-:W-:Y:S02]  /*abca0*/  ISETP.GE.AND P4, PT, R15, UR7, PT ;  /* 0x000000070f007c0c */ /* 0x000fe4000bf86270 */
[----:B------:R-:W-:Y:S01]  /*abcb0*/  ISETP.LT.AND P0, PT, R14, UR6, !P0 ;  /* 0x000000060e007c0c */ /* 0x000fe2000c701270 */
[----:B------:R-:W3:Y:S01]  /*abcc0*/  LDL.LU R147, [R1+0x384] ;  /* 0x0003840001937983 */ /* 0x000ee20000300800 */
[----:B------:R-:W-:-:S03]  /*abcd0*/  ISETP.LT.AND P6, PT, R11, UR6, !P4 ;  /* 0x000000060b007c0c */ /* 0x000fc6000e7c1270 */
[----:B------:R1:W-:Y:S01]  /*abce0*/  @P2 STG.E desc[UR4][R16.64], R145 ;  /* 0x0000009110002986 */ /* 0x0003e2000c101904 */
[----:B--2---:R-:W-:-:S05]  /*abcf0*/  IMAD.WIDE R8, R138, 0x4, R2 ;  /* 0x000000048a087825 */ /* 0x004fca00078e0202 */
[----:B------:R2:W-:Y:S01]  /*abd00*/  @P1 STG.E desc[UR4][R8.64], R143 ;  /* 0x0000008f08001986 */ /* 0x0005e2000c101904 */
[----:B------:R-:W-:Y:S01]  /*abd10*/  IMAD.WIDE R18, R138, 0x4, R152 ;  /* 0x000000048a127825 */ /* 0x000fe200078e0298 */
[----:B------:R-:W-:-:S03]  /*abd20*/  ISETP.LT.AND P1, PT, R12, UR6, !P4 ;  /* 0x000000060c007c0c */ /* 0x000fc6000e721270 */
[C---:B-1----:R-:W-:Y:S01]  /*abd30*/  IMAD.WIDE R16, R138.reuse, 0x4, R4 ;  /* 0x000000048a107825 */ /* 0x042fe200078e0204 */
[----:B--2---:R-:W2:Y:S03]  /*abd40*/  LDL.LU R143, [R1+0x2b4] ;  /* 0x0002b400018f7983 */ /* 0x004ea60000300800 */
[----:B------:R-:W-:Y:S02]  /*abd50*/  IMAD.WIDE R8, R138, 0x4, R6 ;  /* 0x000000048a087825 */ /* 0x000fe400078e0206 */
[----:B------:R-:W2:Y:S04]  /*abd60*/  LDL.LU R138, [R1+0x27a4] ;  /* 0x0027a400018a7983 */ /* 0x000ea80000300800 */
[----:B----4-:R1:W-:Y:S04]  /*abd70*/  @P5 STG.E desc[UR4][R18.64], R141 ;  /* 0x0000008d12005986 */ /* 0x0103e8000c101904 */
[----:B------:R-:W4:Y:S04]  /*abd80*/  LDL.LU R145, [R1+0x1b78] ;  /* 0x001b780001917983 */ /* 0x000f280000300800 */
[----:B------:R-:W-:Y:S04]  /*abd90*/  @P3 STG.E desc[UR4][R16.64], R148 ;  /* 0x0000009410003986 */ /* 0x000fe8000c101904 */
[----:B-1----:R-:W4:Y:S01]  /*abda0*/  LDL.LU R141, [R1+0x1778] ;  /* 0x00177800018d7983 */ /* 0x002f220000300800 */
[----:B------:R-:W-:-:S03]  /*abdb0*/  IMAD.WIDE R18, R140, 0x4, R2 ;  /* 0x000000048c127825 */ /* 0x000fc600078e0202 */
[----:B------:R1:W-:Y:S04]  /*abdc0*/  @P0 STG.E desc[UR4][R8.64], R146 ;  /* 0x0000009208000986 */ /* 0x0003e8000c101904 */
[----:B------:R1:W-:Y:S04]  /*abdd0*/  @P6 STG.E desc[UR4][R18.64], R139 ;  /* 0x0000008b12006986 */ /* 0x0003e8000c101904 */
[----:B-1----:R-:W4:Y:S01]  /*abde0*/  LDL.LU R146, [R1+0x2078] ;  /* 0x0020780001927983 */ /* 0x002f220000300800 */
[----:B------:R-:W-:-:S03]  /*abdf0*/  IMAD.WIDE R8, R140, 0x4, R152 ;  /* 0x000000048c087825 */ /* 0x000fc600078e0298 */
[----:B------:R-:W4:Y:S04]  /*abe00*/  LDL.LU R139, [R1+0x1378] ;  /* 0x00137800018b7983 */ /* 0x000f280000300800 */
[----:B---3--:R1:W-:Y:S04]  /*abe10*/  @P1 STG.E desc[UR4][R8.64], R144 ;  /* 0x0000009008001986 */ /* 0x0083e8000c101904 */
[----:B-1----:R-:W3:Y:S01]  /*abe20*/  LDL.LU R144, [R1+0xf88] ;  /* 0x000f880001907983 */ /* 0x002ee20000300800 */
[----:B------:R-:W-:Y:S01]  /*abe30*/  VIADD R0, R10, 0x1c4 ;  /* 0x000001c40a007836 */ /* 0x000fe20000000000 */
[----:B------:R-:W-:-:S02]  /*abe40*/  ISETP.LT.AND P3, PT, R13, UR6, !P4 ;  /* 0x000000060d007c0c */ /* 0x000fc4000e761270 */
[----:B------:R-:W-:Y:S02]  /*abe50*/  ISETP.LT.AND P4, PT, R14, UR6, !P4 ;  /* 0x000000060e007c0c */ /* 0x000fe4000e781270 */
[----:B------:R-:W-:Y:S01]  /*abe60*/  ISETP.GE.AND P2, PT, R0, UR7, PT ;  /* 0x0000000700007c0c */ /* 0x000fe2000bf46270 */
[----:B------:R-:W-:-:S03]  /*abe70*/  IMAD.WIDE R16, R140, 0x4, R4 ;  /* 0x000000048c107825 */ /* 0x000fc600078e0204 */
[----:B------:R-:W-:Y:S01]  /*abe80*/  ISETP.LT.AND P5, PT, R11, UR6, !P2 ;  /* 0x000000060b007c0c */ /* 0x000fe2000d7a1270 */
[----:B------:R-:W-:Y:S01]  /*abe90*/  IMAD.WIDE R8, R140, 0x4, R6 ;  /* 0x000000048c087825 */ /* 0x000fe200078e0206 */
[----:B------:R-:W-:Y:S01]  /*abea0*/  ISETP.LT.AND P6, PT, R12, UR6, !P2 ;  /* 0x000000060c007c0c */ /* 0x000fe2000d7c1270 */
[----:B------:R-:W3:Y:S02]  /*abeb0*/  LDL.LU R140, [R1+0x27ac] ;  /* 0x0027ac00018c7983 */ /* 0x000ee40000300800 */
[----:B------:R-:W-:Y:S02]  /*abec0*/  VIADD R15, R10, 0x1c5 ;  /* 0x000001c50a0f7836 */ /* 0x000fe40000000000 */
[----:B------:R1:W-:Y:S01]  /*abed0*/  @P3 STG.E desc[UR4][R16.64], R147 ;  /* 0x0000009310003986 */ /* 0x0003e2000c101904 */
[----:B------:R-:W-:-:S03]  /*abee0*/  ISETP.LT.AND P3, PT, R13, UR6, !P2 ;  /* 0x000000060d007c0c */ /* 0x000fc6000d761270 */
[----:B------:R-:W3:Y:S01]  /*abef0*/  LDL.LU R150, [R1+0x788] ;  /* 0x0007880001967983 */ /* 0x000ee20000300800 */
[----:B------:R-:W-:-:S03]  /*abf00*/  ISETP.LT.AND P2, PT, R14, UR6, !P2 ;  /* 0x000000060e007c0c */ /* 0x000fc6000d741270 */
[----:B------:R-:W3:Y:S01]  /*abf10*/  LDL.LU R148, [R1+0x388] ;  /* 0x0003880001947983 */ /* 0x000ee20000300800 */
[----:B------:R-:W-:Y:S01]  /*abf20*/  ISETP.GE.AND P0, PT, R15, UR7, PT ;  /* 0x000000070f007c0c */ /* 0x000fe2000bf06270 */
[----:B------:R-:W-:-:S04]  /*abf30*/  IMAD.WIDE R18, R142, 0x4, R152 ;  /* 0x000000048e127825 */ /* 0x000fc800078e0298 */
[----:B-1----:R-:W-:Y:S01]  /*abf40*/  IMAD.WIDE R16, R142, 0x4, R2 ;  /* 0x000000048e107825 */ /* 0x002fe200078e0202 */
[----:B--2---:R1:W-:Y:S01]  /*abf50*/  @P4 STG.E desc[UR4][R8.64], R143 ;  /* 0x0000008f08004986 */ /* 0x0043e2000c101904 */
[----:B------:R-:W-:-:S03]  /*abf60*/  ISETP.LT.AND P4, PT, R11, UR6, !P0 ;  /* 0x000000060b007c0c */ /* 0x000fc6000c781270 */
[----:B-1----:R-:W2:Y:S04]  /*abf70*/  LDL.LU R143, [R1+0x2b8] ;  /* 0x0002b800018f7983 */ /* 0x002ea80000300800 */
[----:B----4-:R1:W-:Y:S04]  /*abf80*/  @P5 STG.E desc[UR4][R16.64], R145 ;  /* 0x0000009110005986 */ /* 0x0103e8000c101904 */
[----:B------:R4:W-:Y:S04]  /*abf90*/  @P6 STG.E desc[UR4][R18.64], R141 ;  /* 0x0000008d12006986 */ /* 0x0009e8000c101904 */
[----:B------:R-:W2:Y:S01]  /*abfa0*/  LDL.LU R147, [R1+0x1b7c] ;  /* 0x001b7c0001937983 */ /* 0x000ea20000300800 */
[----:B-1----:R-:W-:-:S03]  /*abfb0*/  IMAD.WIDE R16, R142, 0x4, R4 ;  /* 0x000000048e107825 */ /* 0x002fc600078e0204 */
[----:B------:R-:W2:Y:S01]  /*abfc0*/  LDL.LU R145, [R1+0x177c] ;  /* 0x00177c0001917983 */ /* 0x000ea20000300800 */
[----:B----4-:R-:W-:-:S03]  /*abfd0*/  IMAD.WIDE R18, R142, 0x4, R6 ;  /* 0x000000048e127825 */ /* 0x010fc600078e0206 */
[----:B------:R-:W4:Y:S01]  /*abfe0*/  LDL.LU R141, [R1+0x78c] ;  /* 0x00078c00018d7983 */ /* 0x000f220000300800 */
[----:B------:R-:W-:-:S03]  /*abff0*/  IMAD.WIDE R8, R138, 0x4, R2 ;  /* 0x000000048a087825 */ /* 0x000fc600078e0202 */
[----:B------:R-:W-:Y:S04]  /*ac000*/  @P3 STG.E desc[UR4][R16.64], R146 ;  /* 0x0000009210003986 */ /* 0x000fe8000c101904 */
[----:B------:R-:W4:Y:S04]  /*ac010*/  LDL.LU R142, [R1+0x27b4] ;  /* 0x0027b400018e7983 */ /* 0x000f280000300800 */
[----:B------:R1:W-:Y:S04]  /*ac020*/  @P2 STG.E desc[UR4][R18.64], R139 ;  /* 0x0000008b12002986 */ /* 0x0003e8000c101904 */
[----:B-1----:R-:W4:Y:S04]  /*ac030*/  LDL.LU R139, [R1+0x207c] ;  /* 0x00207c00018b7983 */ /* 0x002f280000300800 */
[----:B------:R-:W4:Y:S04]  /*ac040*/  LDL.LU R146, [R1+0x137c] ;  /* 0x00137c0001927983 */ /* 0x000f280000300800 */
[----:B---3--:R1:W-:Y:S04]  /*ac050*/  @P4 STG.E desc[UR4][R8.64], R144 ;  /* 0x0000009008004986 */ /* 0x0083e8000c101904 */
[----:B-1----:R-:W3:Y:S01]  /*ac060*/  LDL.LU R144, [R1+0xf8c] ;  /* 0x000f8c0001907983 */ /* 0x002ee20000300800 */
[----:B------:R-:W-:Y:S01]  /*ac070*/  ISETP.LT.AND P6, PT, R12, UR6, !P0 ;  /* 0x000000060c007c0c */ /* 0x000fe2000c7c1270 */
[----:B------:R-:W-:Y:S01]  /*ac080*/  VIADD R0, R10, 0x1c6 ;  /* 0x000001c60a007836 */ /* 0x000fe20000000000 */
[----:B------:R-:W-:-:S02]  /*ac090*/  ISETP.LT.AND P5, PT, R13, UR6, !P0 ;  /* 0x000000060d007c0c */ /* 0x000fc4000c7a1270 */
[----:B------:R-:W-:Y:S02]  /*ac0a0*/  ISETP.LT.AND P0, PT, R14, UR6, !P0 ;  /* 0x000000060e007c0c */ /* 0x000fe4000c701270 */
[----:B------:R-:W-:Y:S01]  /*ac0b0*/  ISETP.GE.AND P1, PT, R0, UR7, PT ;  /* 0x0000000700007c0c */ /* 0x000fe2000bf26270 */
[----:B------:R-:W-:-:S03]  /*ac0c0*/  IMAD.WIDE R16, R138, 0x4, R152 ;  /* 0x000000048a107825 */ /* 0x000fc600078e0298 */
[----:B------:R-:W-:Y:S01]  /*ac0d0*/  ISETP.LT.AND P2, PT, R11, UR6, !P1 ;  /* 0x000000060b007c0c */ /* 0x000fe2000cf41270 */
[----:B------:R-:W-:Y:S01]  /*ac0e0*/  IMAD.WIDE R8, R138, 0x4, R4 ;  /* 0x000000048a087825 */ /* 0x000fe200078e0204 */
[----:B------:R-:W-:-:S03]  /*ac0f0*/  ISETP.LT.AND P4, PT, R12, UR6, !P1 ;  /* 0x000000060c007c0c */ /* 0x000fc6000cf81270 */
[----:B------:R-:W-:Y:S01]  /*ac100*/  IMAD.WIDE R18, R138, 0x4, R6 ;  /* 0x000000048a127825 */ /* 0x000fe200078e0206 */
[----:B------:R1:W-:Y:S03]  /*ac110*/  @P6 STG.E desc[UR4][R16.64], R150 ;  /* 0x0000009610006986 */ /* 0x0003e6000c101904 */
[----:B------:R-:W-:Y:S01]  /*ac120*/  VIADD R0, R10, 0x1c7 ;  /* 0x000001c70a007836 */ /* 0x000fe20000000000 */
[----:B------:R1:W-:Y:S04]  /*ac130*/  @P5 STG.E desc[UR4][R8.64], R148 ;  /* 0x0000009408005986 */ /* 0x0003e8000c101904 */
[----:B------:R-:W-:Y:S01]  /*ac140*/  ISETP.GE.AND P3, PT, R0, UR7, PT ;  /* 0x0000000700007c0c */ /* 0x000fe2000bf66270 */
[----:B------:R-:W3:Y:S01]  /*ac150*/  LDL.LU R138, [R1+0x27bc] ;  /* 0x0027bc00018a7983 */ /* 0x000ee20000300800 */
[----:B-1----:R-:W-:-:S02]  /*ac160*/  IMAD.WIDE R16, R140, 0x4, R152 ;  /* 0x000000048c107825 */ /* 0x002fc400078e0298 */
[----:B------:R-:W-:Y:S02]  /*ac170*/  ISETP.LT.AND P6, PT, R11, UR6, !P3 ;  /* 0x000000060b007c0c */ /* 0x000fe4000dfc1270 */
[----:B------:R-:W-:Y:S01]  /*ac180*/  IMAD.WIDE R8, R140, 0x4, R2 ;  /* 0x000000048c087825 */ /* 0x000fe200078e0202 */
[----:B------:R-:W-:Y:S01]  /*ac190*/  ISETP.LT.AND P5, PT, R12, UR6, !P3 ;  /* 0x000000060c007c0c */ /* 0x000fe2000dfa1270 */
[----:B--2---:R1:W-:Y:S01]  /*ac1a0*/  @P0 STG.E desc[UR4][R18.64], R143 ;  /* 0x0000008f12000986 */ /* 0x0043e2000c101904 */
[----:B------:R-:W-:Y:S02]  /*ac1b0*/  ISETP.LT.AND P0, PT, R13, UR6, !P1 ;  /* 0x000000060d007c0c */ /* 0x000fe4000cf01270 */
[----:B------:R-:W-:Y:S01]  /*ac1c0*/  ISETP.LT.AND P1, PT, R14, UR6, !P1 ;  /* 0x000000060e007c0c */ /* 0x000fe2000cf21270 */
[----:B-1----:R-:W2:Y:S04]  /*ac1d0*/  LDL.LU R143, [R1+0x38c] ;  /* 0x00038c00018f7983 */ /* 0x002ea80000300800 */
[----:B------:R1:W-:Y:S04]  /*ac1e0*/  @P2 STG.E desc[UR4][R8.64], R147 ;  /* 0x0000009308002986 */ /* 0x0003e8000c101904 */
[----:B------:R1:W-:Y:S02]  /*ac1f0*/  @P4 STG.E desc[UR4][R16.64], R145 ;  /* 0x0000009110004986 */ /* 0x0003e4000c101904 */
[----:B-1----:R-:W-:-:S04]  /*ac200*/  IMAD.WIDE R8, R140, 0x4, R4 ;  /* 0x000000048c087825 */ /* 0x002fc800078e0204 */
[----:B------:R-:W-:Y:S02]  /*ac210*/  IMAD.WIDE R16, R140, 0x4, R6 ;  /* 0x000000048c107825 */ /* 0x000fe400078e0206 */
[----:B------:R-:W2:Y:S02]  /*ac220*/  LDL.LU R140, [R1+0x2bc] ;  /* 0x0002bc00018c7983 */ /* 0x000ea40000300800 */
[C---:B----4-:R-:W-:Y:S02]  /*ac230*/  IMAD.WIDE R18, R142.reuse, 0x4, R2 ;  /* 0x000000048e127825 */ /* 0x050fe400078e0202 */
[----:B------:R-:W4:Y:S02]  /*ac240*/  LDL.LU R150, [R1+0x260] ;  /* 0x0002600001967983 */ /* 0x000f240000300800 */
[----:B------:R-:W-:Y:S02]  /*ac250*/  IMAD.WIDE R20, R142, 0x4, R152 ;  /* 0x000000048e147825 */ /* 0x000fe400078e0298 */
[----:B------:R-:W4:Y:S04]  /*ac260*/  LDL.LU R147, [R1+0x240] ;  /* 0x0002400001937983 */ /* 0x000f280000300800 */
[----:B------:R1:W-:Y:S04]  /*ac270*/  @P0 STG.E desc[UR4][R8.64], R139 ;  /* 0x0000008b08000986 */ /* 0x0003e8000c101904 */
[----:B------:R1:W-:Y:S04]  /*ac280*/  @P1 STG.E desc[UR4][R16.64], R146 ;  /* 0x0000009210001986 */ /* 0x0003e8000c101904 */
[----:B-1----:R-:W4:Y:S04]  /*ac290*/  LDL.LU R139, [R1+0x200] ;  /* 0x00020000018b7983 */ /* 0x002f280000300800 */
[----:B------:R-:W4:Y:S04]  /*ac2a0*/  LDL.LU R145, [R1+0x1e0] ;  /* 0x0001e00001917983 */ /* 0x000f280000300800 */
[----:B------:R-:W4:Y:S04]  /*ac2b0*/  LDL.LU R146, [R1+0x1b0] ;  /* 0x0001b00001927983 */ /* 0x000f280000300800 */
[----:B---3--:R-:W-:Y:S04]  /*ac2c0*/  @P6 STG.E desc[UR4][R18.64], R144 ;  /* 0x0000009012006986 */ /* 0x008fe8000c101904 */
[----:B------:R1:W-:Y:S04]  /*ac2d0*/  @P5 STG.E desc[UR4][R20.64], R141 ;  /* 0x0000008d14005986 */ /* 0x0003e8000c101904 */
[----:B-1----:R-:W3:Y:S01]  /*ac2e0*/  LDL.LU R141, [R1+0x27c4] ;  /* 0x0027c400018d7983 */ /* 0x002ee20000300800 */
[----:B------:R-:W-:Y:S01]  /*ac2f0*/  VIADD R0, R10, 0x1c8 ;  /* 0x000001c80a007836 */ /* 0x000fe20000000000 */
[----:B------:R-:W-:Y:S01]  /*ac300*/  ISETP.LT.AND P4, PT, R13, UR6, !P3 ;  /* 0x000000060d007c0c */ /* 0x000fe2000df81270 */
[----:B------:R-:W-:Y:S01]  /*ac310*/  IMAD.WIDE R8, R142, 0x4, R4 ;  /* 0x000000048e087825 */ /* 0x000fe200078e0204 */
[----:B------:R-:W3:Y:S02]  /*ac320*/  LDL.LU R144, [R1+0x27d0] ;  /* 0x0027d00001907983 */ /* 0x000ee40000300800 */
[----:B------:R-:W-:-:S02]  /*ac330*/  ISETP.GE.AND P2, PT, R0, UR7, PT ;  /* 0x0000000700007c0c */ /* 0x000fc4000bf46270 */
[----:B------:R-:W-:Y:S02]  /*ac340*/  ISETP.LT.AND P3, PT, R14, UR6, !P3 ;  /* 0x000000060e007c0c */ /* 0x000fe4000df61270 */
[----:B------:R-:W-:Y:S02]  /*ac350*/  ISETP.LT.AND P6, PT, R11, UR6, !P2 ;  /* 0x000000060b007c0c */ /* 0x000fe4000d7c1270 */
[----:B------:R-:W-:Y:S02]  /*ac360*/  ISETP.LT.AND P1, PT, R12, UR6, !P2 ;  /* 0x000000060c007c0c */ /* 0x000fe4000d721270 */
[----:B------:R-:W-:Y:S01]  /*ac370*/  ISETP.LT.AND P5, PT, R13, UR6, !P2 ;  /* 0x000000060d007c0c */ /* 0x000fe2000d7a1270 */
[----:B------:R-:W-:Y:S02]  /*ac380*/  VIADD R0, R10, 0x1c9 ;  /* 0x000001c90a007836 */ /* 0x000fe40000000000 */
[----:B------:R-:W-:-:S03]  /*ac390*/  IMAD.WIDE R16, R138, 0x4, R2 ;  /* 0x000000048a107825 */ /* 0x000fc600078e0202 */
[----:B------:R-:W-:Y:S01]  /*ac3a0*/  ISETP.GE.AND P0, PT, R0, UR7, PT ;  /* 0x0000000700007c0c */ /* 0x000fe2000bf06270 */
[----:B------:R-:W-:Y:S01]  /*ac3b0*/  IMAD.WIDE R20, R138, 0x4, R152 ;  /* 0x000000048a147825 */ /* 0x000fe200078e0298 */
[----:B------:R-:W-:-:S03]  /*ac3c0*/  ISETP.LT.AND P2, PT, R14, UR6, !P2 ;  /* 0x000000060e007c0c */ /* 0x000fc6000d741270 */
[----:B------:R-:W-:Y:S01]  /*ac3d0*/  IMAD.WIDE R18, R138, 0x4, R4 ;  /* 0x000000048a127825 */ /* 0x000fe200078e0204 */
[----:B--2---:R1:W-:Y:S03]  /*ac3e0*/  @P4 STG.E desc[UR4][R8.64], R143 ;  /* 0x0000008f08004986 */ /* 0x0043e6000c101904 */
[----:B-1----:R-:W-:Y:S02]  /*ac3f0*/  IMAD.WIDE R8, R142, 0x4, R6 ;  /* 0x000000048e087825 */ /* 0x002fe400078e0206 */
[----:B------:R-:W2:Y:S04]  /*ac400*/  LDL.LU R142, [R1+0x180] ;  /* 0x00018000018e7983 */ /* 0x000ea80000300800 */
[----:B------:R-:W2:Y:S04]  /*ac410*/  LDL.LU R148, [R1+0x150] ;  /* 0x0001500001947983 */ /* 0x000ea80000300800 */
[----:B------:R-:W2:Y:S04]  /*ac420*/  LDL.LU R143, [R1+0x120] ;  /* 0x00012000018f7983 */ /* 0x000ea80000300800 */
[----:B------:R1:W-:Y:S01]  /*ac430*/  @P3 STG.E desc[UR4][R8.64], R140 ;  /* 0x0000008c08003986 */ /* 0x0003e2000c101904 */
[----:B------:R-:W-:-:S03]  /*ac440*/  ISETP.LT.AND P3, PT, R11, UR6, !P0 ;  /* 0x000000060b007c0c */ /* 0x000fc6000c761270 */
[----:B----4-:R4:W-:Y:S04]  /*ac450*/  @P6 STG.E desc[UR4][R16.64], R150 ;  /* 0x0000009610006986 */ /* 0x0109e8000c101904 */
[----:B------:R-:W-:Y:S04]  /*ac460*/  @P1 STG.E desc[UR4][R20.64], R147 ;  /* 0x0000009314001986 */ /* 0x000fe8000c101904 */
[----:B-1----:R-:W2:Y:S04]  /*ac470*/  LDL.LU R140, [R1+0x264] ;  /* 0x00026400018c7983 */ /* 0x002ea80000300800 */
[----:B------:R1:W-:Y:S01]  /*ac480*/  @P5 STG.E desc[UR4][R18.64], R139 ;  /* 0x0000008b12005986 */ /* 0x0003e2000c101904 */
[----:B----4-:R-:W-:-:S03]  /*ac490*/  IMAD.WIDE R16, R138, 0x4, R6 ;  /* 0x000000048a107825 */ /* 0x010fc600078e0206 */
[----:B-1----:R-:W4:Y:S04]  /*ac4a0*/  LDL.LU R139, [R1+0x244] ;  /* 0x00024400018b7983 */ /* 0x002f280000300800 */
[----:B------:R1:W-:Y:S04]  /*ac4b0*/  @P2 STG.E desc[UR4][R16.64], R145 ;  /* 0x0000009110002986 */ /* 0x0003e8000c101904 */
[----:B------:R-:W4:Y:S04]  /*ac4c0*/  LDL.LU R138, [R1+0x27e4] ;  /* 0x0027e400018a7983 */ /* 0x000f280000300800 */
[----:B------:R-:W4:Y:S01]  /*ac4d0*/  LDL.LU R147, [R1+0x204] ;  /* 0x0002040001937983 */ /* 0x000f220000300800 */
[----:B---3--:R-:W-:-:S04]  /*ac4e0*/  IMAD.WIDE R8, R141, 0x4, R2 ;  /* 0x000000048d087825 */ /* 0x008fc800078e0202 */
[C---:B------:R-:W-:Y:S01]  /*ac4f0*/  IMAD.WIDE R18, R141.reuse, 0x4, R152 ;  /* 0x000000048d127825 */ /* 0x040fe200078e0298 */
[----:B------:R3:W-:Y:S03]  /*ac500*/  @P3 STG.E desc[UR4][R8.64], R146 ;  /* 0x0000009208003986 */ /* 0x0007e6000c101904 */
[----:B-1----:R-:W-:-:S04]  /*ac510*/  IMAD.WIDE R16, R141, 0x4, R4 ;  /* 0x000000048d107825 */ /* 0x002fc800078e0204 */
[----:B---3--:R-:W-:Y:S02]  /*ac520*/  IMAD.WIDE R8, R141, 0x4, R6 ;  /* 0x000000048d087825 */ /* 0x008fe400078e0206 */
[----:B------:R-:W3:Y:S02]  /*ac530*/  LDL.LU R141, [R1+0x1e4] ;  /* 0x0001e400018d7983 */ /* 0x000ee40000300800 */
[----:B------:R-:W-:Y:S01]  /*ac540*/  VIADD R15, R10, 0x1ca ;  /* 0x000001ca0a0f7836 */ /* 0x000fe20000000000 */
[----:B------:R-:W-:Y:S01]  /*ac550*/  ISETP.LT.AND P5, PT, R12, UR6, !P0 ;  /* 0x000000060c007c0c */ /* 0x000fe2000c7a1270 */
[----:B------:R-:W3:Y:S01]  /*ac560*/  LDL.LU R146, [R1+0x27e8] ;  /* 0x0027e80001927983 */ /* 0x000ee20000300800 */
[----:B------:R-:W-:Y:S02]  /*ac570*/  ISETP.LT.AND P1, PT, R13, UR6, !P0 ;  /* 0x000000060d007c0c */ /* 0x000fe4000c721270 */
[----:B------:R-:W-:Y:S01]  /*ac580*/  ISETP.LT.AND P0, PT, R14, UR6, !P0 ;  /* 0x000000060e007c0c */ /* 0x000fe2000c701270 */
[----:B------:R-:W3:Y:S01]  /*ac590*/  LDL.LU R145, [R1+0x1b4] ;  /* 0x0001b40001917983 */ /* 0x000ee20000300800 */
[----:B------:R-:W-:-:S04]  /*ac5a0*/  ISETP.GE.AND P4, PT, R15, UR7, PT ;  /* 0x000000070f007c0c */ /* 0x000fc8000bf86270 */
[----:B------:R-:W-:Y:S02]  /*ac5b0*/  ISETP.LT.AND P6, PT, R11, UR6, !P4 ;  /* 0x000000060b007c0c */ /* 0x000fe4000e7c1270 */
[----:B------:R-:W-:Y:S01]  /*ac5c0*/  ISETP.LT.AND P3, PT, R12, UR6, !P4 ;  /* 0x000000060c007c0c */ /* 0x000fe2000e761270 */
[----:B--2---:R1:W-:Y:S04]  /*ac5d0*/  @P5 STG.E desc[UR4][R18.64], R142 ;  /* 0x0000008e12005986 */ /* 0x0043e8000c101904 */
[----:B------:R-:W-:Y:S04]  /*ac5e0*/  @P1 STG.E desc[UR4][R16.64], R148 ;  /* 0x0000009410001986 */ /* 0x000fe8000c101904 */
[----:B------:R2:W-:Y:S01]  /*ac5f0*/  @P0 STG.E desc[UR4][R8.64], R143 ;  /* 0x0000008f08000986 */ /* 0x0005e2000c101904 */
[----:B-1----:R-:W-:-:S03]  /*ac600*/  IMAD.WIDE R18, R144, 0x4, R2 ;  /* 0x0000000490127825 */ /* 0x002fc600078e0202 */
[----:B------:R-:W3:Y:S01]  /*ac610*/  LDL.LU R142, [R1+0x184] ;  /* 0x00018400018e7983 */ /* 0x000ee20000300800 */
[----:B------:R-:W-:Y:S02]  /*ac620*/  ISETP.LT.AND P1, PT, R13, UR6, !P4 ;  /* 0x000000060d007c0c */ /* 0x000fe4000e721270 */
[----:B------:R-:W-:Y:S01]  /*ac630*/  ISETP.LT.AND P4, PT, R14, UR6, !P4 ;  /* 0x000000060e007c0c */ /* 0x000fe2000e781270 */
[C---:B--2---:R-:W-:Y:S01]  /*ac640*/  IMAD.WIDE R8, R144.reuse, 0x4, R152 ;  /* 0x0000000490087825 */ /* 0x044fe200078e0298 */
[----:B------:R-:W2:Y:S04]  /*ac650*/  LDL.LU R143, [R1+0x154] ;  /* 0x00015400018f7983 */ /* 0x000ea80000300800 */
[----:B------:R1:W-:Y:S01]  /*ac660*/  @P6 STG.E desc[UR4][R18.64], R140 ;  /* 0x0000008c12006986 */ /* 0x0003e2000c101904 */
[----:B------:R-:W-:-:S03]  /*ac670*/  IMAD.WIDE R16, R144, 0x4, R4 ;  /* 0x0000000490107825 */ /* 0x000fc600078e0204 */
[----:B-1----:R-:W2:Y:S04]  /*ac680*/  LDL.LU R140, [R1+0x124] ;  /* 0x00012400018c7983 */ /* 0x002ea80000300800 */
[----:B----4-:R1:W-:Y:S04]  /*ac690*/  @P3 STG.E desc[UR4][R8.64], R139 ;  /* 0x0000008b08003986 */ /* 0x0103e8000c101904 */
[----:B-1----:R-:W4:Y:S01]  /*ac6a0*/  LDL.LU R139, [R1+0x268] ;  /* 0x00026800018b7983 */ /* 0x002f220000300800 */
[----:B------:R-:W-:-:S03]  /*ac6b0*/  IMAD.WIDE R8, R144, 0x4, R6 ;  /* 0x0000000490087825 */ /* 0x000fc600078e0206 */
[----:B------:R-:W4:Y:S04]  /*ac6c0*/  LDL.LU R144, [R1+0x27ec] ;  /* 0x0027ec0001907983 */ /* 0x000f280000300800 */
[----:B------:R-:W-:Y:S04]  /*ac6d0*/  @P1 STG.E desc[UR4][R16.64], R147 ;  /* 0x0000009310001986 */ /* 0x000fe8000c101904 */
        /* <DEDUP_REMOVED lines=8> */
[----:B------:R-:W-:Y:S02]  /*ac760*/  ISETP.LT.AND P5, PT, R11, UR6, !P2 ;  /* 0x000000060b007c0c */ /* 0x000fe4000d7a1270 */
[----:B------:R-:W-:Y:S02]  /*ac770*/  ISETP.LT.AND P6, PT, R12, UR6, !P2 ;  /* 0x000000060c007c0c */ /* 0x000fe4000d7c1270 */
[----:B------:R-:W-:Y:S02]  /*ac780*/  ISETP.GE.AND P0, PT, R15, UR7, PT ;  /* 0x000000070f007c0c */ /* 0x000fe4000bf06270 */
[----:B------:R-:W-:Y:S02]  /*ac790*/  ISETP.LT.AND P1, PT, R13, UR6, !P2 ;  /* 0x000000060d007c0c */ /* 0x000fe4000d721270 */
[----:B------:R-:W-:Y:S01]  /*ac7a0*/  ISETP.LT.AND P2, PT, R14, UR6, !P2 ;  /* 0x000000060e007c0c */ /* 0x000fe2000d741270 */
[----:B------:R-:W-:Y:S01]  /*ac7b0*/  IMAD.WIDE R16, R138, 0x4, R2 ;  /* 0x000000048a107825 */ /* 0x000fe200078e0202 */
[----:B------:R-:W-:-:S03]  /*ac7c0*/  ISETP.LT.AND P4, PT, R11, UR6, !P0 ;  /* 0x000000060b007c0c */ /* 0x000fc6000c781270 */
[C---:B------:R-:W-:Y:S01]  /*ac7d0*/  IMAD.WIDE R18, R138.reuse, 0x4, R152 ;  /* 0x000000048a127825 */ /* 0x040fe200078e0298 */
[----:B------:R1:W-:Y:S03]  /*ac7e0*/  @P5 STG.E desc[UR4][R16.64], R145 ;  /* 0x0000009110005986 */ /* 0x0003e6000c101904 */
[----:B------:R-:W-:Y:S01]  /*ac7f0*/  IMAD.WIDE R8, R138, 0x4, R4 ;  /* 0x000000048a087825 */ /* 0x000fe200078e0204 */
[----:B------:R-:W-:-:S03]  /*ac800*/  ISETP.LT.AND P5, PT, R13, UR6, !P0 ;  /* 0x000000060d007c0c */ /* 0x000fc6000c7a1270 */
[----:B-1----:R-:W-:Y:S01]  /*ac810*/  IMAD.WIDE R16, R138, 0x4, R6 ;  /* 0x000000048a107825 */ /* 0x002fe200078e0206 */
[----:B------:R-:W3:Y:S04]  /*ac820*/  LDL.LU R145, [R1+0x188] ;  /* 0x0001880001917983 */ /* 0x000ee80000300800 */
[----:B------:R-:W3:Y:S04]  /*ac830*/  LDL.LU R138, [R1+0x24c] ;  /* 0x00024c00018a7983 */ /* 0x000ee80000300800 */
[----:B------:R1:W-:Y:S01]  /*ac840*/  @P6 STG.E desc[UR4][R18.64], R142 ;  /* 0x0000008e12006986 */ /* 0x0003e2000c101904 */
[----:B------:R-:W-:-:S02]  /*ac850*/  ISETP.LT.AND P6, PT, R12, UR6, !P0 ;  /* 0x000000060c007c0c */ /* 0x000fc4000c7c1270 */
[----:B------:R-:W-:Y:S01]  /*ac860*/  ISETP.LT.AND P0, PT, R14, UR6, !P0 ;  /* 0x000000060e007c0c */ /* 0x000fe2000c701270 */
[----:B--2---:R2:W-:Y:S01]  /*ac870*/  @P1 STG.E desc[UR4][R8.64], R143 ;  /* 0x0000008f08001986 */ /* 0x0045e2000c101904 */
[----:B-1----:R-:W-:-:S03]  /*ac880*/  IMAD.WIDE R18, R146, 0x4, R2 ;  /* 0x0000000492127825 */ /* 0x002fc600078e0202 */
[----:B------:R-:W3:Y:S04]  /*ac890*/  LDL.LU R142, [R1+0x27f4] ;  /* 0x0027f400018e7983 */ /* 0x000ee80000300800 */
[----:B--2---:R-:W2:Y:S04]  /*ac8a0*/  LDL.LU R143, [R1+0x158] ;  /* 0x00015800018f7983 */ /* 0x004ea80000300800 */
[----:B------:R1:W-:Y:S01]  /*ac8b0*/  @P2 STG.E desc[UR4][R16.64], R140 ;  /* 0x0000008c10002986 */ /* 0x0003e2000c101904 */
[----:B------:R-:W-:-:S03]  /*ac8c0*/  IMAD.WIDE R8, R146, 0x4, R152 ;  /* 0x0000000492087825 */ /* 0x000fc600078e0298 */
[----:B-1----:R-:W2:Y:S01]  /*ac8d0*/  LDL.LU R140, [R1+0x128] ;  /* 0x00012800018c7983 */ /* 0x002ea20000300800 */
[----:B------:R-:W-:-:S03]  /*ac8e0*/  IMAD.WIDE R16, R146, 0x4, R4 ;  /* 0x0000000492107825 */ /* 0x000fc600078e0204 */
[----:B----4-:R1:W-:Y:S04]  /*ac8f0*/  @P4 STG.E desc[UR4][R18.64], R139 ;  /* 0x0000008b12004986 */ /* 0x0103e8000c101904 */
[----:B-1----:R-:W4:Y:S01]  /*ac900*/  LDL.LU R139, [R1+0x26c] ;  /* 0x00026c00018b7983 */ /* 0x002f220000300800 */
[----:B------:R-:W-:-:S03]  /*ac910*/  IMAD.WIDE R18, R146, 0x4, R6 ;  /* 0x0000000492127825 */ /* 0x000fc600078e0206 */
[----:B------:R-:W-:Y:S04]  /*ac920*/  @P6 STG.E desc[UR4][R8.64], R150 ;  /* 0x0000009608006986 */ /* 0x000fe8000c101904 */
        /* <DEDUP_REMOVED lines=21> */
[----:B------:R-:W-:Y:S01]  /*aca80*/  ISETP.LT.AND P4, PT, R13, UR6, !P1 ;  /* 0x000000060d007c0c */ /* 0x000fe2000cf81270 */
[----:B-1----:R-:W-:-:S02]  /*aca90*/  IMAD.WIDE R8, R144, 0x4, R4 ;  /* 0x0000000490087825 */ /* 0x002fc400078e0204 */
[----:B------:R-:W3:Y:S02]  /*acaa0*/  LDL.LU R147, [R1+0x15c] ;  /* 0x00015c0001937983 */ /* 0x000ee40000300800 */
[----:B------:R-:W-:-:S04]  /*acab0*/  IMAD.WIDE R16, R144, 0x4, R6 ;  /* 0x0000000490107825 */ /* 0x000fc800078e0206 */
[----:B------:R-:W-:-:S04]  /*acac0*/  IMAD.WIDE R18, R142, 0x4, R2 ;  /* 0x000000048e127825 */ /* 0x000fc800078e0202 */
[C---:B------:R-:W-:Y:S01]  /*acad0*/  IMAD.WIDE R20, R142.reuse, 0x4, R152 ;  /* 0x000000048e147825 */ /* 0x040fe200078e0298 */
[----:B--2---:R1:W-:Y:S04]  /*acae0*/  @P0 STG.E desc[UR4][R8.64], R143 ;  /* 0x0000008f08000986 */ /* 0x0043e8000c101904 */
[----:B-1----:R-:W2:Y:S04]  /*acaf0*/  LDL.LU R143, [R1+0x12c] ;  /* 0x00012c00018f7983 */ /* 0x002ea80000300800 */
[----:B------:R1:W-:Y:S01]  /*acb00*/  @P3 STG.E desc[UR4][R16.64], R140 ;  /* 0x0000008c10003986 */ /* 0x0003e2000c101904 */
[----:B------:R-:W-:-:S03]  /*acb10*/  IMAD.WIDE R8, R142, 0x4, R4 ;  /* 0x000000048e087825 */ /* 0x000fc600078e0204 */
[----:B-1----:R-:W2:Y:S04]  /*acb20*/  LDL.LU R140, [R1+0xf0] ;  /* 0x0000f000018c7983 */ /* 0x002ea80000300800 */
[----:B----4-:R1:W-:Y:S04]  /*acb30*/  @P6 STG.E desc[UR4][R18.64], R139 ;  /* 0x0000008b12006986 */ /* 0x0103e8000c101904 */
[----:B------:R4:W-:Y:S04]  /*acb40*/  @P5 STG.E desc[UR4][R20.64], R138 ;  /* 0x0000008a14005986 */ /* 0x0009e8000c101904 */
[----:B-1----:R-:W2:Y:S04]  /*acb50*/  LDL.LU R139, [R1+0x280c] ;  /* 0x00280c00018b7983 */ /* 0x002ea80000300800 */
[----:B----4-:R-:W4:Y:S04]  /*acb60*/  LDL.LU R138, [R1+0x2818] ;  /* 0x00281800018a7983 */ /* 0x010f280000300800 */
        /* <DEDUP_REMOVED lines=12> */
[----:B------:R-:W-:Y:S02]  /*acc30*/  VIADD R0, R10, 0x1d0 ;  /* 0x000001d00a007836 */ /* 0x000fe40000000000 */
[----:B------:R-:W-:Y:S01]  /*acc40*/  IMAD.WIDE R16, R146, 0x4, R2 ;  /* 0x0000000492107825 */ /* 0x000fe200078e0202 */
[----:B------:R-:W-:Y:S02]  /*acc50*/  ISETP.LT.AND P2, PT, R14, UR6, !P2 ;  /* 0x000000060e007c0c */ /* 0x000fe4000d741270 */
[----:B------:R-:W-:Y:S01]  /*acc60*/  ISETP.GE.AND P0, PT, R0, UR7, PT ;  /* 0x0000000700007c0c */ /* 0x000fe2000bf06270 */
[C---:B------:R-:W-:Y:S01]  /*acc70*/  IMAD.WIDE R20, R146.reuse, 0x4, R152 ;  /* 0x0000000492147825 */ /* 0x040fe200078e0298 */
[----:B------:R-:W-:Y:S03]  /*acc80*/  @P1 STG.E desc[UR4][R8.64], R149 ;  /* 0x0000009508001986 */ /* 0x000fe6000c101904 */
[----:B------:R-:W-:Y:S01]  /*acc90*/  IMAD.WIDE R18, R146, 0x4, R4 ;  /* 0x0000000492127825 */ /* 0x000fe200078e0204 */
[----:B------:R1:W-:Y:S01]  /*acca0*/  @P6 STG.E desc[UR4][R16.64], R150 ;  /* 0x0000009610006986 */ /* 0x0003e2000c101904 */
[----:B------:R-:W-:-:S02]  /*accb0*/  ISETP.LT.AND P1, PT, R11, UR6, !P0 ;  /* 0x000000060b007c0c */ /* 0x000fc4000c721270 */
[----:B------:R-:W-:Y:S01]  /*accc0*/  VIADD R15, R10, 0x1d1 ;  /* 0x000001d10a0f7836 */ /* 0x000fe20000000000 */
[----:B------:R-:W-:Y:S04]  /*accd0*/  @P3 STG.E desc[UR4][R20.64], R148 ;  /* 0x0000009414003986 */ /* 0x000fe8000c101904 */
[----:B------:R-:W-:Y:S01]  /*acce0*/  @P5 STG.E desc[UR4][R18.64], R147 ;  /* 0x0000009312005986 */ /* 0x000fe2000c101904 */
[----:B------:R-:W-:Y:S02]  /*accf0*/  ISETP.LT.AND P5, PT, R12, UR6, !P0 ;  /* 0x000000060c007c0c */ /* 0x000fe4000c7a1270 */
[----:B------:R-:W-:Y:S01]  /*acd00*/  ISETP.GE.AND P4, PT, R15, UR7, PT ;  /* 0x000000070f007c0c */ /* 0x000fe2000bf86270 */
[----:B-1----:R-:W-:Y:S01]  /*acd10*/  IMAD.WIDE R16, R146, 0x4, R6 ;  /* 0x0000000492107825 */ /* 0x002fe200078e0206 */
[----:B------:R-:W-:Y:S01]  /*acd20*/  ISETP.LT.AND P3, PT, R13, UR6, !P0 ;  /* 0x000000060d007c0c */ /* 0x000fe2000c761270 */
[----:B------:R-:W3:Y:S01]  /*acd30*/  LDL.LU R146, [R1+0x281c] ;  /* 0x00281c0001927983 */ /* 0x000ee20000300800 */
[----:B------:R-:W-:-:S02]  /*acd40*/  ISETP.LT.AND P0, PT, R14, UR6, !P0 ;  /* 0x000000060e007c0c */ /* 0x000fc4000c701270 */
[----:B------:R-:W-:Y:S01]  /*acd50*/  ISETP.LT.AND P6, PT, R11, UR6, !P4 ;  /* 0x000000060b007c0c */ /* 0x000fe2000e7c1270 */
[----:B--2---:R1:W-:Y:S04]  /*acd60*/  @P2 STG.E desc[UR4][R16.64], R143 ;  /* 0x0000008f10002986 */ /* 0x0043e8000c101904 */
[----:B-1----:R-:W2:Y:S01]  /*acd70*/  LDL.LU R143, [R1+0xf4] ;  /* 0x0000f400018f7983 */ /* 0x002ea20000300800 */
[----:B------:R-:W-:-:S04]  /*acd80*/  IMAD.WIDE R8, R139, 0x4, R2 ;  /* 0x000000048b087825 */ /* 0x000fc800078e0202 */
[C---:B------:R-:W-:Y:S01]  /*acd90*/  IMAD.WIDE R16, R139.reuse, 0x4, R152 ;  /* 0x000000048b107825 */ /* 0x040fe200078e0298 */
[----:B------:R1:W-:Y:S03]  /*acda0*/  @P1 STG.E desc[UR4][R8.64], R140 ;  /* 0x0000008c08001986 */ /* 0x0003e6000c101904 */
[C---:B------:R-:W-:Y:S01]  /*acdb0*/  IMAD.WIDE R18, R139.reuse, 0x4, R4 ;  /* 0x000000048b127825 */ /* 0x040fe200078e0204 */
[----:B----4-:R4:W-:Y:S03]  /*acdc0*/  @P5 STG.E desc[UR4][R16.64], R145 ;  /* 0x0000009110005986 */ /* 0x0109e6000c101904 */
[----:B-1----:R-:W-:Y:S02]  /*acdd0*/  IMAD.WIDE R8, R139, 0x4, R6 ;  /* 0x000000048b087825 */ /* 0x002fe400078e0206 */
[----:B------:R-:W2:Y:S02]  /*acde0*/  LDL.LU R139, [R1+0xc4] ;  /* 0x0000c400018b7983 */ /* 0x000ea40000300800 */
[----:B----4-:R-:W-:-:S02]  /*acdf0*/  IMAD.WIDE R16, R138, 0x4, R2 ;  /* 0x000000048a107825 */ /* 0x010fc400078e0202 */
[----:B------:R-:W4:Y:S04]  /*ace00*/  LDL.LU R140, [R1+0x2824] ;  /* 0x00282400018c7983 */ /* 0x000f280000300800 */
[----:B------:R1:W-:Y:S04]  /*ace10*/  @P3 STG.E desc[UR4][R18.64], R144 ;  /* 0x0000009012003986 */ /* 0x0003e8000c101904 */
[----:B-1----:R-:W4:Y:S04]  /*ace20*/  LDL.LU R144, [R1+0x94] ;  /* 0x0000940001907983 */ /* 0x002f280000300800 */
[----:B---3--:R1:W-:Y:S04]  /*ace30*/  @P0 STG.E desc[UR4][R8.64], R141 ;  /* 0x0000008d08000986 */ /* 0x0083e8000c101904 */
[----:B------:R3:W-:Y:S04]  /*ace40*/  @P6 STG.E desc[UR4][R16.64], R142 ;  /* 0x0000008e10006986 */ /* 0x0007e8000c101904 */
[----:B-1----:R-:W4:Y:S04]  /*ace50*/  LDL.LU R141, [R1+0x74] ;  /* 0x00007400018d7983 */ /* 0x002f280000300800 */
[----:B---3--:R-:W3:Y:S01]  /*ace60*/  LDL.LU R142, [R1+0x24] ;  /* 0x00002400018e7983 */ /* 0x008ee20000300800 */
        /* <DEDUP_REMOVED lines=9> */
[----:B------:R-:W-:Y:S01]  /*acf00*/  ISETP.LT.AND P6, PT, R12, UR6, !P2 ;  /* 0x000000060c007c0c */ /* 0x000fe2000d7c1270 */
[----:B------:R1:W-:Y:S01]  /*acf10*/  @P1 STG.E desc[UR4][R8.64], R240 ;  /* 0x000000f008001986 */ /* 0x0003e2000c101904 */
[----:B------:R-:W-:-:S03]  /*acf20*/  ISETP.GE.AND P0, PT, R15, UR7, PT ;  /* 0x000000070f007c0c */ /* 0x000fc6000bf06270 */
[----:B------:R1:W-:Y:S01]  /*acf30*/  @P3 STG.E desc[UR4][R16.64], R236 ;  /* 0x000000ec10003986 */ /* 0x0003e2000c101904 */
[----:B------:R-:W-:Y:S02]  /*acf40*/  ISETP.LT.AND P3, PT, R13, UR6, !P2 ;  /* 0x000000060d007c0c */ /* 0x000fe4000d761270 */
[----:B------:R-:W-:Y:S01]  /*acf50*/  ISETP.LT.AND P2, PT, R14, UR6, !P2 ;  /* 0x000000060e007c0c */ /* 0x000fe2000d741270 */
[----:B-1----:R-:W-:Y:S02]  /*acf60*/  IMAD.WIDE R8, R138, 0x4, R6 ;  /* 0x000000048a087825 */ /* 0x002fe400078e0206 */
[----:B------:R-:W3:Y:S02]  /*acf70*/  LDL.LU R138, [R1+0x2830] ;  /* 0x00283000018a7983 */ /* 0x000ee40000300800 */
[C---:B------:R-:W-:Y:S02]  /*acf80*/  IMAD.WIDE R16, R146.reuse, 0x4, R2 ;  /* 0x0000000492107825 */ /* 0x040fe400078e0202 */
[----:B------:R1:W-:Y:S01]  /*acf90*/  @P4 STG.E desc[UR4][R8.64], R232 ;  /* 0x000000e808004986 */ /* 0x0003e2000c101904 */
[----:B------:R-:W-:Y:S01]  /*acfa0*/  ISETP.LT.AND P4, PT, R11, UR6, !P0 ;  /* 0x000000060b007c0c */ /* 0x000fe2000c781270 */
[----:B------:R-:W-:-:S04]  /*acfb0*/  IMAD.WIDE R18, R146, 0x4, R152 ;  /* 0x0000000492127825 */ /* 0x000fc800078e0298 */
[C---:B-1----:R-:W-:Y:S01]  /*acfc0*/  IMAD.WIDE R8, R146.reuse, 0x4, R4 ;  /* 0x0000000492087825 */ /* 0x042fe200078e0204 */
[----:B--2---:R1:W-:Y:S04]  /*acfd0*/  @P5 STG.E desc[UR4][R16.64], R143 ;  /* 0x0000008f10005986 */ /* 0x0043e8000c101904 */
[----:B-1----:R-:W2:Y:S01]  /*acfe0*/  LDL.LU R143, [R1+0xf8] ;  /* 0x0000f800018f7983 */ /* 0x002ea20000300800 */
[----:B------:R-:W-:-:S03]  /*acff0*/  IMAD.WIDE R16, R146, 0x4, R6 ;  /* 0x0000000492107825 */ /* 0x000fc600078e0206 */
[----:B------:R1:W-:Y:S04]  /*ad000*/  @P6 STG.E desc[UR4][R18.64], R139 ;  /* 0x0000008b12006986 */ /* 0x0003e8000c101904 */
[----:B-1----:R-:W2:Y:S01]  /*ad010*/  LDL.LU R139, [R1+0xc8] ;  /* 0x0000c800018b7983 */ /* 0x002ea20000300800 */
[----:B----4-:R-:W-:-:S03]  /*ad020*/  IMAD.WIDE R18, R140, 0x4, R2 ;  /* 0x000000048c127825 */ /* 0x010fc600078e0202 */
[----:B------:R-:W4:Y:S04]  /*ad030*/  LDL.LU R145, [R1+0x283c] ;  /* 0x00283c0001917983 */ /* 0x000f280000300800 */
[----:B------:R-:W-:Y:S04]  /*ad040*/  @P3 STG.E desc[UR4][R8.64], R144 ;  /* 0x0000009008003986 */ /* 0x000fe8000c101904 */
[----:B------:R-:W4:Y:S04]  /*ad050*/  LDL.LU R147, [R1+0x98] ;  /* 0x0000980001937983 */ /* 0x000f280000300800 */
[----:B------:R1:W-:Y:S04]  /*ad060*/  @P2 STG.E desc[UR4][R16.64], R141 ;  /* 0x0000008d10002986 */ /* 0x0003e8000c101904 */
[----:B---3--:R3:W-:Y:S04]  /*ad070*/  @P4 STG.E desc[UR4][R18.64], R142 ;  /* 0x0000008e12004986 */ /* 0x0087e8000c101904 */
[----:B-1----:R-:W4:Y:S04]  /*ad080*/  LDL.LU R141, [R1+0x78] ;  /* 0x00007800018d7983 */ /* 0x002f280000300800 */
[----:B---3--:R-:W3:Y:S01]  /*ad090*/  LDL.LU R142, [R1+0x28] ;  /* 0x00002800018e7983 */ /* 0x008ee20000300800 */
[----:B------:R-:W-:Y:S01]  /*ad0a0*/  ISETP.LT.AND P6, PT, R12, UR6, !P0 ;  /* 0x000000060c007c0c */ /* 0x000fe2000c7c1270 */
[----:B------:R-:W-:Y:S01]  /*ad0b0*/  VIADD R0, R10, 0x1d4 ;  /* 0x000001d40a007836 */ /* 0x000fe20000000000 */
[----:B------:R-:W-:-:S02]  /*ad0c0*/  ISETP.LT.AND P5, PT, R13, UR6, !P0 ;  /* 0x000000060d007c0c */ /* 0x000fc4000c7a1270 */
[----:B------:R-:W-:Y:S02]  /*ad0d0*/  ISETP.LT.AND P0, PT, R14, UR6, !P0 ;  /* 0x000000060e007c0c */ /* 0x000fe4000c701270 */
[----:B------:R-:W-:Y:S01]  /*ad0e0*/  ISETP.GE.AND P1, PT, R0, UR7, PT ;  /* 0x0000000700007c0c */ /* 0x000fe2000bf26270 */
[----:B------:R-:W-:-:S03]  /*ad0f0*/  IMAD.WIDE R8, R140, 0x4, R152 ;  /* 0x000000048c087825 */ /* 0x000fc600078e0298 */
[----:B------:R-:W-:Y:S01]  /*ad100*/  ISETP.LT.AND P2, PT, R11, UR6, !P1 ;  /* 0x000000060b007c0c */ /* 0x000fe2000cf41270 */
[----:B------:R-:W-:Y:S02]  /*ad110*/  VIADD R0, R10, 0x1d5 ;  /* 0x000001d50a007836 */ /* 0x000fe40000000000 */
[----:B------:R-:W-:Y:S01]  /*ad120*/  IMAD.WIDE R16, R140, 0x4, R4 ;  /* 0x000000048c107825 */ /* 0x000fe200078e0204 */
[----:B------:R-:W-:-:S03]  /*ad130*/  ISETP.LT.AND P4, PT, R12, UR6, !P1 ;  /* 0x000000060c007c0c */ /* 0x000fc6000cf81270 */
[----:B------:R-:W-:Y:S01]  /*ad140*/  IMAD.WIDE R18, R140, 0x4, R6 ;  /* 0x000000048c127825 */ /* 0x000fe200078e0206 */
[----:B------:R1:W-:Y:S01]  /*ad150*/  @P6 STG.E desc[UR4][R8.64], R241 ;  /* 0x000000f108006986 */ /* 0x0003e2000c101904 */
[----:B------:R-:W-:-:S03]  /*ad160*/  ISETP.GE.AND P3, PT, R0, UR7, PT ;  /* 0x0000000700007c0c */ /* 0x000fc6000bf66270 */
[----:B------:R1:W-:Y:S01]  /*ad170*/  @P5 STG.E desc[UR4][R16.64], R237 ;  /* 0x000000ed10005986 */ /* 0x0003e2000c101904 */
[----:B------:R-:W-:-:S03]  /*ad180*/  ISETP.LT.AND P6, PT, R11, UR6, !P3 ;  /* 0x000000060b007c0c */ /* 0x000fc6000dfc1270 */
[----:B------:R-:W-:Y:S01]  /*ad190*/  @P0 STG.E desc[UR4][R18.64], R233 ;  /* 0x000000e912000986 */ /* 0x000fe2000c101904 */
[----:B------:R-:W-:Y:S02]  /*ad1a0*/  ISETP.LT.AND P0, PT, R13, UR6, !P1 ;  /* 0x000000060d007c0c */ /* 0x000fe4000cf01270 */
[----:B------:R-:W-:Y:S01]  /*ad1b0*/  ISETP.LT.AND P1, PT, R14, UR6, !P1 ;  /* 0x000000060e007c0c */ /* 0x000fe2000cf21270 */
[C---:B-1----:R-:W-:Y:S01]  /*ad1c0*/  IMAD.WIDE R8, R138.reuse, 0x4, R2 ;  /* 0x000000048a087825 */ /* 0x042fe200078e0202 */
[----:B------:R-:W3:Y:S03]  /*ad1d0*/  LDL.LU R140, [R1+0x2844] ;  /* 0x00284400018c7983 */ /* 0x000ee60000300800 */
[C---:B------:R-:W-:Y:S01]  /*ad1e0*/  IMAD.WIDE R16, R138.reuse, 0x4, R152 ;  /* 0x000000048a107825 */ /* 0x040fe200078e0298 */
[----:B------:R-:W3:Y:S04]  /*ad1f0*/  LDL.LU R146, [R1+0xfc] ;  /* 0x0000fc0001927983 */ /* 0x000ee80000300800 */
[----:B------:R-:W3:Y:S04]  /*ad200*/  LDL.LU R144, [R1+0xcc] ;  /* 0x0000cc0001907983 */ /* 0x000ee80000300800 */
[----:B--2---:R1:W-:Y:S02]  /*ad210*/  @P2 STG.E desc[UR4][R8.64], R143 ;  /* 0x0000008f08002986 */ /* 0x0043e4000c101904 */
[----:B-1----:R-:W-:-:S02]  /*ad220*/  IMAD.WIDE R8, R138, 0x4, R4 ;  /* 0x000000048a087825 */ /* 0x002fc400078e0204 */
[----:B------:R-:W2:Y:S04]  /*ad230*/  LDL.LU R143, [R1+0x9c] ;  /* 0x00009c00018f7983 */ /* 0x000ea80000300800 */
[----:B------:R1:W-:Y:S01]  /*ad240*/  @P4 STG.E desc[UR4][R16.64], R139 ;  /* 0x0000008b10004986 */ /* 0x0003e2000c101904 */
[----:B----4-:R-:W-:-:S04]  /*ad250*/  IMAD.WIDE R18, R145, 0x4, R2 ;  /* 0x0000000491127825 */ /* 0x010fc800078e0202 */
[----:B-1----:R-:W-:Y:S01]  /*ad260*/  IMAD.WIDE R16, R138, 0x4, R6 ;  /* 0x000000048a107825 */ /* 0x002fe200078e0206 */
[----:B------:R-:W4:Y:S04]  /*ad270*/  LDL.LU R139, [R1+0x2854] ;  /* 0x00285400018b7983 */ /* 0x000f280000300800 */
[----:B------:R-:W-:Y:S04]  /*ad280*/  @P0 STG.E desc[UR4][R8.64], R147 ;  /* 0x0000009308000986 */ /* 0x000fe8000c101904 */
[----:B------:R-:W4:Y:S04]  /*ad290*/  LDL.LU R138, [R1+0x2858] ;  /* 0x00285800018a7983 */ /* 0x000f280000300800 */
[----:B------:R1:W-:Y:S04]  /*ad2a0*/  @P1 STG.E desc[UR4][R16.64], R141 ;  /* 0x0000008d10001986 */ /* 0x0003e8000c101904 */
[----:B---3--:R3:W-:Y:S04]  /*ad2b0*/  @P6 STG.E desc[UR4][R18.64], R142 ;  /* 0x0000008e12006986 */ /* 0x0087e8000c101904 */
[----:B-1----:R-:W4:Y:S04]  /*ad2c0*/  LDL.LU R141, [R1+0x7c] ;  /* 0x00007c00018d7983 */ /* 0x002f280000300800 */
[----:B---3--:R-:W3:Y:S01]  /*ad2d0*/  LDL.LU R142, [R1+0x2c] ;  /* 0x00002c00018e7983 */ /* 0x008ee20000300800 */
[----:B------:R-:W-:-:S02]  /*ad2e0*/  ISETP.LT.AND P5, PT, R12, UR6, !P3 ;  /* 0x000000060c007c0c */ /* 0x000fc4000dfa1270 */
[----:B------:R-:W-:Y:S01]  /*ad2f0*/  ISETP.LT.AND P4, PT, R13, UR6, !P3 ;  /* 0x000000060d007c0c */ /* 0x000fe2000df81270 */
[----:B------:R-:W-:Y:S01]  /*ad300*/  VIADD R0, R10, 0x1d6 ;  /* 0x000001d60a007836 */ /* 0x000fe20000000000 */
[----:B------:R-:W-:Y:S01]  /*ad310*/  ISETP.LT.AND P3, PT, R14, UR6, !P3 ;  /* 0x000000060e007c0c */ /* 0x000fe2000df61270 */
[----:B------:R-:W-:-:S04]  /*ad320*/  IMAD.WIDE R20, R145, 0x4, R152 ;  /* 0x0000000491147825 */ /* 0x000fc800078e0298 */
[----:B------:R-:W-:Y:S01]  /*ad330*/  IMAD.WIDE R8, R145, 0x4, R4 ;  /* 0x0000000491087825 */ /* 0x000fe200078e0204 */
[----:B------:R-:W-:-:S03]  /*ad340*/  ISETP.GE.AND P2, PT, R0, UR7, PT ;  /* 0x0000000700007c0c */ /* 0x000fc6000bf46270 */
[----:B------:R-:W-:Y:S01]  /*ad350*/  VIADD R15, R10, 0x1d7 ;  /* 0x000001d70a0f7836 */ /* 0x000fe20000000000 */
[----:B------:R-:W-:Y:S01]  /*ad360*/  @P5 STG.E desc[UR4][R20.64], R242 ;  /* 0x000000f214005986 */ /* 0x000fe2000c101904 */
[----:B------:R-:W-:-:S03]  /*ad370*/  ISETP.LT.AND P6, PT, R11, UR6, !P2 ;  /* 0x000000060b007c0c */ /* 0x000fc6000d7c1270 */
[----:B------:R1:W-:Y:S01]  /*ad380*/  @P4 STG.E desc[UR4][R8.64], R238 ;  /* 0x000000ee08004986 */ /* 0x0003e2000c101904 */
[----:B------:R-:W-:Y:S02]  /*ad390*/  ISETP.LT.AND P1, PT, R12, UR6, !P2 ;  /* 0x000000060c007c0c */ /* 0x000fe4000d721270 */
[----:B------:R-:W-:Y:S02]  /*ad3a0*/  ISETP.GE.AND P0, PT, R15, UR7, PT ;  /* 0x000000070f007c0c */ /* 0x000fe4000bf06270 */
[----:B------:R-:W-:Y:S02]  /*ad3b0*/  ISETP.LT.AND P5, PT, R13, UR6, !P2 ;  /* 0x000000060d007c0c */ /* 0x000fe4000d7a1270 */
[----:B------:R-:W-:Y:S01]  /*ad3c0*/  ISETP.LT.AND P2, PT, R14, UR6, !P2 ;  /* 0x000000060e007c0c */ /* 0x000fe2000d741270 */
[----:B-1----:R-:W-:-:S05]  /*ad3d0*/  IMAD.WIDE R8, R145, 0x4, R6 ;  /* 0x0000000491087825 */ /* 0x002fca00078e0206 */
[----:B------:R1:W-:Y:S01]  /*ad3e0*/  @P3 STG.E desc[UR4][R8.64], R234 ;  /* 0x000000ea08003986 */ /* 0x0003e2000c101904 */
[----:B------:R-:W-:Y:S01]  /*ad3f0*/  ISETP.LT.AND P3, PT, R11, UR6, !P0 ;  /* 0x000000060b007c0c */ /* 0x000fe2000c761270 */
[----:B------:R-:W-:-:S04]  /*ad400*/  IMAD.WIDE R16, R140, 0x4, R2 ;  /* 0x000000048c107825 */ /* 0x000fc800078e0202 */
[----:B------:R-:W-:-:S04]  /*ad410*/  IMAD.WIDE R18, R140, 0x4, R4 ;  /* 0x000000048c127825 */ /* 0x000fc800078e0204 */
[----:B------:R-:W-:-:S04]  /*ad420*/  IMAD.WIDE R20, R140, 0x4, R152 ;  /* 0x000000048c147825 */ /* 0x000fc800078e0298 */
[----:B-1----:R-:W-:Y:S02]  /*ad430*/  IMAD.WIDE R8, R140, 0x4, R6 ;  /* 0x000000048c087825 */ /* 0x002fe400078e0206 */
[----:B------:R-:W3:Y:S02]  /*ad440*/  LDL.LU R140, [R1+0x285c] ;  /* 0x00285c00018c7983 */ /* 0x000ee40000300800 */
[----:B------:R-:W-:Y:S02]  /*ad450*/  VIADD R0, R10, 0x1d8 ;  /* 0x000001d80a007836 */ /* 0x000fe40000000000 */
[----:B------:R4:W-:Y:S04]  /*ad460*/  @P6 STG.E desc[UR4][R16.64], R146 ;  /* 0x0000009210006986 */ /* 0x0009e8000c101904 */
[----:B------:R-:W-:Y:S01]  /*ad470*/  @P1 STG.E desc[UR4][R20.64], R144 ;  /* 0x0000009014001986 */ /* 0x000fe2000c101904 */
[----:B------:R-:W-:-:S03]  /*ad480*/  ISETP.LT.AND P1, PT, R13, UR6, !P0 ;  /* 0x000000060d007c0c */ /* 0x000fc6000c721270 */
[----:B--2---:R1:W-:Y:S01]  /*ad490*/  @P5 STG.E desc[UR4][R18.64], R143 ;  /* 0x0000008f12005986 */ /* 0x0043e2000c101904 */
[----:B------:R-:W-:Y:S02]  /*ad4a0*/  ISETP.LT.AND P5, PT, R12, UR6, !P0 ;  /* 0x000000060c007c0c */ /* 0x000fe4000c7a1270 */
[----:B------:R-:W-:Y:S02]  /*ad4b0*/  ISETP.GE.AND P4, PT, R0, UR7, PT ;  /* 0x0000000700007c0c */ /* 0x000fe4000bf86270 */
[----:B------:R-:W-:Y:S02]  /*ad4c0*/  ISETP.LT.AND P0, PT, R14, UR6, !P0 ;  /* 0x000000060e007c0c */ /* 0x000fe4000c701270 */
[----:B------:R-:W-:Y:S01]  /*ad4d0*/  ISETP.LT.AND P6, PT, R11, UR6, !P4 ;  /* 0x000000060b007c0c */ /* 0x000fe2000e7c1270 */
[----:B----4-:R-:W-:-:S04]  /*ad4e0*/  IMAD.WIDE R16, R139, 0x4, R2 ;  /* 0x000000048b107825 */ /* 0x010fc800078e0202 */
[C---:B-1----:R-:W-:Y:S01]  /*ad4f0*/  IMAD.WIDE R18, R139.reuse, 0x4, R6 ;  /* 0x000000048b127825 */ /* 0x042fe200078e0206 */
[----:B------:R1:W-:Y:S04]  /*ad500*/  @P2 STG.E desc[UR4][R8.64], R141 ;  /* 0x0000008d08002986 */ /* 0x0003e8000c101904 */
[----:B---3--:R2:W-:Y:S01]  /*ad510*/  @P3 STG.E desc[UR4][R16.64], R142 ;  /* 0x0000008e10003986 */ /* 0x0085e2000c101904 */
[----:B------:R-:W-:Y:S01]  /*ad520*/  ISETP.LT.AND P3, PT, R12, UR6, !P4 ;  /* 0x000000060c007c0c */ /* 0x000fe2000e761270 */
[----:B-1----:R-:W-:-:S04]  /*ad530*/  IMAD.WIDE R8, R139, 0x4, R152 ;  /* 0x000000048b087825 */ /* 0x002fc800078e0298 */
[----:B--2---:R-:W-:Y:S02]  /*ad540*/  IMAD.WIDE R16, R139, 0x4, R4 ;  /* 0x000000048b107825 */ /* 0x004fe400078e0204 */
[----:B------:R-:W2:Y:S04]  /*ad550*/  LDL.LU R139, [R1+0x2864] ;  /* 0x00286400018b7983 */ /* 0x000ea80000300800 */
[----:B------:R1:W-:Y:S04]  /*ad560*/  @P5 STG.E desc[UR4][R8.64], R243 ;  /* 0x000000f308005986 */ /* 0x0003e8000c101904 */
[----:B------:R3:W-:Y:S04]  /*ad570*/  @P1 STG.E desc[UR4][R16.64], R239 ;  /* 0x000000ef10001986 */ /* 0x0007e8000c101904 */
[----:B------:R-:W-:Y:S01]  /*ad580*/  @P0 STG.E desc[UR4][R18.64], R235 ;  /* 0x000000eb12000986 */ /* 0x000fe2000c101904 */
[----:B-1----:R-:W-:-:S04]  /*ad590*/  IMAD.WIDE R8, R138, 0x4, R2 ;  /* 0x000000048a087825 */ /* 0x002fc800078e0202 */
[C---:B---3--:R-:W-:Y:S01]  /*ad5a0*/  IMAD.WIDE R16, R138.reuse, 0x4, R152 ;  /* 0x000000048a107825 */ /* 0x048fe200078e0298 */
[----:B------:R1:W-:Y:S04]  /*ad5b0*/  @P6 STG.E desc[UR4][R8.64], R228 ;  /* 0x000000e408006986 */ /* 0x0003e8000c101904 */
[----:B------:R3:W-:Y:S01]  /*ad5c0*/  @P3 STG.E desc[UR4][R16.64], R224 ;  /* 0x000000e010003986 */ /* 0x0007e2000c101904 */
[----:B-1----:R-:W-:-:S04]  /*ad5d0*/  IMAD.WIDE R8, R138, 0x4, R4 ;  /* 0x000000048a087825 */ /* 0x002fc800078e0204 */
[----:B---3--:R-:W-:Y:S02]  /*ad5e0*/  IMAD.WIDE R16, R138, 0x4, R6 ;  /* 0x000000048a107825 */ /* 0x008fe400078e0206 */
[----:B------:R-:W3:Y:S02]  /*ad5f0*/  LDL.LU R138, [R1+0x2868] ;  /* 0x00286800018a7983 */ /* 0x000ee40000300800 */
[----:B------:R-:W-:Y:S01]  /*ad600*/  VIADD R0, R10, 0x1d9 ;  /* 0x000001d90a007836 */ /* 0x000fe20000000000 */
[----:B------:R-:W-:Y:S01]  /*ad610*/  ISETP.LT.AND P1, PT, R13, UR6, !P4 ;  /* 0x000000060d007c0c */ /* 0x000fe2000e721270 */
[----:B------:R-:W4:Y:S01]  /*ad620*/  LDL.LU R142, [R1+0x2860] ;  /* 0x00286000018e7983 */ /* 0x000f220000300800 */
[----:B------:R-:W-:Y:S02]  /*ad630*/  ISETP.LT.AND P4, PT, R14, UR6, !P4 ;  /* 0x000000060e007c0c */ /* 0x000fe4000e781270 */
[----:B------:R-:W-:Y:S01]  /*ad640*/  ISETP.GE.AND P2, PT, R0, UR7, PT ;  /* 0x0000000700007c0c */ /* 0x000fe2000bf46270 */
[----:B------:R-:W-:-:S03]  /*ad650*/  VIADD R15, R10, 0x1da ;  /* 0x000001da0a0f7836 */ /* 0x000fc60000000000 */
[----:B------:R-:W-:Y:S02]  /*ad660*/  ISETP.LT.AND P5, PT, R11, UR6, !P2 ;  /* 0x000000060b007c0c */ /* 0x000fe4000d7a1270 */
[----:B------:R-:W-:Y:S02]  /*ad670*/  ISETP.LT.AND P6, PT, R12, UR6, !P2 ;  /* 0x000000060c007c0c */ /* 0x000fe4000d7c1270 */
[----:B------:R-:W-:Y:S01]  /*ad680*/  ISETP.GE.AND P0, PT, R15, UR7, PT ;  /* 0x000000070f007c0c */ /* 0x000fe2000bf06270 */
[----:B------:R1:W-:Y:S01]  /*ad690*/  @P1 STG.E desc[UR4][R8.64], R220 ;  /* 0x000000dc08001986 */ /* 0x0003e2000c101904 */
[----:B------:R-:W-:Y:S02]  /*ad6a0*/  ISETP.LT.AND P1, PT, R13, UR6, !P2 ;  /* 0x000000060d007c0c */ /* 0x000fe4000d721270 */
[----:B------:R-:W-:Y:S01]  /*ad6b0*/  ISETP.LT.AND P2, PT, R14, UR6, !P2 ;  /* 0x000000060e007c0c */ /* 0x000fe2000d741270 */
[----:B------:R1:W-:Y:S01]  /*ad6c0*/  @P4 STG.E desc[UR4][R16.64], R216 ;  /* 0x000000d810004986 */ /* 0x0003e2000c101904 */
[----:B------:R-:W-:Y:S01]  /*ad6d0*/  ISETP.LT.AND P4, PT, R11, UR6, !P0 ;  /* 0x000000060b007c0c */ /* 0x000fe2000c781270 */
[----:B------:R-:W-:-:S04]  /*ad6e0*/  IMAD.WIDE R18, R140, 0x4, R152 ;  /* 0x000000048c127825 */ /* 0x000fc800078e0298 */
[----:B-1----:R-:W-:-:S04]  /*ad6f0*/  IMAD.WIDE R8, R140, 0x4, R2 ;  /* 0x000000048c087825 */ /* 0x002fc800078e0202 */
[C---:B------:R-:W-:Y:S01]  /*ad700*/  IMAD.WIDE R16, R140.reuse, 0x4, R6 ;  /* 0x000000048c107825 */ /* 0x040fe200078e0206 */
[----:B------:R1:W-:Y:S04]  /*ad710*/  @P5 STG.E desc[UR4][R8.64], R212 ;  /* 0x000000d408005986 */ /* 0x0003e8000c101904 */
[----:B------:R2:W-:Y:S01]  /*ad720*/  @P6 STG.E desc[UR4][R18.64], R208 ;  /* 0x000000d012006986 */ /* 0x0005e2000c101904 */
[----:B-1----:R-:W-:-:S03]  /*ad730*/  IMAD.WIDE R8, R140, 0x4, R4 ;  /* 0x000000048c087825 */ /* 0x002fc600078e0204 */
[----:B------:R-:W4:Y:S01]  /*ad740*/  LDL.LU R140, [R1+0x2850] ;  /* 0x00285000018c7983 */ /* 0x000f220000300800 */
[----:B------:R-:W-:Y:S02]  /*ad750*/  ISETP.LT.AND P6, PT, R12, UR6, !P0 ;  /* 0x000000060c007c0c */ /* 0x000fe4000c7c1270 */
[----:B------:R-:W-:Y:S01]  /*ad760*/  ISETP.LT.AND P5, PT, R13, UR6, !P0 ;  /* 0x000000060d007c0c */ /* 0x000fe2000c7a1270 */
[----:B------:R1:W-:Y:S04]  /*ad770*/  @P1 STG.E desc[UR4][R8.64], R204 ;  /* 0x000000cc08001986 */ /* 0x0003e8000c101904 */
[----:B------:R1:W-:Y:S01]  /*ad780*/  @P2 STG.E desc[UR4][R16.64], R200 ;  /* 0x000000c810002986 */ /* 0x0003e2000c101904 */
[----:B--2---:R-:W-:-:S04]  /*ad790*/  IMAD.WIDE R18, R139, 0x4, R2 ;  /* 0x000000048b127825 */ /* 0x004fc800078e0202 */
[C---:B-1----:R-:W-:Y:S01]  /*ad7a0*/  IMAD.WIDE R8, R139.reuse, 0x4, R152 ;  /* 0x000000048b087825 */ /* 0x042fe200078e0298 */
[----:B------:R1:W-:Y:S03]  /*ad7b0*/  @P4 STG.E desc[UR4][R18.64], R229 ;  /* 0x000000e512004986 */ /* 0x0003e6000c101904 */
[----:B------:R-:W-:-:S04]  /*ad7c0*/  IMAD.WIDE R16, R139, 0x4, R4 ;  /* 0x000000048b107825 */ /* 0x000fc800078e0204 */
[----:B-1----:R-:W-:Y:S02]  /*ad7d0*/  IMAD.WIDE R18, R139, 0x4, R6 ;  /* 0x000000048b127825 */ /* 0x002fe400078e0206 */
[----:B------:R-:W2:Y:S04]  /*ad7e0*/  LDL.LU R139, [R1+0x284c] ;  /* 0x00284c00018b7983 */ /* 0x000ea80000300800 */
[----:B------:R1:W-:Y:S04]  /*ad7f0*/  @P6 STG.E desc[UR4][R8.64], R225 ;  /* 0x000000e108006986 */ /* 0x0003e8000c101904 */
[----:B------:R1:W-:Y:S01]  /*ad800*/  @P5 STG.E desc[UR4][R16.64], R221 ;  /* 0x000000dd10005986 */ /* 0x0003e2000c101904 */
[----:B---3--:R-:W-:-:S04]  /*ad810*/  IMAD.WIDE R20, R138, 0x4, R2 ;  /* 0x000000048a147825 */ /* 0x008fc800078e0202 */
[----:B------:R-:W-:-:S04]  /*ad820*/  IMAD.WIDE R22, R138, 0x4, R152 ;  /* 0x000000048a167825 */ /* 0x000fc800078e0298 */
[----:B-1----:R-:W-:-:S04]  /*ad830*/  IMAD.WIDE R8, R138, 0x4, R4 ;  /* 0x000000048a087825 */ /* 0x002fc800078e0204 */
[----:B------:R-:W-:Y:S02]  /*ad840*/  IMAD.WIDE R16, R138, 0x4, R6 ;  /* 0x000000048a107825 */ /* 0x000fe400078e0206 */
[----:B------:R-:W3:Y:S01]  /*ad850*/  LDL.LU R138, [R1+0x2848] ;  /* 0x00284800018a7983 */ /* 0x000ee20000300800 */
[----:B------:R-:W-:Y:S01]  /*ad860*/  ISETP.LT.AND P0, PT, R14, UR6, !P0 ;  /* 0x000000060e007c0c */ /* 0x000fe2000c701270 */
[----:B------:R-:W-:-:S05]  /*ad870*/  VIADD R0, R10, 0x1db ;  /* 0x000001db0a007836 */ /* 0x000fca0000000000 */
[----:B------:R-:W-:Y:S01]  /*ad880*/  ISETP.GE.AND P3, PT, R0, UR7, PT ;  /* 0x0000000700007c0c */ /* 0x000fe2000bf66270 */
[----:B------:R-:W-:-:S03]  /*ad890*/  VIADD R0, R10, 0x1dc ;  /* 0x000001dc0a007836 */ /* 0x000fc60000000000 */
[----:B------:R-:W-:Y:S02]  /*ad8a0*/  ISETP.LT.AND P2, PT, R11, UR6, !P3 ;  /* 0x000000060b007c0c */ /* 0x000fe4000df41270 */
[----:B------:R-:W-:Y:S01]  /*ad8b0*/  ISETP.LT.AND P4, PT, R12, UR6, !P3 ;  /* 0x000000060c007c0c */ /* 0x000fe2000df81270 */
[----:B------:R4:W-:Y:S01]  /*ad8c0*/  @P0 STG.E desc[UR4][R18.64], R217 ;  /* 0x000000d912000986 */ /* 0x0009e2000c101904 */
[----:B------:R-:W-:Y:S02]  /*ad8d0*/  ISETP.GE.AND P1, PT, R0, UR7, PT ;  /* 0x0000000700007c0c */ /* 0x000fe4000bf26270 */
[----:B------:R-:W-:Y:S02]  /*ad8e0*/  ISETP.LT.AND P0, PT, R13, UR6, !P3 ;  /* 0x000000060d007c0c */ /* 0x000fe4000df01270 */
[----:B------:R-:W-:Y:S02]  /*ad8f0*/  ISETP.LT.AND P3, PT, R14, UR6, !P3 ;  /* 0x000000060e007c0c */ /* 0x000fe4000df61270 */
[----:B------:R-:W-:-:S02]  /*ad900*/  ISETP.LT.AND P6, PT, R11, UR6, !P1 ;  /* 0x000000060b007c0c */ /* 0x000fc4000cfc1270 */
[----:B------:R-:W-:Y:S01]  /*ad910*/  ISETP.LT.AND P5, PT, R12, UR6, !P1 ;  /* 0x000000060c007c0c */ /* 0x000fe2000cfa1270 */
[----:B------:R-:W-:Y:S01]  /*ad920*/  VIADD R0, R10, 0x1dd ;  /* 0x000001dd0a007836 */ /* 0x000fe20000000000 */
[----:B------:R1:W-:Y:S01]  /*ad930*/  @P2 STG.E desc[UR4][R20.64], R213 ;  /* 0x000000d514002986 */ /* 0x0003e2000c101904 */
[----:B----4-:R-:W-:-:S03]  /*ad940*/  IMAD.WIDE R18, R142, 0x4, R2 ;  /* 0x000000048e127825 */ /* 0x010fc600078e0202 */
[----:B------:R-:W-:Y:S01]  /*ad950*/  @P4 STG.E desc[UR4][R22.64], R209 ;  /* 0x000000d116004986 */ /* 0x000fe2000c101904 */
[----:B------:R-:W-:Y:S01]  /*ad960*/  ISETP.LT.AND P4, PT, R13, UR6, !P1 ;  /* 0x000000060d007c0c */ /* 0x000fe2000cf81270 */
[----:B------:R-:W-:Y:S01]  /*ad970*/  IMAD.WIDE R24, R142, 0x4, R152 ;  /* 0x000000048e187825 */ /* 0x000fe200078e0298 */
[----:B------:R-:W-:Y:S01]  /*ad980*/  ISETP.GE.AND P2, PT, R0, UR7, PT ;  /* 0x0000000700007c0c */ /* 0x000fe2000bf46270 */
[----:B------:R4:W-:Y:S01]  /*ad990*/  @P0 STG.E desc[UR4][R8.64], R205 ;  /* 0x000000cd08000986 */ /* 0x0009e2000c101904 */
[----:B------:R-:W-:-:S03]  /*ad9a0*/  ISETP.LT.AND P1, PT, R14, UR6, !P1 ;  /* 0x000000060e007c0c */ /* 0x000fc6000cf21270 */
[----:B------:R4:W-:Y:S01]  /*ad9b0*/  @P3 STG.E desc[UR4][R16.64], R201 ;  /* 0x000000c910003986 */ /* 0x0009e2000c101904 */
[----:B------:R-:W-:-:S03]  /*ad9c0*/  ISETP.LT.AND P3, PT, R12, UR6, !P2 ;  /* 0x000000060c007c0c */ /* 0x000fc6000d761270 */
[----:B------:R4:W-:Y:S01]  /*ad9d0*/  @P6 STG.E desc[UR4][R18.64], R230 ;  /* 0x000000e612006986 */ /* 0x0009e2000c101904 */
[----:B------:R-:W-:Y:S01]  /*ad9e0*/  ISETP.LT.AND P6, PT, R11, UR6, !P2 ;  /* 0x000000060b007c0c */ /* 0x000fe2000d7c1270 */
[----:B-1----:R-:W-:Y:S02]  /*ad9f0*/  IMAD.WIDE R20, R142, 0x4, R4 ;  /* 0x000000048e147825 */ /* 0x002fe400078e0204 */
[----:B------:R-:W-:Y:S01]  /*ada00*/  @P5 STG.E desc[UR4][R24.64], R226 ;  /* 0x000000e218005986 */ /* 0x000fe2000c101904 */
[----:B------:R-:W-:Y:S01]  /*ada10*/  ISETP.LT.AND P5, PT, R13, UR6, !P2 ;  /* 0x000000060d007c0c */ /* 0x000fe2000d7a1270 */
[----:B------:R-:W-:Y:S02]  /*ada20*/  VIADD R15, R10, 0x1de ;  /* 0x000001de0a0f7836 */ /* 0x000fe40000000000 */
[----:B------:R1:W-:Y:S01]  /*ada30*/  @P4 STG.E desc[UR4][R20.64], R222 ;  /* 0x000000de14004986 */ /* 0x0003e2000c101904 */
[----:B----4-:R-:W-:-:S04]  /*ada40*/  IMAD.WIDE R8, R142, 0x4, R6 ;  /* 0x000000048e087825 */ /* 0x010fc800078e0206 */
[----:B------:R-:W-:Y:S01]  /*ada50*/  IMAD.WIDE R16, R140, 0x4, R2 ;  /* 0x000000048c107825 */ /* 0x000fe200078e0202 */
[----:B------:R-:W-:-:S03]  /*ada60*/  ISETP.GE.AND P0, PT, R15, UR7, PT ;  /* 0x000000070f007c0c */ /* 0x000fc6000bf06270 */
[----:B------:R-:W-:-:S04]  /*ada70*/  IMAD.WIDE R22, R140, 0x4, R4 ;  /* 0x000000048c167825 */ /* 0x000fc800078e0204 */
[----:B------:R-:W-:-:S04]  /*ada80*/  IMAD.WIDE R18, R140, 0x4, R152 ;  /* 0x000000048c127825 */ /* 0x000fc800078e0298 */
[----:B-1----:R-:W-:Y:S02]  /*ada90*/  IMAD.WIDE R20, R140, 0x4, R6 ;  /* 0x000000048c147825 */ /* 0x002fe400078e0206 */
[----:B------:R-:W4:Y:S01]  /*adaa0*/  LDL.LU R140, [R1+0x2840] ;  /* 0x00284000018c7983 */ /* 0x000f220000300800 */
[----:B------:R-:W-:-:S03]  /*adab0*/  ISETP.LT.AND P2, PT, R14, UR6, !P2 ;  /* 0x000000060e007c0c */ /* 0x000fc6000d741270 */
[----:B------:R1:W-:Y:S01]  /*adac0*/  @P1 STG.E desc[UR4][R8.64], R218 ;  /* 0x000000da08001986 */ /* 0x0003e2000c101904 */
[----:B------:R-:W-:-:S03]  /*adad0*/  ISETP.LT.AND P1, PT, R11, UR6, !P0 ;  /* 0x000000060b007c0c */ /* 0x000fc6000c721270 */
[----:B------:R1:W-:Y:S04]  /*adae0*/  @P6 STG.E desc[UR4][R16.64], R214 ;  /* 0x000000d610006986 */ /* 0x0003e8000c101904 */
[----:B------:R1:W-:Y:S01]  /*adaf0*/  @P3 STG.E desc[UR4][R18.64], R210 ;  /* 0x000000d212003986 */ /* 0x0003e2000c101904 */
[----:B------:R-:W-:-:S03]  /*adb00*/  ISETP.LT.AND P3, PT, R13, UR6, !P0 ;  /* 0x000000060d007c0c */ /* 0x000fc6000c761270 */
[----:B------:R3:W-:Y:S01]  /*adb10*/  @P5 STG.E desc[UR4][R22.64], R206 ;  /* 0x000000ce16005986 */ /* 0x0007e2000c101904 */
[----:B------:R-:W-:-:S03]  /*adb20*/  ISETP.LT.AND P5, PT, R12, UR6, !P0 ;  /* 0x000000060c007c0c */ /* 0x000fc6000c7a1270 */
[----:B------:R3:W-:Y:S01]  /*adb30*/  @P2 STG.E desc[UR4][R20.64], R202 ;  /* 0x000000ca14002986 */ /* 0x0007e2000c101904 */
[----:B--2---:R-:W-:-:S04]  /*adb40*/  IMAD.WIDE R24, R139, 0x4, R2 ;  /* 0x000000048b187825 */ /* 0x004fc800078e0202 */
[----:B-1----:R-:W-:-:S04]  /*adb50*/  IMAD.WIDE R8, R139, 0x4, R152 ;  /* 0x000000048b087825 */ /* 0x002fc800078e0298 */
[----:B------:R-:W-:-:S04]  /*adb60*/  IMAD.WIDE R16, R139, 0x4, R4 ;  /* 0x000000048b107825 */ /* 0x000fc800078e0204 */
[----:B------:R-:W-:Y:S02]  /*adb70*/  IMAD.WIDE R18, R139, 0x4, R6 ;  /* 0x000000048b127825 */ /* 0x000fe400078e0206 */
[----:B------:R-:W2:Y:S04]  /*adb80*/  LDL.LU R139, [R1+0x2838] ;  /* 0x00283800018b7983 */ /* 0x000ea80000300800 */
[----:B------:R-:W-:Y:S04]  /*adb90*/  @P1 STG.E desc[UR4][R24.64], R231 ;  /* 0x000000e718001986 */ /* 0x000fe8000c101904 */
[----:B------:R1:W-:Y:S04]  /*adba0*/  @P5 STG.E desc[UR4][R8.64], R227 ;  /* 0x000000e308005986 */ /* 0x0003e8000c101904 */
[----:B------:R1:W-:Y:S01]  /*adbb0*/  @P3 STG.E desc[UR4][R16.64], R223 ;  /* 0x000000df10003986 */ /* 0x0003e2000c101904 */
[----:B---3--:R-:W-:-:S04]  /*adbc0*/  IMAD.WIDE R22, R138, 0x4, R2 ;  /* 0x000000048a167825 */ /* 0x008fc800078e0202 */
[----:B------:R-:W-:-:S04]  /*adbd0*/  IMAD.WIDE R20, R138, 0x4, R152 ;  /* 0x000000048a147825 */ /* 0x000fc800078e0298 */
[----:B-1----:R-:W-:-:S04]  /*adbe0*/  IMAD.WIDE R8, R138, 0x4, R4 ;  /* 0x000000048a087825 */ /* 0x002fc800078e0204 */
[----:B------:R-:W-:Y:S02]  /*adbf0*/  IMAD.WIDE R16, R138, 0x4, R6 ;  /* 0x000000048a107825 */ /* 0x000fe400078e0206 */
[----:B------:R-:W3:Y:S02]  /*adc00*/  LDL.LU R138, [R1+0x2834] ;  /* 0x00283400018a7983 */ /* 0x000ee40000300800 */
[----:B------:R-:W-:Y:S01]  /*adc10*/  VIADD R0, R10, 0x1df ;  /* 0x000001df0a007836 */ /* 0x000fe20000000000 */
[----:B------:R-:W-:Y:S01]  /*adc20*/  ISETP.LT.AND P0, PT, R14, UR6, !P0 ;  /* 0x000000060e007c0c */ /* 0x000fe2000c701270 */
[----:B------:R-:W3:Y:S03]  /*adc30*/  LDL.LU R142, [R1+0x282c] ;  /* 0x00282c00018e7983 */ /* 0x000ee60000300800 */
[----:B------:R-:W-:-:S04]  /*adc40*/  ISETP.GE.AND P4, PT, R0, UR7, PT ;  /* 0x0000000700007c0c */ /* 0x000fc8000bf86270 */
[----:B------:R-:W-:Y:S01]  /*adc50*/  ISETP.LT.AND P6, PT, R11, UR6, !P4 ;  /* 0x000000060b007c0c */ /* 0x000fe2000e7c1270 */
[----:B------:R-:W-:Y:S01]  /*adc60*/  VIADD R0, R10, 0x1e0 ;  /* 0x000001e00a007836 */ /* 0x000fe20000000000 */
[----:B------:R-:W-:Y:S02]  /*adc70*/  ISETP.LT.AND P1, PT, R12, UR6, !P4 ;  /* 0x000000060c007c0c */ /* 0x000fe4000e721270 */
[----:B------:R-:W-:Y:S02]  /*adc80*/  ISETP.LT.AND P3, PT, R13, UR6, !P4 ;  /* 0x000000060d007c0c */ /* 0x000fe4000e761270 */
[----:B------:R-:W-:Y:S01]  /*adc90*/  ISETP.GE.AND P2, PT, R0, UR7, PT ;  /* 0x0000000700007c0c */ /* 0x000fe2000bf46270 */
[----:B------:R4:W-:Y:S01]  /*adca0*/  @P0 STG.E desc[UR4][R18.64], R219 ;  /* 0x000000db12000986 */ /* 0x0009e2000c101904 */
[----:B------:R-:W-:Y:S02]  /*adcb0*/  ISETP.LT.AND P4, PT, R14, UR6, !P4 ;  /* 0x000000060e007c0c */ /* 0x000fe4000e781270 */
[----:B------:R-:W-:-:S03]  /*adcc0*/  ISETP.LT.AND P5, PT, R11, UR6, !P2 ;  /* 0x000000060b007c0c */ /* 0x000fc6000d7a1270 */
[----:B------:R1:W-:Y:S01]  /*adcd0*/  @P6 STG.E desc[UR4][R22.64], R215 ;  /* 0x000000d716006986 */ /* 0x0003e2000c101904 */
[----:B------:R-:W-:Y:S01]  /*adce0*/  ISETP.LT.AND P6, PT, R12, UR6, !P2 ;  /* 0x000000060c007c0c */ /* 0x000fe2000d7c1270 */
[----:B------:R-:W-:Y:S02]  /*adcf0*/  VIADD R15, R10, 0x1e1 ;  /* 0x000001e10a0f7836 */ /* 0x000fe40000000000 */
[----:B------:R1:W-:Y:S04]  /*add00*/  @P1 STG.E desc[UR4][R20.64], R211 ;  /* 0x000000d314001986 */ /* 0x0003e8000c101904 */
[----:B------:R1:W-:Y:S01]  /*add10*/  @P3 STG.E desc[UR4][R8.64], R207 ;  /* 0x000000cf08003986 */ /* 0x0003e2000c101904 */
[----:B------:R-:W-:Y:S02]  /*add20*/  ISETP.GE.AND P0, PT, R15, UR7, PT ;  /* 0x000000070f007c0c */ /* 0x000fe4000bf06270 */
[----:B------:R-:W-:Y:S01]  /*add30*/  ISETP.LT.AND P3, PT, R13, UR6, !P2 ;  /* 0x000000060d007c0c */ /* 0x000fe2000d761270 */
[----:B------:R2:W-:Y:S01]  /*add40*/  @P4 STG.E desc[UR4][R16.64], R203 ;  /* 0x000000cb10004986 */ /* 0x0005e2000c101904 */
[----:B------:R-:W-:-:S02]  /*add50*/  ISETP.LT.AND P2, PT, R14, UR6, !P2 ;  /* 0x000000060e007c0c */ /* 0x000fc4000d741270 */
[----:B------:R-:W-:Y:S01]  /*add60*/  ISETP.LT.AND P4, PT, R11, UR6, !P0 ;  /* 0x000000060b007c0c */ /* 0x000fe2000c781270 */
[----:B----4-:R-:W-:-:S04]  /*add70*/  IMAD.WIDE R18, R140, 0x4, R2 ;  /* 0x000000048c127825 */ /* 0x010fc800078e0202 */
[----:B-1----:R-:W-:-:S04]  /*add80*/  IMAD.WIDE R22, R140, 0x4, R152 ;  /* 0x000000048c167825 */ /* 0x002fc800078e0298 */
[----:B------:R-:W-:-:S04]  /*add90*/  IMAD.WIDE R20, R140, 0x4, R4 ;  /* 0x000000048c147825 */ /* 0x000fc800078e0204 */
[----:B------:R-:W-:Y:S02]  /*adda0*/  IMAD.WIDE R8, R140, 0x4, R6 ;  /* 0x000000048c087825 */ /* 0x000fe400078e0206 */
[----:B------:R-:W4:Y:S04]  /*addb0*/  LDL.LU R140, [R1+0x2828] ;  /* 0x00282800018c7983 */ /* 0x000f280000300800 */
[----:B------:R1:W-:Y:S04]  /*addc0*/  @P5 STG.E desc[UR4][R18.64], R196 ;  /* 0x000000c412005986 */ /* 0x0003e8000c101904 */
[----:B------:R1:W-:Y:S01]  /*addd0*/  @P6 STG.E desc[UR4][R22.64], R192 ;  /* 0x000000c016006986 */ /* 0x0003e2000c101904 */
[----:B------:R-:W-:-:S03]  /*adde0*/  ISETP.LT.AND P6, PT, R12, UR6, !P0 ;  /* 0x000000060c007c0c */ /* 0x000fc6000c7c1270 */
[----:B------:R-:W-:Y:S04]  /*addf0*/  @P3 STG.E desc[UR4][R20.64], R188 ;  /* 0x000000bc14003986 */ /* 0x000fe8000c101904 */
[----:B------:R3:W-:Y:S01]  /*ade00*/  @P2 STG.E desc[UR4][R8.64], R184 ;  /* 0x000000b808002986 */ /* 0x0007e2000c101904 */
[----:B--2---:R-:W-:-:S04]  /*ade10*/  IMAD.WIDE R16, R139, 0x4, R2 ;  /* 0x000000048b107825 */ /* 0x004fc800078e0202 */
[----:B-1----:R-:W-:-:S04]  /*ade20*/  IMAD.WIDE R18, R139, 0x4, R152 ;  /* 0x000000048b127825 */ /* 0x002fc800078e0298 */
[----:B------:R-:W-:-:S04]  /*ade30*/  IMAD.WIDE R22, R139, 0x4, R4 ;  /* 0x000000048b167825 */ /* 0x000fc800078e0204 */
[----:B------:R-:W-:Y:S02]  /*ade40*/  IMAD.WIDE R24, R139, 0x4, R6 ;  /* 0x000000048b187825 */ /* 0x000fe400078e0206 */
        /* <DEDUP_REMOVED lines=9> */
[----:B------:R-:W-:Y:S01]  /*adee0*/  VIADD R0, R10, 0x1e2 ;  /* 0x000001e20a007836 */ /* 0x000fe20000000000 */
[----:B------:R-:W-:-:S04]  /*adef0*/  ISETP.LT.AND P0, PT, R14, UR6, !P0 ;  /* 0x000000060e007c0c */ /* 0x000fc8000c701270 */
[----:B------:R-:W-:Y:S01]  /*adf00*/  ISETP.GE.AND P1, PT, R0, UR7, PT ;  /* 0x0000000700007c0c */ /* 0x000fe2000bf26270 */
[----:B------:R-:W-:-:S03]  /*adf10*/  VIADD R0, R10, 0x1e3 ;  /* 0x000001e30a007836 */ /* 0x000fc60000000000 */
[----:B------:R-:W-:Y:S02]  /*adf20*/  ISETP.LT.AND P2, PT, R11, UR6, !P1 ;  /* 0x000000060b007c0c */ /* 0x000fe4000cf41270 */
[----:B------:R-:W-:Y:S01]  /*adf30*/  ISETP.GE.AND P3, PT, R0, UR7, PT ;  /* 0x0000000700007c0c */ /* 0x000fe2000bf66270 */
[----:B------:R1:W-:Y:S01]  /*adf40*/  @P5 STG.E desc[UR4][R22.64], R132 ;  /* 0x0000008416005986 */ /* 0x0003e2000c101904 */
[----:B------:R-:W-:-:S03]  /*adf50*/  ISETP.LT.AND P4, PT, R12, UR6, !P1 ;  /* 0x000000060c007c0c */ /* 0x000fc6000cf81270 */
[----:B------:R1:W-:Y:S01]  /*adf60*/  @P0 STG.E desc[UR4][R24.64], R128 ;  /* 0x0000008018000986 */ /* 0x0003e2000c101904 */
[----:B------:R-:W-:Y:S02]  /*adf70*/  ISETP.LT.AND P0, PT, R13, UR6, !P1 ;  /* 0x000000060d007c0c */ /* 0x000fe4000cf01270 */
[----:B------:R-:W-:Y:S02]  /*adf80*/  ISETP.LT.AND P1, PT, R14, UR6, !P1 ;  /* 0x000000060e007c0c */ /* 0x000fe4000cf21270 */
[----:B------:R-:W-:Y:S02]  /*adf90*/  ISETP.LT.AND P6, PT, R11, UR6, !P3 ;  /* 0x000000060b007c0c */ /* 0x000fe4000dfc1270 */
[----:B------:R-:W-:Y:S01]  /*adfa0*/  ISETP.LT.AND P5, PT, R12, UR6, !P3 ;  /* 0x000000060c007c0c */ /* 0x000fe2000dfa1270 */
[----:B------:R-:W-:Y:S01]  /*adfb0*/  VIADD R0, R10, 0x1e4 ;  /* 0x000001e40a007836 */ /* 0x000fe20000000000 */
[----:B------:R4:W-:Y:S01]  /*adfc0*/  @P2 STG.E desc[UR4][R8.64], R197 ;  /* 0x000000c508002986 */ /* 0x0009e2000c101904 */
[----:B-1----:R-:W-:-:S03]  /*adfd0*/  IMAD.WIDE R22, R142, 0x4, R2 ;  /* 0x000000048e167825 */ /* 0x002fc600078e0202 */
[----:B------:R-:W-:Y:S01]  /*adfe0*/  @P4 STG.E desc[UR4][R20.64], R193 ;  /* 0x000000c114004986 */ /* 0x000fe2000c101904 */
[----:B------:R-:W-:Y:S01]  /*adff0*/  ISETP.GE.AND P2, PT, R0, UR7, PT ;  /* 0x0000000700007c0c */ /* 0x000fe2000bf46270 */
[----:B------:R-:W-:Y:S01]  /*ae000*/  IMAD.WIDE R24, R142, 0x4, R152 ;  /* 0x000000048e187825 */ /* 0x000fe200078e0298 */
[----:B------:R-:W-:Y:S01]  /*ae010*/  ISETP.LT.AND P4, PT, R13, UR6, !P3 ;  /* 0x000000060d007c0c */ /* 0x000fe2000df81270 */
[----:B------:R1:W-:Y:S01]  /*ae020*/  @P0 STG.E desc[UR4][R16.64], R189 ;  /* 0x000000bd10000986 */ /* 0x0003e2000c101904 */
[----:B------:R-:W-:-:S03]  /*ae030*/  ISETP.LT.AND P3, PT, R14, UR6, !P3 ;  /* 0x000000060e007c0c */ /* 0x000fc6000df61270 */
[----:B------:R1:W-:Y:S01]  /*ae040*/  @P1 STG.E desc[UR4][R18.64], R185 ;  /* 0x000000b912001986 */ /* 0x0003e2000c101904 */
[----:B------:R-:W-:-:S03]  /*ae050*/  ISETP.LT.AND P1, PT, R12, UR6, !P2 ;  /* 0x000000060c007c0c */ /* 0x000fc6000d721270 */
[----:B------:R1:W-:Y:S01]  /*ae060*/  @P6 STG.E desc[UR4][R22.64], R181 ;  /* 0x000000b516006986 */ /* 0x0003e2000c101904 */
[----:B------:R-:W-:-:S03]  /*ae070*/  ISETP.LT.AND P6, PT, R11, UR6, !P2 ;  /* 0x000000060b007c0c */ /* 0x000fc6000d7c1270 */
[----:B------:R-:W-:Y:S01]  /*ae080*/  @P5 STG.E desc[UR4][R24.64], R177 ;  /* 0x000000b118005986 */ /* 0x000fe2000c101904 */
[----:B------:R-:W-:Y:S01]  /*ae090*/  ISETP.LT.AND P5, PT, R13, UR6, !P2 ;  /* 0x000000060d007c0c */ /* 0x000fe2000d7a1270 */
[----:B----4-:R-:W-:-:S04]  /*ae0a0*/  IMAD.WIDE R8, R142, 0x4, R4 ;  /* 0x000000048e087825 */ /* 0x010fc800078e0204 */
[----:B------:R-:W-:Y:S02]  /*ae0b0*/  VIADD R15, R10, 0x1e5 ;  /* 0x000001e50a0f7836 */ /* 0x000fe40000000000 */
[----:B-1----:R-:W-:Y:S01]  /*ae0c0*/  IMAD.WIDE R16, R142, 0x4, R6 ;  /* 0x000000048e107825 */ /* 0x002fe200078e0206 */
[----:B------:R1:W-:Y:S03]  /*ae0d0*/  @P4 STG.E desc[UR4][R8.64], R133 ;  /* 0x0000008508004986 */ /* 0x0003e6000c101904 */
[----:B------:R-:W-:Y:S01]  /*ae0e0*/  IMAD.WIDE R18, R140, 0x4, R2 ;  /* 0x000000048c127825 */ /* 0x000fe200078e0202 */
[----:B------:R-:W-:-:S03]  /*ae0f0*/  ISETP.GE.AND P0, PT, R15, UR7, PT ;  /* 0x000000070f007c0c */ /* 0x000fc6000bf06270 */
[C---:B------:R-:W-:Y:S01]  /*ae100*/  IMAD.WIDE R20, R140.reuse, 0x4, R152 ;  /* 0x000000048c147825 */ /* 0x040fe200078e0298 */
[----:B------:R4:W-:Y:S03]  /*ae110*/  @P3 STG.E desc[UR4][R16.64], R129 ;  /* 0x0000008110003986 */ /* 0x0009e6000c101904 */
[C---:B------:R-:W-:Y:S01]  /*ae120*/  IMAD.WIDE R22, R140.reuse, 0x4, R4 ;  /* 0x000000048c167825 */ /* 0x040fe200078e0204 */
[----:B------:R4:W-:Y:S03]  /*ae130*/  @P6 STG.E desc[UR4][R18.64], R198 ;  /* 0x000000c612006986 */ /* 0x0009e6000c101904 */
[----:B-1----:R-:W-:Y:S02]  /*ae140*/  IMAD.WIDE R8, R140, 0x4, R6 ;  /* 0x000000048c087825 */ /* 0x002fe400078e0206 */
[----:B------:R-:W3:Y:S01]  /*ae150*/  LDL.LU R140, [R1+0x2810] ;  /* 0x00281000018c7983 */ /* 0x000ee20000300800 */
[----:B------:R-:W-:-:S02]  /*ae160*/  ISETP.LT.AND P2, PT, R14, UR6, !P2 ;  /* 0x000000060e007c0c */ /* 0x000fc4000d741270 */
[----:B------:R-:W-:Y:S01]  /*ae170*/  ISETP.LT.AND P3, PT, R11, UR6, !P0 ;  /* 0x000000060b007c0c */ /* 0x000fe2000c761270 */
[----:B------:R1:W-:Y:S01]  /*ae180*/  @P1 STG.E desc[UR4][R20.64], R194 ;  /* 0x000000c214001986 */ /* 0x0003e2000c101904 */
[----:B------:R-:W-:-:S03]  /*ae190*/  ISETP.LT.AND P1, PT, R13, UR6, !P0 ;  /* 0x000000060d007c0c */ /* 0x000fc6000c721270 */
[----:B------:R3:W-:Y:S01]  /*ae1a0*/  @P5 STG.E desc[UR4][R22.64], R190 ;  /* 0x000000be16005986 */ /* 0x0007e2000c101904 */
[----:B------:R-:W-:-:S05]  /*ae1b0*/  ISETP.LT.AND P5, PT, R12, UR6, !P0 ;  /* 0x000000060c007c0c */ /* 0x000fca000c7a1270 */
[----:B------:R3:W-:Y:S01]  /*ae1c0*/  @P2 STG.E desc[UR4][R8.64], R186 ;  /* 0x000000ba08002986 */ /* 0x0007e2000c101904 */
[----:B--2---:R-:W-:-:S04]  /*ae1d0*/  IMAD.WIDE R24, R139, 0x4, R2 ;  /* 0x000000048b187825 */ /* 0x004fc800078e0202 */
[----:B----4-:R-:W-:-:S04]  /*ae1e0*/  IMAD.WIDE R16, R139, 0x4, R152 ;  /* 0x000000048b107825 */ /* 0x010fc800078e0298 */
[----:B------:R-:W-:-:S04]  /*ae1f0*/  IMAD.WIDE R18, R139, 0x4, R4 ;  /* 0x000000048b127825 */ /* 0x000fc800078e0204 */
[----:B-1----:R-:W-:Y:S02]  /*ae200*/  IMAD.WIDE R20, R139, 0x4, R6 ;  /* 0x000000048b147825 */ /* 0x002fe400078e0206 */
[----:B------:R-:W2:Y:S04]  /*ae210*/  LDL.LU R139, [R1+0x2808] ;  /* 0x00280800018b7983 */ /* 0x000ea80000300800 */
[----:B------:R-:W-:Y:S04]  /*ae220*/  @P3 STG.E desc[UR4][R24.64], R182 ;  /* 0x000000b618003986 */ /* 0x000fe8000c101904 */
[----:B------:R1:W-:Y:S04]  /*ae230*/  @P5 STG.E desc[UR4][R16.64], R178 ;  /* 0x000000b210005986 */ /* 0x0003e8000c101904 */
[----:B------:R4:W-:Y:S01]  /*ae240*/  @P1 STG.E desc[UR4][R18.64], R134 ;  /* 0x0000008612001986 */ /* 0x0009e2000c101904 */
[----:B---3--:R-:W-:-:S04]  /*ae250*/  IMAD.WIDE R22, R138, 0x4, R2 ;  /* 0x000000048a167825 */ /* 0x008fc800078e0202 */
[----:B------:R-:W-:-:S04]  /*ae260*/  IMAD.WIDE R8, R138, 0x4, R152 ;  /* 0x000000048a087825 */ /* 0x000fc800078e0298 */
[----:B-1----:R-:W-:-:S04]  /*ae270*/  IMAD.WIDE R16, R138, 0x4, R4 ;  /* 0x000000048a107825 */ /* 0x002fc800078e0204 */
[----:B----4-:R-:W-:Y:S02]  /*ae280*/  IMAD.WIDE R18, R138, 0x4, R6 ;  /* 0x000000048a127825 */ /* 0x010fe400078e0206 */
[----:B------:R-:W3:Y:S02]  /*ae290*/  LDL.LU R138, [R1+0x2804] ;  /* 0x00280400018a7983 */ /* 0x000ee40000300800 */
[----:B------:R-:W-:Y:S01]  /*ae2a0*/  VIADD R0, R10, 0x1e6 ;  /* 0x000001e60a007836 */ /* 0x000fe20000000000 */
[----:B------:R-:W-:Y:S01]  /*ae2b0*/  ISETP.LT.AND P0, PT, R14, UR6, !P0 ;  /* 0x000000060e007c0c */ /* 0x000fe2000c701270 */
[----:B------:R-:W-:Y:S01]  /*ae2c0*/  VIADD R15, R10, 0x1e8 ;  /* 0x000001e80a0f7836 */ /* 0x000fe20000000000 */
[----:B------:R-:W4:Y:S02]  /*ae2d0*/  LDL.LU R142, [R1+0x2800] ;  /* 0x00280000018e7983 */ /* 0x000f240000300800 */
        /* <DEDUP_REMOVED lines=10> */
[----:B------:R-:W-:Y:S02]  /*ae380*/  ISETP.LT.AND P6, PT, R12, UR6, !P2 ;  /* 0x000000060c007c0c */ /* 0x000fe4000d7c1270 */
[----:B------:R-:W-:Y:S01]  /*ae390*/  ISETP.GE.AND P0, PT, R15, UR7, PT ;  /* 0x000000070f007c0c */ /* 0x000fe2000bf06270 */
[----:B------:R1:W-:Y:S04]  /*ae3a0*/  @P3 STG.E desc[UR4][R8.64], R195 ;  /* 0x000000c308003986 */ /* 0x0003e8000c101904 */
[----:B------:R1:W-:Y:S01]  /*ae3b0*/  @P1 STG.E desc[UR4][R16.64], R191 ;  /* 0x000000bf10001986 */ /* 0x0003e2000c101904 */
[----:B------:R-:W-:Y:S02]  /*ae3c0*/  ISETP.LT.AND P1, PT, R13, UR6, !P2 ;  /* 0x000000060d007c0c */ /* 0x000fe4000d721270 */
[----:B------:R-:W-:Y:S01]  /*ae3d0*/  ISETP.LT.AND P2, PT, R14, UR6, !P2 ;  /* 0x000000060e007c0c */ /* 0x000fe2000d741270 */
[----:B------:R2:W-:Y:S01]  /*ae3e0*/  @P4 STG.E desc[UR4][R18.64], R187 ;  /* 0x000000bb12004986 */ /* 0x0005e2000c101904 */
[----:B------:R-:W-:Y:S01]  /*ae3f0*/  ISETP.LT.AND P4, PT, R11, UR6, !P0 ;  /* 0x000000060b007c0c */ /* 0x000fe2000c781270 */
[----:B-1----:R-:W-:-:S04]  /*ae400*/  IMAD.WIDE R20, R140, 0x4, R2 ;  /* 0x000000048c147825 */ /* 0x002fc800078e0202 */
[----:B------:R-:W-:Y:S01]  /*ae410*/  IMAD.WIDE R22, R140, 0x4, R152 ;  /* 0x000000048c167825 */ /* 0x000fe200078e0298 */
[----:B------:R1:W-:Y:S04]  /*ae420*/  @P5 STG.E desc[UR4][R20.64], R183 ;  /* 0x000000b714005986 */ /* 0x0003e8000c101904 */
[----:B------:R1:W-:Y:S01]  /*ae430*/  @P6 STG.E desc[UR4][R22.64], R179 ;  /* 0x000000b316006986 */ /* 0x0003e2000c101904 */
[----:B------:R-:W-:Y:S01]  /*ae440*/  ISETP.LT.AND P6, PT, R12, UR6, !P0 ;  /* 0x000000060c007c0c */ /* 0x000fe2000c7c1270 */
[----:B------:R-:W-:-:S04]  /*ae450*/  IMAD.WIDE R8, R140, 0x4, R4 ;  /* 0x000000048c087825 */ /* 0x000fc800078e0204 */
[----:B------:R-:W-:Y:S01]  /*ae460*/  IMAD.WIDE R16, R140, 0x4, R6 ;  /* 0x000000048c107825 */ /* 0x000fe200078e0206 */
[----:B------:R3:W-:Y:S04]  /*ae470*/  @P1 STG.E desc[UR4][R8.64], R135 ;  /* 0x0000008708001986 */ /* 0x0007e8000c101904 */
        /* <DEDUP_REMOVED lines=15> */
[----:B------:R-:W3:Y:S01]  /*ae570*/  LDL.LU R140, [R1+0x27e0] ;  /* 0x0027e000018c7983 */ /* 0x000ee20000300800 */
[----:B------:R-:W-:Y:S02]  /*ae580*/  ISETP.LT.AND P0, PT, R14, UR6, !P0 ;  /* 0x000000060e007c0c */ /* 0x000fe4000c701270 */
[----:B------:R-:W-:Y:S01]  /*ae590*/  ISETP.GE.AND P3, PT, R0, UR7, PT ;  /* 0x0000000700007c0c */ /* 0x000fe2000bf66270 */
[----:B------:R-:W-:-:S03]  /*ae5a0*/  VIADD R0, R10, 0x1ea ;  /* 0x000001ea0a007836 */ /* 0x000fc60000000000 */
[----:B------:R-:W-:Y:S02]  /*ae5b0*/  ISETP.LT.AND P2, PT, R11, UR6, !P3 ;  /* 0x000000060b007c0c */ /* 0x000fe4000df41270 */
[----:B------:R-:W-:Y:S02]  /*ae5c0*/  ISETP.LT.AND P4, PT, R12, UR6, !P3 ;  /* 0x000000060c007c0c */ /* 0x000fe4000df81270 */
[----:B------:R-:W-:Y:S01]  /*ae5d0*/  ISETP.GE.AND P1, PT, R0, UR7, PT ;  /* 0x0000000700007c0c */ /* 0x000fe2000bf26270 */
[----:B------:R4:W-:Y:S04]  /*ae5e0*/  @P5 STG.E desc[UR4][R22.64], R116 ;  /* 0x0000007416005986 */ /* 0x0009e8000c101904 */
[----:B------:R1:W-:Y:S01]  /*ae5f0*/  @P0 STG.E desc[UR4][R24.64], R112 ;  /* 0x0000007018000986 */ /* 0x0003e2000c101904 */
[----:B------:R-:W-:-:S02]  /*ae600*/  ISETP.LT.AND P0, PT, R13, UR6, !P3 ;  /* 0x000000060d007c0c */ /* 0x000fc4000df01270 */
[----:B------:R-:W-:Y:S01]  /*ae610*/  ISETP.LT.AND P3, PT, R14, UR6, !P3 ;  /* 0x000000060e007c0c */ /* 0x000fe2000df61270 */
[----:B------:R1:W-:Y:S01]  /*ae620*/  @P2 STG.E desc[UR4][R8.64], R108 ;  /* 0x0000006c08002986 */ /* 0x0003e2000c101904 */
[----:B------:R-:W-:Y:S02]  /*ae630*/  ISETP.LT.AND P6, PT, R11, UR6, !P1 ;  /* 0x000000060b007c0c */ /* 0x000fe4000cfc1270 */
[----:B------:R-:W-:Y:S01]  /*ae640*/  ISETP.LT.AND P5, PT, R12, UR6, !P1 ;  /* 0x000000060c007c0c */ /* 0x000fe2000cfa1270 */
[----:B------:R1:W-:Y:S01]  /*ae650*/  @P4 STG.E desc[UR4][R16.64], R104 ;  /* 0x0000006810004986 */ /* 0x0003e2000c101904 */
[----:B------:R-:W-:Y:S01]  /*ae660*/  ISETP.LT.AND P4, PT, R13, UR6, !P1 ;  /* 0x000000060d007c0c */ /* 0x000fe2000cf81270 */
[----:B------:R-:W-:Y:S02]  /*ae670*/  VIADD R0, R10, 0x1eb ;  /* 0x000001eb0a007836 */ /* 0x000fe40000000000 */
[----:B----4-:R-:W-:Y:S02]  /*ae680*/  IMAD.WIDE R22, R142, 0x4, R2 ;  /* 0x000000048e167825 */ /* 0x010fe400078e0202 */
[----:B------:R2:W-:Y:S01]  /*ae690*/  @P0 STG.E desc[UR4][R18.64], R100 ;  /* 0x0000006412000986 */ /* 0x0005e2000c101904 */
[----:B------:R-:W-:Y:S01]  /*ae6a0*/  ISETP.GE.AND P2, PT, R0, UR7, PT ;  /* 0x0000000700007c0c */ /* 0x000fe2000bf46270 */
[----:B-1----:R-:W-:Y:S01]  /*ae6b0*/  IMAD.WIDE R24, R142, 0x4, R152 ;  /* 0x000000048e187825 */ /* 0x002fe200078e0298 */
[----:B------:R-:W-:Y:S01]  /*ae6c0*/  ISETP.LT.AND P1, PT, R14, UR6, !P1 ;  /* 0x000000060e007c0c */ /* 0x000fe2000cf21270 */
[----:B------:R-:W-:Y:S02]  /*ae6d0*/  @P3 STG.E desc[UR4][R20.64], R96 ;  /* 0x0000006014003986 */ /* 0x000fe4000c101904 */
[----:B------:R-:W-:-:S02]  /*ae6e0*/  IMAD.WIDE R8, R142, 0x4, R4 ;  /* 0x000000048e087825 */ /* 0x000fc400078e0204 */
[----:B------:R1:W-:Y:S01]  /*ae6f0*/  @P6 STG.E desc[UR4][R22.64], R125 ;  /* 0x0000007d16006986 */ /* 0x0003e2000c101904 */
[----:B------:R-:W-:Y:S02]  /*ae700*/  ISETP.LT.AND P6, PT, R11, UR6, !P2 ;  /* 0x000000060b007c0c */ /* 0x000fe4000d7c1270 */
[----:B------:R-:W-:Y:S01]  /*ae710*/  ISETP.LT.AND P3, PT, R12, UR6, !P2 ;  /* 0x000000060c007c0c */ /* 0x000fe2000d761270 */
[----:B------:R-:W-:Y:S04]  /*ae720*/  @P5 STG.E desc[UR4][R24.64], R121 ;  /* 0x0000007918005986 */ /* 0x000fe8000c101904 */
[----:B------:R4:W-:Y:S01]  /*ae730*/  @P4 STG.E desc[UR4][R8.64], R117 ;  /* 0x0000007508004986 */ /* 0x0009e2000c101904 */
[----:B------:R-:W-:-:S05]  /*ae740*/  IMAD.WIDE R16, R142, 0x4, R6 ;  /* 0x000000048e107825 */ /* 0x000fca00078e0206 */
[----:B------:R3:W-:Y:S01]  /*ae750*/  @P1 STG.E desc[UR4][R16.64], R113 ;  /* 0x0000007110001986 */ /* 0x0007e2000c101904 */
[----:B--2---:R-:W-:-:S04]  /*ae760*/  IMAD.WIDE R18, R139, 0x4, R2 ;  /* 0x000000048b127825 */ /* 0x004fc800078e0202 */
[----:B-1----:R-:W-:-:S04]  /*ae770*/  IMAD.WIDE R22, R139, 0x4, R4 ;  /* 0x000000048b167825 */ /* 0x002fc800078e0204 */
[----:B------:R-:W-:-:S04]  /*ae780*/  IMAD.WIDE R20, R139, 0x4, R152 ;  /* 0x000000048b147825 */ /* 0x000fc800078e0298 */
[----:B----4-:R-:W-:Y:S02]  /*ae790*/  IMAD.WIDE R8, R139, 0x4, R6 ;  /* 0x000000048b087825 */ /* 0x010fe400078e0206 */
[----:B------:R-:W2:Y:S04]  /*ae7a0*/  LDL.LU R139, [R1+0x27dc] ;  /* 0x0027dc00018b7983 */ /* 0x000ea80000300800 */
[----:B------:R1:W-:Y:S04]  /*ae7b0*/  @P6 STG.E desc[UR4][R18.64], R109 ;  /* 0x0000006d12006986 */ /* 0x0003e8000c101904 */
[----:B------:R4:W-:Y:S01]  /*ae7c0*/  @P3 STG.E desc[UR4][R20.64], R105 ;  /* 0x0000006914003986 */ /* 0x0009e2000c101904 */
[----:B---3--:R-:W-:-:S04]  /*ae7d0*/  IMAD.WIDE R24, R138, 0x4, R2 ;  /* 0x000000048a187825 */ /* 0x008fc800078e0202 */
[----:B------:R-:W-:-:S04]  /*ae7e0*/  IMAD.WIDE R16, R138, 0x4, R152 ;  /* 0x000000048a107825 */ /* 0x000fc800078e0298 */
[----:B-1----:R-:W-:-:S04]  /*ae7f0*/  IMAD.WIDE R18, R138, 0x4, R4 ;  /* 0x000000048a127825 */ /* 0x002fc800078e0204 */
[----:B----4-:R-:W-:Y:S02]  /*ae800*/  IMAD.WIDE R20, R138, 0x4, R6 ;  /* 0x000000048a147825 */ /* 0x010fe400078e0206 */
[----:B------:R-:W3:Y:S01]  /*ae810*/  LDL.LU R138, [R1+0x27d8] ;  /* 0x0027d800018a7983 */ /* 0x000ee20000300800 */
[----:B------:R-:W-:Y:S01]  /*ae820*/  ISETP.LT.AND P5, PT, R13, UR6, !P2 ;  /* 0x000000060d007c0c */ /* 0x000fe2000d7a1270 */
[----:B------:R-:W-:Y:S01]  /*ae830*/  VIADD R15, R10, 0x1ec ;  /* 0x000001ec0a0f7836 */ /* 0x000fe20000000000 */
[----:B------:R-:W-:-:S04]  /*ae840*/  ISETP.LT.AND P2, PT, R14, UR6, !P2 ;  /* 0x000000060e007c0c */ /* 0x000fc8000d741270 */
[----:B------:R-:W-:-:S04]  /*ae850*/  ISETP.GE.AND P0, PT, R15, UR7, PT ;  /* 0x000000070f007c0c */ /* 0x000fc8000bf06270 */
[----:B------:R-:W-:-:S03]  /*ae860*/  ISETP.LT.AND P1, PT, R11, UR6, !P0 ;  /* 0x000000060b007c0c */ /* 0x000fc6000c721270 */
[----:B------:R1:W-:Y:S01]  /*ae870*/  @P5 STG.E desc[UR4][R22.64], R101 ;  /* 0x0000006516005986 */ /* 0x0003e2000c101904 */
[----:B------:R-:W-:Y:S02]  /*ae880*/  ISETP.LT.AND P5, PT, R12, UR6, !P0 ;  /* 0x000000060c007c0c */ /* 0x000fe4000c7a1270 */
[----:B------:R-:W-:Y:S01]  /*ae890*/  ISETP.LT.AND P3, PT, R13, UR6, !P0 ;  /* 0x000000060d007c0c */ /* 0x000fe2000c761270 */
[----:B------:R-:W-:Y:S01]  /*ae8a0*/  VIADD R0, R10, 0x1ed ;  /* 0x000001ed0a007836 */ /* 0x000fe20000000000 */
[----:B------:R4:W-:Y:S01]  /*ae8b0*/  @P2 STG.E desc[UR4][R8.64], R97 ;  /* 0x0000006108002986 */ /* 0x0009e2000c101904 */
[----:B------:R-:W-:-:S03]  /*ae8c0*/  ISETP.LT.AND P0, PT, R14, UR6, !P0 ;  /* 0x000000060e007c0c */ /* 0x000fc6000c701270 */
[----:B------:R-:W-:Y:S01]  /*ae8d0*/  ISETP.GE.AND P4, PT, R0, UR7, PT ;  /* 0x0000000700007c0c */ /* 0x000fe2000bf86270 */
[----:B------:R-:W-:Y:S03]  /*ae8e0*/  @P1 STG.E desc[UR4][R24.64], R126 ;  /* 0x0000007e18001986 */ /* 0x000fe6000c101904 */
[----:B------:R-:W-:Y:S01]  /*ae8f0*/  ISETP.LT.AND P6, PT, R11, UR6, !P4 ;  /* 0x000000060b007c0c */ /* 0x000fe2000e7c1270 */
[----:B------:R4:W-:Y:S01]  /*ae900*/  @P5 STG.E desc[UR4][R16.64], R122 ;  /* 0x0000007a10005986 */ /* 0x0009e2000c101904 */
[----:B------:R-:W-:-:S03]  /*ae910*/  ISETP.LT.AND P1, PT, R12, UR6, !P4 ;  /* 0x000000060c007c0c */ /* 0x000fc6000e721270 */
[----:B------:R4:W-:Y:S01]  /*ae920*/  @P3 STG.E desc[UR4][R18.64], R118 ;  /* 0x0000007612003986 */ /* 0x0009e2000c101904 */
[----:B------:R-:W-:Y:S01]  /*ae930*/  ISETP.LT.AND P3, PT, R13, UR6, !P4 ;  /* 0x000000060d007c0c */ /* 0x000fe2000e761270 */
[----:B------:R-:W-:Y:S02]  /*ae940*/  VIADD R0, R10, 0x1ee ;  /* 0x000001ee0a007836 */ /* 0x000fe40000000000 */
[----:B-1----:R-:W-:-:S04]  /*ae950*/  IMAD.WIDE R22, R140, 0x4, R2 ;  /* 0x000000048c167825 */ /* 0x002fc800078e0202 */
[----:B----4-:R-:W-:-:S04]  /*ae960*/  IMAD.WIDE R8, R140, 0x4, R152 ;  /* 0x000000048c087825 */ /* 0x010fc800078e0298 */
[----:B------:R-:W-:-:S04]  /*ae970*/  IMAD.WIDE R16, R140, 0x4, R4 ;  /* 0x000000048c107825 */ /* 0x000fc800078e0204 */
[----:B------:R-:W-:Y:S02]  /*ae980*/  IMAD.WIDE R18, R140, 0x4, R6 ;  /* 0x000000048c127825 */ /* 0x000fe400078e0206 */
[----:B------:R-:W4:Y:S01]  /*ae990*/  LDL.LU R140, [R1+0x27d4] ;  /* 0x0027d400018c7983 */ /* 0x000f220000300800 */
[----:B------:R-:W-:Y:S02]  /*ae9a0*/  ISETP.GE.AND P2, PT, R0, UR7, PT ;  /* 0x0000000700007c0c */ /* 0x000fe4000bf46270 */
[----:B------:R-:W-:Y:S01]  /*ae9b0*/  ISETP.LT.AND P4, PT, R14, UR6, !P4 ;  /* 0x000000060e007c0c */ /* 0x000fe2000e781270 */
[----:B------:R2:W-:Y:S01]  /*ae9c0*/  @P0 STG.E desc[UR4][R20.64], R114 ;  /* 0x0000007214000986 */ /* 0x0005e2000c101904 */
[----:B------:R-:W-:-:S03]  /*ae9d0*/  ISETP.LT.AND P5, PT, R11, UR6, !P2 ;  /* 0x000000060b007c0c */ /* 0x000fc6000d7a1270 */
[----:B------:R1:W-:Y:S01]  /*ae9e0*/  @P6 STG.E desc[UR4][R22.64], R110 ;  /* 0x0000006e16006986 */ /* 0x0003e2000c101904 */
[----:B------:R-:W-:-:S03]  /*ae9f0*/  ISETP.LT.AND P6, PT, R12, UR6, !P2 ;  /* 0x000000060c007c0c */ /* 0x000fc6000d7c1270 */
[----:B------:R1:W-:Y:S04]  /*aea00*/  @P1 STG.E desc[UR4][R8.64], R106 ;  /* 0x0000006a08001986 */ /* 0x0003e8000c101904 */
        /* <DEDUP_REMOVED lines=15> */
[----:B------:R-:W-:-:S04]  /*aeb00*/  ISETP.LT.AND P3, PT, R13, UR6, !P2 ;  /* 0x000000060d007c0c */ /* 0x000fc8000d761270 */
[----:B------:R-:W-:Y:S02]  /*aeb10*/  ISETP.GE.AND P0, PT, R15, UR7, PT ;  /* 0x000000070f007c0c */ /* 0x000fe4000bf06270 */
[----:B------:R-:W-:Y:S02]  /*aeb20*/  ISETP.LT.AND P2, PT, R14, UR6, !P2 ;  /* 0x000000060e007c0c */ /* 0x000fe4000d741270 */
[----:B------:R-:W-:Y:S02]  /*aeb30*/  ISETP.LT.AND P4, PT, R11, UR6, !P0 ;  /* 0x000000060b007c0c */ /* 0x000fe4000c781270 */
[----:B------:R-:W-:Y:S01]  /*aeb40*/  ISETP.LT.AND P5, PT, R12, UR6, !P0 ;  /* 0x000000060c007c0c */ /* 0x000fe2000c7a1270 */
[----:B------:R-:W-:Y:S01]  /*aeb50*/  VIADD R0, R10, 0x1f0 ;  /* 0x000001f00a007836 */ /* 0x000fe20000000000 */
[----:B------:R-:W-:Y:S01]  /*aeb60*/  ISETP.LT.AND P6, PT, R13, UR6, !P0 ;  /* 0x000000060d007c0c */ /* 0x000fe2000c7c1270 */
[----:B------:R4:W-:Y:S03]  /*aeb70*/  @P3 STG.E desc[UR4][R8.64], R119 ;  /* 0x0000007708003986 */ /* 0x0009e6000c101904 */
[----:B------:R-:W-:-:S02]  /*aeb80*/  ISETP.GE.AND P1, PT, R0, UR7, PT ;  /* 0x0000000700007c0c */ /* 0x000fc4000bf26270 */
[----:B------:R-:W-:Y:S01]  /*aeb90*/  ISETP.LT.AND P0, PT, R14, UR6, !P0 ;  /* 0x000000060e007c0c */ /* 0x000fe2000c701270 */
[----:B------:R-:W-:Y:S01]  /*aeba0*/  @P2 STG.E desc[UR4][R16.64], R115 ;  /* 0x0000007310002986 */ /* 0x000fe2000c101904 */
[----:B------:R-:W-:-:S03]  /*aebb0*/  ISETP.LT.AND P2, PT, R11, UR6, !P1 ;  /* 0x000000060b007c0c */ /* 0x000fc6000cf41270 */
[----:B------:R1:W-:Y:S01]  /*aebc0*/  @P4 STG.E desc[UR4][R24.64], R111 ;  /* 0x0000006f18004986 */ /* 0x0003e2000c101904 */
[----:B------:R-:W-:-:S03]  /*aebd0*/  ISETP.LT.AND P4, PT, R13, UR6, !P1 ;  /* 0x000000060d007c0c */ /* 0x000fc6000cf81270 */
[----:B------:R1:W-:Y:S01]  /*aebe0*/  @P5 STG.E desc[UR4][R18.64], R107 ;  /* 0x0000006b12005986 */ /* 0x0003e2000c101904 */
[----:B------:R-:W-:Y:S01]  /*aebf0*/  ISETP.LT.AND P5, PT, R12, UR6, !P1 ;  /* 0x000000060c007c0c */ /* 0x000fe2000cfa1270 */
[----:B------:R-:W-:Y:S02]  /*aec00*/  VIADD R0, R10, 0x1f1 ;  /* 0x000001f10a007836 */ /* 0x000fe40000000000 */
[----:B----4-:R-:W-:-:S03]  /*aec10*/  IMAD.WIDE R8, R140, 0x4, R2 ;  /* 0x000000048c087825 */ /* 0x010fc600078e0202 */
[----:B------:R-:W-:Y:S01]  /*aec20*/  ISETP.GE.AND P3, PT, R0, UR7, PT ;  /* 0x0000000700007c0c */ /* 0x000fe2000bf66270 */
[----:B-1----:R-:W-:-:S04]  /*aec30*/  IMAD.WIDE R24, R140, 0x4, R4 ;  /* 0x000000048c187825 */ /* 0x002fc800078e0204 */
[----:B------:R-:W-:-:S04]  /*aec40*/  IMAD.WIDE R16, R140, 0x4, R152 ;  /* 0x000000048c107825 */ /* 0x000fc800078e0298 */
[----:B------:R-:W-:Y:S02]  /*aec50*/  IMAD.WIDE R18, R140, 0x4, R6 ;  /* 0x000000048c127825 */ /* 0x000fe400078e0206 */
[----:B------:R-:W4:Y:S01]  /*aec60*/  LDL.LU R140, [R1+0x27c0] ;  /* 0x0027c000018c7983 */ /* 0x000f220000300800 */
[----:B------:R-:W-:-:S03]  /*aec70*/  ISETP.LT.AND P1, PT, R14, UR6, !P1 ;  /* 0x000000060e007c0c */ /* 0x000fc6000cf21270 */
[----:B------:R2:W-:Y:S01]  /*aec80*/  @P6 STG.E desc[UR4][R20.64], R103 ;  /* 0x0000006714006986 */ /* 0x0005e2000c101904 */
[----:B------:R-:W-:-:S03]  /*aec90*/  ISETP.LT.AND P6, PT, R12, UR6, !P3 ;  /* 0x000000060c007c0c */ /* 0x000fc6000dfc1270 */
[----:B------:R1:W-:Y:S01]  /*aeca0*/  @P0 STG.E desc[UR4][R22.64], R99 ;  /* 0x0000006316000986 */ /* 0x0003e2000c101904 */
[----:B------:R-:W-:-:S03]  /*aecb0*/  ISETP.LT.AND P0, PT, R11, UR6, !P3 ;  /* 0x000000060b007c0c */ /* 0x000fc6000df01270 */
[----:B------:R1:W-:Y:S04]  /*aecc0*/  @P2 STG.E desc[UR4][R8.64], R92 ;  /* 0x0000005c08002986 */ /* 0x0003e8000c101904 */
[----:B------:R1:W-:Y:S04]  /*aecd0*/  @P5 STG.E desc[UR4][R16.64], R88 ;  /* 0x0000005810005986 */ /* 0x0003e8000c101904 */
        /* <DEDUP_REMOVED lines=8> */
[----:B------:R1:W-:Y:S04]  /*aed60*/  @P0 STG.E desc[UR4][R20.64], R68 ;  /* 0x0000004414000986 */ /* 0x0003e8000c101904 */
[----:B------:R-:W-:Y:S04]  /*aed70*/  @P6 STG.E desc[UR4][R22.64], R60 ;  /* 0x0000003c16006986 */ /* 0x000fe8000c101904 */
        /* <DEDUP_REMOVED lines=17> */
[----:B------:R-:W-:Y:S01]  /*aee90*/  @P5 STG.E desc[UR4][R24.64], R93 ;  /* 0x0000005d18005986 */ /* 0x000fe2000c101904 */
[----:B------:R-:W-:Y:S01]  /*aeea0*/  ISETP.LT.AND P5, PT, R12, UR6, !P0 ;  /* 0x000000060c007c0c */ /* 0x000fe2000c7a1270 */
[----:B------:R-:W-:Y:S02]  /*aeeb0*/  VIADD R0, R10, 0x1f4 ;  /* 0x000001f40a007836 */ /* 0x000fe40000000000 */
[----:B------:R1:W-:Y:S04]  /*aeec0*/  @P6 STG.E desc[UR4][R18.64], R89 ;  /* 0x0000005912006986 */ /* 0x0003e8000c101904 */
[----:B------:R1:W-:Y:S01]  /*aeed0*/  @P1 STG.E desc[UR4][R20.64], R85 ;  /* 0x0000005514001986 */ /* 0x0003e2000c101904 */
[----:B----4-:R-:W-:-:S04]  /*aeee0*/  IMAD.WIDE R16, R140, 0x4, R2 ;  /* 0x000000048c107825 */ /* 0x010fc800078e0202 */
[----:B------:R-:W-:-:S04]  /*aeef0*/  IMAD.WIDE R22, R140, 0x4, R152 ;  /* 0x000000048c167825 */ /* 0x000fc800078e0298 */
[----:B-1----:R-:W-:-:S04]  /*aef00*/  IMAD.WIDE R18, R140, 0x4, R4 ;  /* 0x000000048c127825 */ /* 0x002fc800078e0204 */
        /* <DEDUP_REMOVED lines=8> */
[----:B------:R1:W-:Y:S01]  /*aef90*/  @P5 STG.E desc[UR4][R22.64], R61 ;  /* 0x0000003d16005986 */ /* 0x0003e2000c101904 */
[----:B------:R-:W-:-:S03]  /*aefa0*/  ISETP.LT.AND P5, PT, R11, UR6, !P2 ;  /* 0x000000060b007c0c */ /* 0x000fc6000d7a1270 */
[----:B------:R3:W-:Y:S04]  /*aefb0*/  @P6 STG.E desc[UR4][R18.64], R41 ;  /* 0x0000002912006986 */ /* 0x0007e8000c101904 */
[----:B------:R-:W-:Y:S01]  /*aefc0*/  @P0 STG.E desc[UR4][R20.64], R45 ;  /* 0x0000002d14000986 */ /* 0x000fe2000c101904 */
        /* <DEDUP_REMOVED lines=8> */
[----:B-1----:R-:W-:-:S04]  /*af050*/  IMAD.WIDE R8, R138, 0x4, R152 ;  /* 0x000000048a087825 */ /* 0x002fc800078e0298 */
[----:B------:R-:W-:-:S04]  /*af060*/  IMAD.WIDE R16, R138, 0x4, R4 ;  /* 0x000000048a107825 */ /* 0x000fc800078e0204 */
[----:B------:R-:W-:Y:S02]  /*af070*/  IMAD.WIDE R20, R138, 0x4, R6 ;  /* 0x000000048a147825 */ /* 0x000fe400078e0206 */
[----:B------:R-:W3:Y:S01]  /*af080*/  LDL.LU R138, [R1+0x279c] ;  /* 0x00279c00018a7983 */ /* 0x000ee20000300800 */
[----:B------:R-:W-:Y:S01]  /*af090*/  ISETP.LT.AND P4, PT, R13, UR6, !P2 ;  /* 0x000000060d007c0c */ /* 0x000fe2000d781270 */
[----:B------:R-:W-:Y:S01]  /*af0a0*/  VIADD R0, R10, 0x1f5 ;  /* 0x000001f50a007836 */ /* 0x000fe20000000000 */
[----:B------:R-:W-:-:S04]  /*af0b0*/  ISETP.LT.AND P2, PT, R14, UR6, !P2 ;  /* 0x000000060e007c0c */ /* 0x000fc8000d741270 */
[----:B------:R-:W-:-:S04]  /*af0c0*/  ISETP.GE.AND P1, PT, R0, UR7, PT ;  /* 0x0000000700007c0c */ /* 0x000fc8000bf26270 */
[----:B------:R-:W-:Y:S02]  /*af0d0*/  ISETP.LT.AND P0, PT, R11, UR6, !P1 ;  /* 0x000000060b007c0c */ /* 0x000fe4000cf01270 */
[----:B------:R-:W-:Y:S01]  /*af0e0*/  ISETP.LT.AND P3, PT, R12, UR6, !P1 ;  /* 0x000000060c007c0c */ /* 0x000fe2000cf61270 */
[----:B------:R4:W-:Y:S01]  /*af0f0*/  @P4 STG.E desc[UR4][R22.64], R86 ;  /* 0x0000005616004986 */ /* 0x0009e2000c101904 */
[----:B------:R-:W-:Y:S01]  /*af100*/  ISETP.LT.AND P4, PT, R13, UR6, !P1 ;  /* 0x000000060d007c0c */ /* 0x000fe2000cf81270 */
[----:B------:R-:W-:Y:S01]  /*af110*/  VIADD R0, R10, 0x1f6 ;  /* 0x000001f60a007836 */ /* 0x000fe20000000000 */
[----:B------:R-:W-:Y:S01]  /*af120*/  ISETP.LT.AND P1, PT, R14, UR6, !P1 ;  /* 0x000000060e007c0c */ /* 0x000fe2000cf21270 */
[----:B------:R-:W-:Y:S03]  /*af130*/  @P2 STG.E desc[UR4][R24.64], R78 ;  /* 0x0000004e18002986 */ /* 0x000fe6000c101904 */
[----:B------:R-:W-:-:S03]  /*af140*/  ISETP.GE.AND P6, PT, R0, UR7, PT ;  /* 0x0000000700007c0c */ /* 0x000fc6000bfc6270 */
[----:B------:R1:W-:Y:S01]  /*af150*/  @P0 STG.E desc[UR4][R18.64], R70 ;  /* 0x0000004612000986 */ /* 0x0003e2000c101904 */
[----:B------:R-:W-:-:S03]  /*af160*/  ISETP.LT.AND P5, PT, R11, UR6, !P6 ;  /* 0x000000060b007c0c */ /* 0x000fc6000f7a1270 */
[----:B------:R1:W-:Y:S01]  /*af170*/  @P3 STG.E desc[UR4][R8.64], R62 ;  /* 0x0000003e08003986 */ /* 0x0003e2000c101904 */
[----:B------:R-:W-:-:S03]  /*af180*/  ISETP.LT.AND P3, PT, R12, UR6, !P6 ;  /* 0x000000060c007c0c */ /* 0x000fc6000f761270 */
[----:B------:R2:W-:Y:S01]  /*af190*/  @P4 STG.E desc[UR4][R16.64], R42 ;  /* 0x0000002a10004986 */ /* 0x0005e2000c101904 */
[----:B------:R-:W-:Y:S01]  /*af1a0*/  ISETP.LT.AND P4, PT, R13, UR6, !P6 ;  /* 0x000000060d007c0c */ /* 0x000fe2000f781270 */
[----:B------:R-:W-:Y:S02]  /*af1b0*/  VIADD R15, R10, 0x1f7 ;  /* 0x000001f70a0f7836 */ /* 0x000fe40000000000 */
[----:B----4-:R-:W-:-:S04]  /*af1c0*/  IMAD.WIDE R22, R140, 0x4, R2 ;  /* 0x000000048c167825 */ /* 0x010fc800078e0202 */
[----:B-1----:R-:W-:-:S04]  /*af1d0*/  IMAD.WIDE R18, R140, 0x4, R152 ;  /* 0x000000048c127825 */ /* 0x002fc800078e0298 */
[----:B------:R-:W-:-:S04]  /*af1e0*/  IMAD.WIDE R8, R140, 0x4, R4 ;  /* 0x000000048c087825 */ /* 0x000fc800078e0204 */
[----:B------:R-:W-:Y:S02]  /*af1f0*/  IMAD.WIDE R24, R140, 0x4, R6 ;  /* 0x000000048c187825 */ /* 0x000fe400078e0206 */
[----:B------:R-:W4:Y:S01]  /*af200*/  LDL.LU R140, [R1+0x2798] ;  /* 0x00279800018c7983 */ /* 0x000f220000300800 */
[----:B------:R-:W-:Y:S02]  /*af210*/  ISETP.GE.AND P2, PT, R15, UR7, PT ;  /* 0x000000070f007c0c */ /* 0x000fe4000bf46270 */
[----:B------:R-:W-:Y:S01]  /*af220*/  ISETP.LT.AND P6, PT, R14, UR6, !P6 ;  /* 0x000000060e007c0c */ /* 0x000fe2000f7c1270 */
[----:B------:R1:W-:Y:S01]  /*af230*/  @P1 STG.E desc[UR4][R20.64], R46 ;  /* 0x0000002e14001986 */ /* 0x0003e2000c101904 */
[----:B------:R-:W-:-:S03]  /*af240*/  ISETP.LT.AND P1, PT, R12, UR6, !P2 ;  /* 0x000000060c007c0c */ /* 0x000fc6000d721270 */
[----:B------:R-:W-:Y:S01]  /*af250*/  @P5 STG.E desc[UR4][R22.64], R95 ;  /* 0x0000005f16005986 */ /* 0x000fe2000c101904 */
[----:B------:R-:W-:-:S03]  /*af260*/  ISETP.LT.AND P5, PT, R11, UR6, !P2 ;  /* 0x000000060b007c0c */ /* 0x000fc6000d7a1270 */
[----:B------:R1:W-:Y:S04]  /*af270*/  @P3 STG.E desc[UR4][R18.64], R91 ;  /* 0x0000005b12003986 */ /* 0x0003e8000c101904 */
        /* <DEDUP_REMOVED lines=13> */
[----:B------:R-:W3:Y:S02]  /*af350*/  LDL.LU R138, [R1+0x2788] ;  /* 0x00278800018a7983 */ /* 0x000ee40000300800 */
[----:B------:R-:W-:Y:S01]  /*af360*/  VIADD R0, R10, 0x1f8 ;  /* 0x000001f80a007836 */ /* 0x000fe20000000000 */
[----:B------:R-:W-:Y:S01]  /*af370*/  ISETP.LT.AND P4, PT, R13, UR6, !P2 ;  /* 0x000000060d007c0c */ /* 0x000fe2000d781270 */
[----:B------:R-:W3:Y:S03]  /*af380*/  LDL.LU R142, [R1+0x2784] ;  /* 0x00278400018e7983 */ /* 0x000ee60000300800 */
[----:B------:R-:W-:Y:S02]  /*af390*/  ISETP.GE.AND P0, PT, R0, UR7, PT ;  /* 0x0000000700007c0c */ /* 0x000fe4000bf06270 */
[----:B------:R-:W-:-:S02]  /*af3a0*/  ISETP.LT.AND P2, PT, R14, UR6, !P2 ;  /* 0x000000060e007c0c */ /* 0x000fc4000d741270 */
[----:B------:R-:W-:Y:S02]  /*af3b0*/  ISETP.LT.AND P5, PT, R11, UR6, !P0 ;  /* 0x000000060b007c0c */ /* 0x000fe4000c7a1270 */
[----:B------:R-:W-:Y:S01]  /*af3c0*/  ISETP.LT.AND P6, PT, R12, UR6, !P0 ;  /* 0x000000060c007c0c */ /* 0x000fe2000c7c1270 */
[----:B------:R-:W-:Y:S01]  /*af3d0*/  VIADD R0, R10, 0x1f9 ;  /* 0x000001f90a007836 */ /* 0x000fe20000000000 */
[----:B------:R-:W-:Y:S01]  /*af3e0*/  ISETP.LT.AND P1, PT, R13, UR6, !P0 ;  /* 0x000000060d007c0c */ /* 0x000fe2000c721270 */
[----:B------:R-:W-:Y:S03]  /*af3f0*/  @P4 STG.E desc[UR4][R18.64], R43 ;  /* 0x0000002b12004986 */ /* 0x000fe6000c101904 */
[----:B------:R-:W-:Y:S02]  /*af400*/  ISETP.GE.AND P3, PT, R0, UR7, PT ;  /* 0x0000000700007c0c */ /* 0x000fe4000bf66270 */
[----:B------:R-:W-:Y:S01]  /*af410*/  ISETP.LT.AND P0, PT, R14, UR6, !P0 ;  /* 0x000000060e007c0c */ /* 0x000fe2000c701270 */
[----:B------:R4:W-:Y:S01]  /*af420*/  @P2 STG.E desc[UR4][R8.64], R47 ;  /* 0x0000002f08002986 */ /* 0x0009e2000c101904 */
        /* <DEDUP_REMOVED lines=37> */
[----:B------:R-:W-:Y:S01]  /*af680*/  ISETP.GE.AND P2, PT, R0, UR7, PT ;  /* 0x0000000700007c0c */ /* 0x000fe2000bf46270 */
[----:B------:R-:W-:-:S03]  /*af690*/  VIADD R0, R10, 0x1fc ;  /* 0x000001fc0a007836 */ /* 0x000fc60000000000 */
[----:B------:R-:W-:Y:S02]  /*af6a0*/  ISETP.LT.AND P6, PT, R11, UR6, !P2 ;  /* 0x000000060b007c0c */ /* 0x000fe4000d7c1270 */
[----:B------:R-:W-:Y:S02]  /*af6b0*/  ISETP.LT.AND P3, PT, R12, UR6, !P2 ;  /* 0x000000060c007c0c */ /* 0x000fe4000d761270 */
[----:B------:R-:W-:Y:S01]  /*af6c0*/  ISETP.GE.AND P0, PT, R0, UR7, PT ;  /* 0x0000000700007c0c */ /* 0x000fe2000bf06270 */
[----:B------:R1:W-:Y:S01]  /*af6d0*/  @P4 STG.E desc[UR4][R18.64], R49 ;  /* 0x0000003112004986 */ /* 0x0003e2000c101904 */
[----:B------:R-:W-:Y:S02]  /*af6e0*/  ISETP.LT.AND P1, PT, R13, UR6, !P2 ;  /* 0x000000060d007c0c */ /* 0x000fe4000d721270 */
[----:B------:R-:W-:Y:S02]  /*af6f0*/  ISETP.LT.AND P4, PT, R14, UR6, !P2 ;  /* 0x000000060e007c0c */ /* 0x000fe4000d781270 */
[----:B------:R-:W-:Y:S01]  /*af700*/  ISETP.LT.AND P5, PT, R11, UR6, !P0 ;  /* 0x000000060b007c0c */ /* 0x000fe2000c7a1270 */
[----:B------:R-:W-:-:S02]  /*af710*/  VIADD R0, R10, 0x1fd ;  /* 0x000001fd0a007836 */ /* 0x000fc40000000000 */
[----:B------:R4:W-:Y:S01]  /*af720*/  @P6 STG.E desc[UR4][R22.64], R57 ;  /* 0x0000003916006986 */ /* 0x0009e2000c101904 */
[----:B------:R-:W-:Y:S01]  /*af730*/  ISETP.LT.AND P6, PT, R12, UR6, !P0 ;  /* 0x000000060c007c0c */ /* 0x000fe2000c7c1270 */
[----:B-1----:R-:W-:Y:S02]  /*af740*/  IMAD.WIDE R18, R142, 0x4, R2 ;  /* 0x000000048e127825 */ /* 0x002fe400078e0202 */
[----:B------:R1:W-:Y:S01]  /*af750*/  @P3 STG.E desc[UR4][R16.64], R65 ;  /* 0x0000004110003986 */ /* 0x0003e2000c101904 */
[----:B------:R-:W-:Y:S02]  /*af760*/  ISETP.GE.AND P2, PT, R0, UR7, PT ;  /* 0x0000000700007c0c */ /* 0x000fe4000bf46270 */
[----:B------:R-:W-:Y:S01]  /*af770*/  ISETP.LT.AND P3, PT, R13, UR6, !P0 ;  /* 0x000000060d007c0c */ /* 0x000fe2000c761270 */
[----:B------:R1:W-:Y:S01]  /*af780*/  @P1 STG.E desc[UR4][R20.64], R81 ;  /* 0x0000005114001986 */ /* 0x0003e2000c101904 */
[----:B------:R-:W-:-:S03]  /*af790*/  ISETP.LT.AND P0, PT, R14, UR6, !P0 ;  /* 0x000000060e007c0c */ /* 0x000fc6000c701270 */
[----:B------:R1:W-:Y:S01]  /*af7a0*/  @P4 STG.E desc[UR4][R8.64], R157 ;  /* 0x0000009d08004986 */ /* 0x0003e2000c101904 */
[----:B----4-:R-:W-:-:S03]  /*af7b0*/  IMAD.WIDE R22, R142, 0x4, R152 ;  /* 0x000000048e167825 */ /* 0x010fc600078e0298 */
[----:B------:R4:W-:Y:S01]  /*af7c0*/  @P5 STG.E desc[UR4][R18.64], R38 ;  /* 0x0000002612005986 */ /* 0x0009e2000c101904 */
[----:B------:R-:W-:Y:S01]  /*af7d0*/  ISETP.LT.AND P5, PT, R11, UR6, !P2 ;  /* 0x000000060b007c0c */ /* 0x000fe2000d7a1270 */
[----:B------:R-:W-:Y:S01]  /*af7e0*/  VIADD R0, R10, 0x1fe ;  /* 0x000001fe0a007836 */ /* 0x000fe20000000000 */
[----:B------:R-:W-:Y:S01]  /*af7f0*/  ISETP.LT.AND P4, PT, R12, UR6, !P2 ;  /* 0x000000060c007c0c */ /* 0x000fe2000d781270 */
[----:B-1----:R-:W-:Y:S01]  /*af800*/  IMAD.WIDE R16, R142, 0x4, R4 ;  /* 0x000000048e107825 */ /* 0x002fe200078e0204 */
[----:B------:R1:W-:Y:S01]  /*af810*/  @P6 STG.E desc[UR4][R22.64], R34 ;  /* 0x0000002216006986 */ /* 0x0003e2000c101904 */
[----:B------:R-:W-:Y:S02]  /*af820*/  ISETP.LT.AND P6, PT, R13, UR6, !P2 ;  /* 0x000000060d007c0c */ /* 0x000fe4000d7c1270 */
[----:B------:R-:W-:Y:S02]  /*af830*/  VIADD R10, R10, 0x1ff ;  /* 0x000001ff0a0a7836 */ /* 0x000fe40000000000 */
[----:B------:R-:W-:Y:S01]  /*af840*/  IMAD.WIDE R20, R142, 0x4, R6 ;  /* 0x000000048e147825 */ /* 0x000fe200078e0206 */
[----:B------:R-:W-:-:S02]  /*af850*/  ISETP.GE.AND P1, PT, R0, UR7, PT ;  /* 0x0000000700007c0c */ /* 0x000fc4000bf26270 */
[----:B------:R-:W-:Y:S01]  /*af860*/  ISETP.LT.AND P2, PT, R14, UR6, !P2 ;  /* 0x000000060e007c0c */ /* 0x000fe2000d741270 */
[----:B------:R-:W-:Y:S01]  /*af870*/  IMAD.WIDE R8, R140, 0x4, R2 ;  /* 0x000000048c087825 */ /* 0x000fe200078e0202 */
[----:B------:R2:W-:Y:S01]  /*af880*/  @P3 STG.E desc[UR4][R16.64], R54 ;  /* 0x0000003610003986 */ /* 0x0005e2000c101904 */
[----:B------:R-:W-:-:S03]  /*af890*/  ISETP.GE.AND P3, PT, R10, UR7, PT ;  /* 0x000000070a007c0c */ /* 0x000fc6000bf66270 */
[----:B------:R-:W-:Y:S01]  /*af8a0*/  @P0 STG.E desc[UR4][R20.64], R50 ;  /* 0x0000003214000986 */ /* 0x000fe2000c101904 */
[C---:B------:R-:W-:Y:S01]  /*af8b0*/  ISETP.LT.AND P0, PT, R11.reuse, UR6, !P1 ;  /* 0x000000060b007c0c */ /* 0x040fe2000cf01270 */
[C---:B----4-:R-:W-:Y:S02]  /*af8c0*/  IMAD.WIDE R18, R140.reuse, 0x4, R152 ;  /* 0x000000048c127825 */ /* 0x050fe400078e0298 */
[----:B------:R4:W-:Y:S01]  /*af8d0*/  @P5 STG.E desc[UR4][R8.64], R58 ;  /* 0x0000003a08005986 */ /* 0x0009e2000c101904 */
[----:B------:R-:W-:Y:S01]  /*af8e0*/  ISETP.LT.AND P5, PT, R11, UR6, !P3 ;  /* 0x000000060b007c0c */ /* 0x000fe2000dfa1270 */
[----:B-1----:R-:W-:-:S04]  /*af8f0*/  IMAD.WIDE R22, R140, 0x4, R4 ;  /* 0x000000048c167825 */ /* 0x002fc800078e0204 */
[----:B------:R-:W-:Y:S01]  /*af900*/  IMAD.WIDE R10, R140, 0x4, R6 ;  /* 0x000000048c0a7825 */ /* 0x000fe200078e0206 */
[----:B------:R1:W-:Y:S01]  /*af910*/  @P4 STG.E desc[UR4][R18.64], R66 ;  /* 0x0000004212004986 */ /* 0x0003e2000c101904 */
[----:B------:R-:W-:-:S03]  /*af920*/  ISETP.LT.AND P4, PT, R12, UR6, !P1 ;  /* 0x000000060c007c0c */ /* 0x000fc6000cf81270 */
[----:B------:R1:W-:Y:S04]  /*af930*/  @P6 STG.E desc[UR4][R22.64], R82 ;  /* 0x0000005216006986 */ /* 0x0003e8000c101904 */
[----:B------:R1:W-:Y:S01]  /*af940*/  @P2 STG.E desc[UR4][R10.64], R158 ;  /* 0x0000009e0a002986 */ /* 0x0003e2000c101904 */
[----:B------:R-:W-:Y:S02]  /*af950*/  ISETP.LT.AND P2, PT, R13, UR6, !P1 ;  /* 0x000000060d007c0c */ /* 0x000fe4000cf41270 */
[----:B------:R-:W-:Y:S02]  /*af960*/  ISETP.LT.AND P1, PT, R14, UR6, !P1 ;  /* 0x000000060e007c0c */ /* 0x000fe4000cf21270 */
[----:B------:R-:W-:Y:S01]  /*af970*/  ISETP.LT.AND P6, PT, R12, UR6, !P3 ;  /* 0x000000060c007c0c */ /* 0x000fe2000dfc1270 */
[----:B--2---:R-:W-:-:S05]  /*af980*/  IMAD.WIDE R16, R139, 0x4, R2 ;  /* 0x000000048b107825 */ /* 0x004fca00078e0202 */
[----:B------:R1:W-:Y:S01]  /*af990*/  @P0 STG.E desc[UR4][R16.64], R39 ;  /* 0x0000002710000986 */ /* 0x0003e2000c101904 */
[----:B------:R-:W-:Y:S02]  /*af9a0*/  ISETP.LT.AND P0, PT, R13, UR6, !P3 ;  /* 0x000000060d007c0c */ /* 0x000fe4000df01270 */
[----:B------:R-:W-:Y:S01]  /*af9b0*/  ISETP.LT.AND P3, PT, R14, UR6, !P3 ;  /* 0x000000060e007c0c */ /* 0x000fe2000df61270 */
[----:B----4-:R-:W-:-:S04]  /*af9c0*/  IMAD.WIDE R8, R139, 0x4, R152 ;  /* 0x000000048b087825 */ /* 0x010fc800078e0298 */
[C---:B------:R-:W-:Y:S01]  /*af9d0*/  IMAD.WIDE R12, R139.reuse, 0x4, R4 ;  /* 0x000000048b0c7825 */ /* 0x040fe200078e0204 */
[----:B------:R1:W-:Y:S03]  /*af9e0*/  @P4 STG.E desc[UR4][R8.64], R35 ;  /* 0x0000002308004986 */ /* 0x0003e6000c101904 */
[----:B------:R-:W-:Y:S01]  /*af9f0*/  IMAD.WIDE R14, R139, 0x4, R6 ;  /* 0x000000048b0e7825 */ /* 0x000fe200078e0206 */
[----:B------:R1:W-:Y:S04]  /*afa00*/  @P2 STG.E desc[UR4][R12.64], R55 ;  /* 0x000000370c002986 */ /* 0x0003e8000c101904 */
[----:B------:R1:W-:Y:S01]  /*afa10*/  @P1 STG.E desc[UR4][R14.64], R51 ;  /* 0x000000330e001986 */ /* 0x0003e2000c101904 */
[----:B---3--:R-:W-:-:S04]  /*afa20*/  IMAD.WIDE R2, R138, 0x4, R2 ;  /* 0x000000048a027825 */ /* 0x008fc800078e0202 */
[C---:B------:R-:W-:Y:S01]  /*afa30*/  IMAD.WIDE R152, R138.reuse, 0x4, R152 ;  /* 0x000000048a987825 */ /* 0x040fe200078e0298 */
[----:B------:R1:W-:Y:S03]  /*afa40*/  @P5 STG.E desc[UR4][R2.64], R59 ;  /* 0x0000003b02005986 */ /* 0x0003e6000c101904 */
[C---:B------:R-:W-:Y:S01]  /*afa50*/  IMAD.WIDE R4, R138.reuse, 0x4, R4 ;  /* 0x000000048a047825 */ /* 0x040fe200078e0204 */
[----:B------:R1:W-:Y:S04]  /*afa60*/  @P6 STG.E desc[UR4][R152.64], R67 ;  /* 0x0000004398006986 */ /* 0x0003e8000c101904 */
[----:B------:R1:W-:Y:S01]  /*afa70*/  @P0 STG.E desc[UR4][R4.64], R83 ;  /* 0x0000005304000986 */ /* 0x0003e2000c101904 */
[----:B------:R-:W-:Y:S01]  /*afa80*/  IMAD.WIDE R6, R138, 0x4, R6 ;  /* 0x000000048a067825 */ /* 0x000fe200078e0206 */
[----:B------:R-:W-:Y:S06]  /*afa90*/  @!P3 EXIT ;  /* 0x000000000000b94d */ /* 0x000fec0003800000 */
[----:B------:R-:W-:Y:S01]  /*afaa0*/  STG.E desc[UR4][R6.64], R159 ;  /* 0x0000009f06007986 */ /* 0x000fe2000c101904 */
[----:B------:R-:W-:Y:S05]  /*afab0*/  EXIT ;  /* 0x000000000000794d */ /* 0x000fea0003800000 */
.L_x_2:
[----:B------:R-:W-:-:S00]  /*afac0*/  BRA `(.L_x_2) ;  /* 0xfffffffc00fc7947 */ /* 0x000fc0000383ffff */
[----:B------:R-:W-:-:S00]  /*afad0*/  NOP ;  /* 0x0000000000007918 */ /* 0x000fc00000000000 */
        /* <DEDUP_REMOVED lines=10> */
.L_x_3:


//--------------------- .nv.shared.matmul_kernel  --------------------------
	.section	.nv.shared.matmul_kernel,"aw",@nobits
	.sectionflags	@""
	.align	16
	.zero		1024


//--------------------- .nv.shared.reserved.0     --------------------------
	.section	.nv.shared.reserved.0,"aw",@nobits
	.weak		__nv_reservedSMEM_offset_0_alias
	.size		__nv_reservedSMEM_offset_0_alias, 0, 0
	.other		__nv_reservedSMEM_offset_0_alias,@"STO_CUDA_RESERVED_SHARED STV_DEFAULT"
__nv_reservedSMEM_offset_0_alias:
	.zero		0


//--------------------- .nv.constant0.matmul_kernel --------------------------
	.section	.nv.constant0.matmul_kernel,"a",@progbits
	.sectionflags	@""
	.align	4
.nv.constant0.matmul_kernel:
	.zero		608


//--------------------- SYMBOLS --------------------------

	.type		.nv.reservedSmem.offset0,@object
	.size		.nv.reservedSmem.offset0,0x4
